// auto-generated by cutlass_sweep.epilogue — config: {"arch": "sm_90", "cluster_m": 1, "cluster_n": 1, "dtype": "bf16", "fusion": "gelu", "tile_k": 64, "tile_m": 256, "tile_n": 256}
#include "cutlass/cutlass.h"
#include "cutlass/gemm/collective/collective_builder.hpp"
#include "cutlass/gemm/device/gemm_universal_adapter.h"
#include "cutlass/gemm/kernel/gemm_universal.hpp"
#include "cutlass/epilogue/collective/collective_builder.hpp"
#include "cutlass/epilogue/fusion/operations.hpp"
#include "cutlass/epilogue/thread/activation.h"

using Elem = cutlass::bfloat16_t;
using Acc  = float;
using TileShape    = cute::Shape<cute::_256, cute::_256, cute::_64>;
using ClusterShape = cute::Shape<cute::_1, cute::_1, cute::_1>;
using FusionOp     = cutlass::epilogue::fusion::LinCombEltAct<cutlass::epilogue::thread::GELU, Elem, Acc>;

using CollectiveEpilogue = typename cutlass::epilogue::collective::CollectiveBuilder<
    cutlass::arch::Sm90, cutlass::arch::OpClassTensorOp,
    TileShape, ClusterShape,
    cutlass::epilogue::collective::EpilogueTileAuto,
    Acc, Acc,
    Elem, cutlass::layout::RowMajor, 128 / cutlass::sizeof_bits<Elem>::value,
    Elem, cutlass::layout::RowMajor, 128 / cutlass::sizeof_bits<Elem>::value,
    cutlass::epilogue::TmaWarpSpecializedCooperative,
    FusionOp
  >::CollectiveOp;

using CollectiveMainloop = typename cutlass::gemm::collective::CollectiveBuilder<
    cutlass::arch::Sm90, cutlass::arch::OpClassTensorOp,
    Elem, cutlass::layout::RowMajor, 128 / cutlass::sizeof_bits<Elem>::value,
    Elem, cutlass::layout::ColumnMajor, 128 / cutlass::sizeof_bits<Elem>::value,
    Acc,
    TileShape, ClusterShape,
    cutlass::gemm::collective::StageCountAutoCarveout<
        static_cast<int>(sizeof(typename CollectiveEpilogue::SharedStorage))>,
    cutlass::gemm::KernelTmaWarpSpecializedCooperative
  >::CollectiveOp;

using GemmKernel = cutlass::gemm::kernel::GemmUniversal<
    cute::Shape<int,int,int,int>, CollectiveMainloop, CollectiveEpilogue>;
using Gemm = cutlass::gemm::device::GemmUniversalAdapter<GemmKernel>;

auto* _anchor = &cutlass::device_kernel<GemmKernel>;


// ===== COMPILED SASS (sm_90a) =====

	.target	sm_90a

	.elftype	@"ET_EXEC"


//--------------------- .note.nv.tkinfo           --------------------------
	.section	.note.nv.tkinfo,"",@"SHT_NOTE"
	.sectionflags	@"SHF_NOTE_NV_TKINFO"
	.tkinfo
        /*0018*/ 	.word	0x00000002
        /*0030*/ 	.string	""
        /*0030*/ 	.string	"ptxas"
        /*0030*/ 	.string	"Cuda compilation tools, release 13.0, V13.0.88"
        /*0030*/ 	.string	"Build cuda_13.0.r13.0/compiler.36424714_0"
        /*0030*/ 	.string	"-arch sm_90a -m 64 "



//--------------------- .note.nv.cuinfo           --------------------------
	.section	.note.nv.cuinfo,"",@"SHT_NOTE"
	.sectionflags	@"SHF_NOTE_NV_CUINFO"
        /*0018*/ 	.short	0x0002
        /*001a*/ 	.short	0x005a
        /*001c*/ 	.short	0x0082
	.zero		2


//--------------------- .nv.info                  --------------------------
	.section	.nv.info,"",@"SHT_CUDA_INFO"
	.align	4


	//----- nvinfo : EIATTR_REGCOUNT
	.align		4
        /*0000*/ 	.byte	0x04, 0x2f
        /*0002*/ 	.short	(.L_18 - .L_17)
	.align		4
.L_17:
        /*0004*/ 	.word	index@(_ZN7cutlass13device_kernelINS_4gemm6kernel13GemmUniversalIN4cute5tupleIJiiiiEEENS1_10collective13CollectiveMmaINS1_34MainloopSm90TmaGmmaWarpSpecializedILi3ENS5_IJNS4_1CILi1EEESB_SB_EEENS1_35KernelTmaWarpSpecializedCooperativeEEENS5_IJNSA_ILi256EEESF_NSA_ILi64EEEEEENS_10bfloat16_tENS5_IJlSB_lEEESI_SJ_NS4_8TiledMMAINS4_8MMA_AtomIJNS4_4SM904GMMA28MMA_64x256x16_F32BF16BF16_SSILNSN_5MajorE0ELSP_0ELNSN_7ScaleInE1ELSQ_1EEEEEENS4_6LayoutINS5_IJNSA_ILi2EEESB_SB_EEENS5_IJSB_NSA_ILi0EEESW_EEEEENS5_IJNS4_10UnderscoreESZ_SZ_EEEEENS4_13SM90_TMA_LOADENS4_14ComposedLayoutINS4_7SwizzleILi3ELi4ELi3EEENS4_18smem_ptr_flag_bitsILi16EEENST_INS5_IJNSA_ILi8EEESG_EEENS5_IJSG_SB_EEEEEEEvNS4_8identityES12_S1C_vS1D_EENS_8epilogue10collective18CollectiveEpilogueINS1F_22Sm90TmaWarpSpecializedILi4ELi2ELi16ELb1ELb0EEEJSH_NS5_IJNSA_ILi128EEENSA_ILi32EEEEEESI_SJ_SI_SJ_NS1F_6fusion15FusionCallbacksIS1J_NS1N_13LinCombEltActINS1F_6thread4GELUESI_fSI_fLNS_15FloatRoundStyleE2EEESH_S1M_JEEES12_NS13_INS14_ILi2ELi4ELi3EEES17_NST_INS5_IJS18_S1L_EEENS5_IJS1L_SB_EEEEEEENS4_17SM75_U32x4_LDSM_NENS4_14SM90_TMA_STOREES1Z_NS4_17SM90_U32x4_STSM_NENS4_9Copy_AtomIJS22_NS_6half_tEEEEvEEEvvEEEEvNT_6ParamsE)
        /*0008*/ 	.word	0x000000a8


	//----- nvinfo : EIATTR_FRAME_SIZE
	.align		4
.L_18:
        /*000c*/ 	.byte	0x04, 0x11
        /*000e*/ 	.short	(.L_20 - .L_19)
	.align		4
.L_19:
        /*0010*/ 	.word	index@(_ZN7cutlass13device_kernelINS_4gemm6kernel13GemmUniversalIN4cute5tupleIJiiiiEEENS1_10collective13CollectiveMmaINS1_34MainloopSm90TmaGmmaWarpSpecializedILi3ENS5_IJNS4_1CILi1EEESB_SB_EEENS1_35KernelTmaWarpSpecializedCooperativeEEENS5_IJNSA_ILi256EEESF_NSA_ILi64EEEEEENS_10bfloat16_tENS5_IJlSB_lEEESI_SJ_NS4_8TiledMMAINS4_8MMA_AtomIJNS4_4SM904GMMA28MMA_64x256x16_F32BF16BF16_SSILNSN_5MajorE0ELSP_0ELNSN_7ScaleInE1ELSQ_1EEEEEENS4_6LayoutINS5_IJNSA_ILi2EEESB_SB_EEENS5_IJSB_NSA_ILi0EEESW_EEEEENS5_IJNS4_10UnderscoreESZ_SZ_EEEEENS4_13SM90_TMA_LOADENS4_14ComposedLayoutINS4_7SwizzleILi3ELi4ELi3EEENS4_18smem_ptr_flag_bitsILi16EEENST_INS5_IJNSA_ILi8EEESG_EEENS5_IJSG_SB_EEEEEEEvNS4_8identityES12_S1C_vS1D_EENS_8epilogue10collective18CollectiveEpilogueINS1F_22Sm90TmaWarpSpecializedILi4ELi2ELi16ELb1ELb0EEEJSH_NS5_IJNSA_ILi128EEENSA_ILi32EEEEEESI_SJ_SI_SJ_NS1F_6fusion15FusionCallbacksIS1J_NS1N_13LinCombEltActINS1F_6thread4GELUESI_fSI_fLNS_15FloatRoundStyleE2EEESH_S1M_JEEES12_NS13_INS14_ILi2ELi4ELi3EEES17_NST_INS5_IJS18_S1L_EEENS5_IJS1L_SB_EEEEEEENS4_17SM75_U32x4_LDSM_NENS4_14SM90_TMA_STOREES1Z_NS4_17SM90_U32x4_STSM_NENS4_9Copy_AtomIJS22_NS_6half_tEEEEvEEEvvEEEEvNT_6ParamsE)
        /*0014*/ 	.word	0x000007a8


	//----- nvinfo : EIATTR_MIN_STACK_SIZE
	.align		4
.L_20:
        /*0018*/ 	.byte	0x04, 0x12
        /*001a*/ 	.short	(.L_22 - .L_21)
	.align		4
.L_21:
        /*001c*/ 	.word	index@(_ZN7cutlass13device_kernelINS_4gemm6kernel13GemmUniversalIN4cute5tupleIJiiiiEEENS1_10collective13CollectiveMmaINS1_34MainloopSm90TmaGmmaWarpSpecializedILi3ENS5_IJNS4_1CILi1EEESB_SB_EEENS1_35KernelTmaWarpSpecializedCooperativeEEENS5_IJNSA_ILi256EEESF_NSA_ILi64EEEEEENS_10bfloat16_tENS5_IJlSB_lEEESI_SJ_NS4_8TiledMMAINS4_8MMA_AtomIJNS4_4SM904GMMA28MMA_64x256x16_F32BF16BF16_SSILNSN_5MajorE0ELSP_0ELNSN_7ScaleInE1ELSQ_1EEEEEENS4_6LayoutINS5_IJNSA_ILi2EEESB_SB_EEENS5_IJSB_NSA_ILi0EEESW_EEEEENS5_IJNS4_10UnderscoreESZ_SZ_EEEEENS4_13SM90_TMA_LOADENS4_14ComposedLayoutINS4_7SwizzleILi3ELi4ELi3EEENS4_18smem_ptr_flag_bitsILi16EEENST_INS5_IJNSA_ILi8EEESG_EEENS5_IJSG_SB_EEEEEEEvNS4_8identityES12_S1C_vS1D_EENS_8epilogue10collective18CollectiveEpilogueINS1F_22Sm90TmaWarpSpecializedILi4ELi2ELi16ELb1ELb0EEEJSH_NS5_IJNSA_ILi128EEENSA_ILi32EEEEEESI_SJ_SI_SJ_NS1F_6fusion15FusionCallbacksIS1J_NS1N_13LinCombEltActINS1F_6thread4GELUESI_fSI_fLNS_15FloatRoundStyleE2EEESH_S1M_JEEES12_NS13_INS14_ILi2ELi4ELi3EEES17_NST_INS5_IJS18_S1L_EEENS5_IJS1L_SB_EEEEEEENS4_17SM75_U32x4_LDSM_NENS4_14SM90_TMA_STOREES1Z_NS4_17SM90_U32x4_STSM_NENS4_9Copy_AtomIJS22_NS_6half_tEEEEvEEEvvEEEEvNT_6ParamsE)
        /*0020*/ 	.word	0x000007a8
.L_22:


//--------------------- .nv.compat                --------------------------
	.section	.nv.compat,"",@"SHT_CUDA_COMPAT_INFO"
	.align	4
        /*0000*/ 	.byte	0x02, 0x09, 0x01, 0x00, 0x02, 0x02, 0x04, 0x00, 0x02, 0x05, 0x05, 0x00, 0x03, 0x07, 0x01, 0x01
        /*0010*/ 	.byte	0x02, 0x03, 0x01, 0x00, 0x02, 0x06, 0x01, 0x00, 0x04, 0x0b, 0x08, 0x00, 0x00, 0x00, 0x00, 0x00
        /*0020*/ 	.byte	0x00, 0x00, 0x00, 0x00


//--------------------- .nv.info._ZN7cutlass13device_kernelINS_4gemm6kernel13GemmUniversalIN4cute5tupleIJiiiiEEENS1_10collective13CollectiveMmaINS1_34MainloopSm90TmaGmmaWarpSpecializedILi3ENS5_IJNS4_1CILi1EEESB_SB_EEENS1_35KernelTmaWarpSpecializedCooperativeEEENS5_IJNSA_ILi256EEESF_NSA_ILi64EEEEEENS_10bfloat16_tENS5_IJlSB_lEEESI_SJ_NS4_8TiledMMAINS4_8MMA_AtomIJNS4_4SM904GMMA28MMA_64x256x16_F32BF16BF16_SSILNSN_5MajorE0ELSP_0ELNSN_7ScaleInE1ELSQ_1EEEEEENS4_6LayoutINS5_IJNSA_ILi2EEESB_SB_EEENS5_IJSB_NSA_ILi0EEESW_EEEEENS5_IJNS4_10UnderscoreESZ_SZ_EEEEENS4_13SM90_TMA_LOADENS4_14ComposedLayoutINS4_7SwizzleILi3ELi4ELi3EEENS4_18smem_ptr_flag_bitsILi16EEENST_INS5_IJNSA_ILi8EEESG_EEENS5_IJSG_SB_EEEEEEEvNS4_8identityES12_S1C_vS1D_EENS_8epilogue10collective18CollectiveEpilogueINS1F_22Sm90TmaWarpSpecializedILi4ELi2ELi16ELb1ELb0EEEJSH_NS5_IJNSA_ILi128EEENSA_ILi32EEEEEESI_SJ_SI_SJ_NS1F_6fusion15FusionCallbacksIS1J_NS1N_13LinCombEltActINS1F_6thread4GELUESI_fSI_fLNS_15FloatRoundStyleE2EEESH_S1M_JEEES12_NS13_INS14_ILi2ELi4ELi3EEES17_NST_INS5_IJS18_S1L_EEENS5_IJS1L_SB_EEEEEEENS4_17SM75_U32x4_LDSM_NENS4_14SM90_TMA_STOREES1Z_NS4_17SM90_U32x4_STSM_NENS4_9Copy_AtomIJS22_NS_6half_tEEEEvEEEvvEEEEvNT_6ParamsE --------------------------
	.section	.nv.info._ZN7cutlass13device_kernelINS_4gemm6kernel13GemmUniversalIN4cute5tupleIJiiiiEEENS1_10collective13CollectiveMmaINS1_34MainloopSm90TmaGmmaWarpSpecializedILi3ENS5_IJNS4_1CILi1EEESB_SB_EEENS1_35KernelTmaWarpSpecializedCooperativeEEENS5_IJNSA_ILi256EEESF_NSA_ILi64EEEEEENS_10bfloat16_tENS5_IJlSB_lEEESI_SJ_NS4_8TiledMMAINS4_8MMA_AtomIJNS4_4SM904GMMA28MMA_64x256x16_F32BF16BF16_SSILNSN_5MajorE0ELSP_0ELNSN_7ScaleInE1ELSQ_1EEEEEENS4_6LayoutINS5_IJNSA_ILi2EEESB_SB_EEENS5_IJSB_NSA_ILi0EEESW_EEEEENS5_IJNS4_10UnderscoreESZ_SZ_EEEEENS4_13SM90_TMA_LOADENS4_14ComposedLayoutINS4_7SwizzleILi3ELi4ELi3EEENS4_18smem_ptr_flag_bitsILi16EEENST_INS5_IJNSA_ILi8EEESG_EEENS5_IJSG_SB_EEEEEEEvNS4_8identityES12_S1C_vS1D_EENS_8epilogue10collective18CollectiveEpilogueINS1F_22Sm90TmaWarpSpecializedILi4ELi2ELi16ELb1ELb0EEEJSH_NS5_IJNSA_ILi128EEENSA_ILi32EEEEEESI_SJ_SI_SJ_NS1F_6fusion15FusionCallbacksIS1J_NS1N_13LinCombEltActINS1F_6thread4GELUESI_fSI_fLNS_15FloatRoundStyleE2EEESH_S1M_JEEES12_NS13_INS14_ILi2ELi4ELi3EEES17_NST_INS5_IJS18_S1L_EEENS5_IJS1L_SB_EEEEEEENS4_17SM75_U32x4_LDSM_NENS4_14SM90_TMA_STOREES1Z_NS4_17SM90_U32x4_STSM_NENS4_9Copy_AtomIJS22_NS_6half_tEEEEvEEEvvEEEEvNT_6ParamsE,"",@"SHT_CUDA_INFO"
	.sectionflags	@""
	.align	4


	//----- nvinfo : EIATTR_CUDA_API_VERSION
	.align		4
        /*0000*/ 	.byte	0x04, 0x37
        /*0002*/ 	.short	(.L_24 - .L_23)
.L_23:
        /*0004*/ 	.word	0x00000082


	//----- nvinfo : EIATTR_KPARAM_INFO
	.align		4
.L_24:
        /*0008*/ 	.byte	0x04, 0x17
        /*000a*/ 	.short	(.L_26 - .L_25)
.L_25:
        /*000c*/ 	.word	0x00000000
        /*0010*/ 	.short	0x0000
        /*0012*/ 	.short	0x0070
        /*0014*/ 	.byte	0x00, 0xf0, 0x01, 0x1c


	//----- nvinfo : EIATTR_SPARSE_MMA_MASK
	.align		4
.L_26:
        /*0018*/ 	.byte	0x03, 0x50
        /*001a*/ 	.short	0x0000


	//----- nvinfo : EIATTR_MAXREG_COUNT
	.align		4
        /*001c*/ 	.byte	0x03, 0x1b
        /*001e*/ 	.short	0x00a8


	//----- nvinfo : EIATTR_NUM_BARRIERS
	.align		4
        /*0020*/ 	.byte	0x02, 0x4c
        /*0022*/ 	.byte	0x02
	.zero		1


	//----- nvinfo : EIATTR_EXTERNS
	.align		4
        /*0024*/ 	.byte	0x04, 0x0f
        /*0026*/ 	.short	(.L_28 - .L_27)


	//   ....[0]....
	.align		4
.L_27:
        /*0028*/ 	.word	index@(__assertfail)


	//----- nvinfo : EIATTR_ANNOTATIONS
	.align		4
.L_28:
        /*002c*/ 	.byte	0x04, 0x55
        /*002e*/ 	.short	(.L_30 - .L_29)


	//   ....[0]....
.L_29:
        /*0030*/ 	.word	0x00000001
        /*0034*/ 	.byte	0x40, 0x0a, 0x00, 0x00, 0x01, 0x00, 0x00, 0x00, 0x60, 0x0a, 0x00, 0x00, 0x01, 0x00, 0x00, 0x00
        /* <DEDUP_REMOVED lines=675> */
        /*2a74*/ 	.byte	0x40, 0xe8, 0x02, 0x00


	//----- nvinfo : EIATTR_MERCURY_ISA_VERSION
	.align		4
.L_30:
        /*2a78*/ 	.byte	0x03, 0x5f
        /*2a7a*/ 	.short	0x0101


	//----- nvinfo : EIATTR_INT_WARP_WIDE_INSTR_OFFSETS
	.align		4
        /*2a7c*/ 	.byte	0x04, 0x31
        /*2a7e*/ 	.short	(.L_32 - .L_31)


	//   ....[0]....
.L_31:
        /*2a80*/ 	.word	0x00000890


	//   ....[1]....
        /*2a84*/ 	.word	0x000008a0


	//   ....[2]....
        /*2a88*/ 	.word	0x00000930


	//----- nvinfo : EIATTR_COOP_GROUP_MASK_REGIDS
	.align		4
.L_32:
        /*2a8c*/ 	.byte	0x04, 0x29
        /*2a8e*/ 	.short	(.L_34 - .L_33)


	//   ....[0]....
.L_33:
        /*2a90*/ 	.word	0xffffffff


	//   ....[1]....
        /*2a94*/ 	.word	0xffffffff


	//   ....[2]....
        /*2a98*/ 	.word	0xffffffff


	//   ....[3]....
        /*2a9c*/ 	.word	0xffffffff


	//   ....[4]....
        /*2aa0*/ 	.word	0xffffffff


	//   ....[5]....
        /*2aa4*/ 	.word	0xffffffff


	//----- nvinfo : EIATTR_COOP_GROUP_INSTR_OFFSETS
	.align		4
.L_34:
        /*2aa8*/ 	.byte	0x04, 0x28
        /*2aaa*/ 	.short	(.L_36 - .L_35)


	//   ....[0]....
.L_35:
        /*2aac*/ 	.word	0x00000080


	//   ....[1]....
        /*2ab0*/ 	.word	0x00000090


	//   ....[2]....
        /*2ab4*/ 	.word	0x00000450


	//   ....[3]....
        /*2ab8*/ 	.word	0x000005c0


	//   ....[4]....
        /*2abc*/ 	.word	0x00000770


	//   ....[5]....
        /*2ac0*/ 	.word	0x00001580


	//----- nvinfo : EIATTR_REG_RECONFIG
	.align		4
.L_36:
        /*2ac4*/ 	.byte	0x01, 0x54
	.zero		2


	//----- nvinfo : EIATTR_SYSCALL_OFFSETS
	.align		4
        /*2ac8*/ 	.byte	0x04, 0x46
        /*2aca*/ 	.short	(.L_38 - .L_37)


	//   ....[0]....
.L_37:
        /*2acc*/ 	.word	0x00001740


	//   ....[1]....
        /*2ad0*/ 	.word	0x00009410


	//   ....[2]....
        /*2ad4*/ 	.word	0x00009500


	//----- nvinfo : EIATTR_MBARRIER_INSTR_OFFSETS
	.align		4
.L_38:
        /*2ad8*/ 	.byte	0x04, 0x39
        /*2ada*/ 	.short	(.L_40 - .L_39)


	//   ....[0]....
.L_39:
        /*2adc*/ 	.word	0x00000550
        /*2ae0*/ 	.word	0x000000ff
        /*2ae4*/ 	.word	0x00000000
        /*2ae8*/ 	.short	0x0100
        /*2aea*/ 	.byte	0x08
	.zero		1


	//   ....[1]....
        /*2aec*/ 	.word	0x00000560
        /*2af0*/ 	.word	0x000000ff
        /*2af4*/ 	.word	0x00000018
        /*2af8*/ 	.short	0x0100
        /*2afa*/ 	.byte	0x08
	.zero		1


	//   ....[2]....
        /*2afc*/ 	.word	0x00000570
        /*2b00*/ 	.word	0x000000ff
        /*2b04*/ 	.word	0x00000008
        /*2b08*/ 	.short	0x0100
        /*2b0a*/ 	.byte	0x08
	.zero		1


	//   ....[3]....
        /*2b0c*/ 	.word	0x00000580
        /*2b10*/ 	.word	0x000000ff
        /*2b14*/ 	.word	0x00000020
        /*2b18*/ 	.short	0x0100
        /*2b1a*/ 	.byte	0x08
	.zero		1


	//   ....[4]....
        /*2b1c*/ 	.word	0x00000590
        /*2b20*/ 	.word	0x000000ff
        /*2b24*/ 	.word	0x00000010
        /*2b28*/ 	.short	0x0100
        /*2b2a*/ 	.byte	0x08
	.zero		1


	//   ....[5]....
        /*2b2c*/ 	.word	0x000005a0
        /*2b30*/ 	.word	0x000000ff
        /*2b34*/ 	.word	0x00000028
        /*2b38*/ 	.short	0x0100
        /*2b3a*/ 	.byte	0x08
	.zero		1


	//   ....[6]....
        /*2b3c*/ 	.word	0x000006e0
        /*2b40*/ 	.word	0x000000ff
        /*2b44*/ 	.word	0x00000030
        /*2b48*/ 	.short	0x0100
        /*2b4a*/ 	.byte	0x08
	.zero		1


	//   ....[7]....
        /*2b4c*/ 	.word	0x000006f0
        /*2b50*/ 	.word	0x000000ff
        /*2b54*/ 	.word	0x00000050
        /*2b58*/ 	.short	0x0100
        /*2b5a*/ 	.byte	0x08
	.zero		1


	//   ....[8]....
        /*2b5c*/ 	.word	0x00000700
        /*2b60*/ 	.word	0x000000ff
        /*2b64*/ 	.word	0x00000038
        /*2b68*/ 	.short	0x0100
        /*2b6a*/ 	.byte	0x08
	.zero		1


	//   ....[9]....
        /*2b6c*/ 	.word	0x00000710
        /*2b70*/ 	.word	0x000000ff
        /*2b74*/ 	.word	0x00000058
        /*2b78*/ 	.short	0x0100
        /*2b7a*/ 	.byte	0x08
	.zero		1


	//   ....[10]....
        /*2b7c*/ 	.word	0x00000720
        /*2b80*/ 	.word	0x000000ff
        /*2b84*/ 	.word	0x00000040
        /*2b88*/ 	.short	0x0100
        /*2b8a*/ 	.byte	0x08
	.zero		1


	//   ....[11]....
        /*2b8c*/ 	.word	0x00000730
        /*2b90*/ 	.word	0x000000ff
        /*2b94*/ 	.word	0x00000060
        /*2b98*/ 	.short	0x0100
        /*2b9a*/ 	.byte	0x08
	.zero		1


	//   ....[12]....
        /*2b9c*/ 	.word	0x00000740
        /*2ba0*/ 	.word	0x000000ff
        /*2ba4*/ 	.word	0x00000048
        /*2ba8*/ 	.short	0x0100
        /*2baa*/ 	.byte	0x08
	.zero		1


	//   ....[13]....
        /*2bac*/ 	.word	0x00000750
        /*2bb0*/ 	.word	0x000000ff
        /*2bb4*/ 	.word	0x00000068
        /*2bb8*/ 	.short	0x0100
        /*2bba*/ 	.byte	0x08
	.zero		1


	//   ....[14]....
        /*2bbc*/ 	.word	0x000009e0
        /*2bc0*/ 	.word	0x000000ff
        /*2bc4*/ 	.word	0x00000070
        /*2bc8*/ 	.short	0x0100
        /*2bca*/ 	.byte	0x08
	.zero		1


	//   ....[15]....
        /*2bcc*/ 	.word	0x00000a80
        /*2bd0*/ 	.word	0x000000ff
        /*2bd4*/ 	.word	0x00000078
        /*2bd8*/ 	.short	0x0100
        /*2bda*/ 	.byte	0x08
	.zero		1


	//   ....[16]....
        /*2bdc*/ 	.word	0x000017e0
        /*2be0*/ 	.word	0x00000003
        /*2be4*/ 	.word	0x00000000
        /*2be8*/ 	.short	0x010a
        /*2bea*/ 	.byte	0x3f
	.zero		1


	//   ....[17]....
        /*2bec*/ 	.word	0x00001820
        /*2bf0*/ 	.word	0x00000003
        /*2bf4*/ 	.word	0x00000000
        /*2bf8*/ 	.short	0x010a
        /*2bfa*/ 	.byte	0x3f
	.zero		1


	//   ....[18]....
        /*2bfc*/ 	.word	0x00004e60
        /*2c00*/ 	.word	0x000000ff
        /*2c04*/ 	.word	0x00000000
        /*2c08*/ 	.short	0x010a
        /*2c0a*/ 	.byte	0x04
	.zero		1


	//   ....[19]....
        /*2c0c*/ 	.word	0x00004ea0
        /*2c10*/ 	.word	0x000000ff
        /*2c14*/ 	.word	0x00000000
        /*2c18*/ 	.short	0x010a
        /*2c1a*/ 	.byte	0x04
	.zero		1


	//   ....[20]....
        /*2c1c*/ 	.word	0x00008ff0
        /*2c20*/ 	.word	0x000000ff
        /*2c24*/ 	.word	0x00000000
        /*2c28*/ 	.short	0x0101
        /*2c2a*/ 	.byte	0x04
	.zero		1


	//   ....[21]....
        /*2c2c*/ 	.word	0x000091d0
        /*2c30*/ 	.word	0x000000ff
        /*2c34*/ 	.word	0x00000000
        /*2c38*/ 	.short	0x0101
        /*2c3a*/ 	.byte	0x06
	.zero		1


	//   ....[22]....
        /*2c3c*/ 	.word	0x000099e0
        /*2c40*/ 	.word	0x000000ff
        /*2c44*/ 	.word	0x00000030
        /*2c48*/ 	.short	0x010a
        /*2c4a*/ 	.byte	0x31
	.zero		1


	//   ....[23]....
        /*2c4c*/ 	.word	0x0000bc60
        /*2c50*/ 	.word	0x000000ff
        /*2c54*/ 	.word	0x00000000
        /*2c58*/ 	.short	0x0101
        /*2c5a*/ 	.byte	0x04
	.zero		1


	//   ....[24]....
        /*2c5c*/ 	.word	0x0000bd30
        /*2c60*/ 	.word	0x00000006
        /*2c64*/ 	.word	0x00000030
        /*2c68*/ 	.short	0x010a
        /*2c6a*/ 	.byte	0x3f
	.zero		1


	//   ....[25]....
        /*2c6c*/ 	.word	0x0000dc70
        /*2c70*/ 	.word	0x000000ff
        /*2c74*/ 	.word	0x00000000
        /*2c78*/ 	.short	0x0101
        /*2c7a*/ 	.byte	0x04
	.zero		1


	//   ....[26]....
        /*2c7c*/ 	.word	0x0000dd50
        /*2c80*/ 	.word	0x00000006
        /*2c84*/ 	.word	0x00000030
        /*2c88*/ 	.short	0x010a
        /*2c8a*/ 	.byte	0x3f
	.zero		1


	//   ....[27]....
        /*2c8c*/ 	.word	0x0000fdc0
        /*2c90*/ 	.word	0x000000ff
        /*2c94*/ 	.word	0x00000000
        /*2c98*/ 	.short	0x0101
        /*2c9a*/ 	.byte	0x04
	.zero		1


	//   ....[28]....
        /*2c9c*/ 	.word	0x0000fe90
        /*2ca0*/ 	.word	0x00000007
        /*2ca4*/ 	.word	0x00000030
        /*2ca8*/ 	.short	0x010a
        /*2caa*/ 	.byte	0x3f
	.zero		1


	//   ....[29]....
        /*2cac*/ 	.word	0x00011e10
        /*2cb0*/ 	.word	0x000000ff
        /*2cb4*/ 	.word	0x00000000
        /*2cb8*/ 	.short	0x0101
        /*2cba*/ 	.byte	0x04
	.zero		1


	//   ....[30]....
        /*2cbc*/ 	.word	0x00011ee0
        /*2cc0*/ 	.word	0x00000018
        /*2cc4*/ 	.word	0x00000030
        /*2cc8*/ 	.short	0x010a
        /*2cca*/ 	.byte	0x3f
	.zero		1


	//   ....[31]....
        /*2ccc*/ 	.word	0x00013f40
        /*2cd0*/ 	.word	0x000000ff
        /*2cd4*/ 	.word	0x00000000
        /*2cd8*/ 	.short	0x0101
        /*2cda*/ 	.byte	0x04
	.zero		1


	//   ....[32]....
        /*2cdc*/ 	.word	0x00014020
        /*2ce0*/ 	.word	0x00000019
        /*2ce4*/ 	.word	0x00000030
        /*2ce8*/ 	.short	0x010a
        /*2cea*/ 	.byte	0x3f
	.zero		1


	//   ....[33]....
        /*2cec*/ 	.word	0x00015f70
        /*2cf0*/ 	.word	0x000000ff
        /*2cf4*/ 	.word	0x00000000
        /*2cf8*/ 	.short	0x0101
        /*2cfa*/ 	.byte	0x04
	.zero		1


	//   ....[34]....
        /*2cfc*/ 	.word	0x00016050
        /*2d00*/ 	.word	0x00000018
        /*2d04*/ 	.word	0x00000030
        /*2d08*/ 	.short	0x010a
        /*2d0a*/ 	.byte	0x3f
	.zero		1


	//   ....[35]....
        /*2d0c*/ 	.word	0x000180a0
        /*2d10*/ 	.word	0x000000ff
        /*2d14*/ 	.word	0x00000000
        /*2d18*/ 	.short	0x0101
        /*2d1a*/ 	.byte	0x04
	.zero		1


	//   ....[36]....
        /*2d1c*/ 	.word	0x00018180
        /*2d20*/ 	.word	0x00000018
        /*2d24*/ 	.word	0x00000030
        /*2d28*/ 	.short	0x010a
        /*2d2a*/ 	.byte	0x3f
	.zero		1


	//   ....[37]....
        /*2d2c*/ 	.word	0x0001a0d0
        /*2d30*/ 	.word	0x000000ff
        /*2d34*/ 	.word	0x00000000
        /*2d38*/ 	.short	0x0101
        /*2d3a*/ 	.byte	0x04
	.zero		1


	//   ....[38]....
        /*2d3c*/ 	.word	0x0001a1b0
        /*2d40*/ 	.word	0x00000018
        /*2d44*/ 	.word	0x00000030
        /*2d48*/ 	.short	0x010a
        /*2d4a*/ 	.byte	0x3f
	.zero		1


	//   ....[39]....
        /*2d4c*/ 	.word	0x0001c200
        /*2d50*/ 	.word	0x000000ff
        /*2d54*/ 	.word	0x00000000
        /*2d58*/ 	.short	0x0101
        /*2d5a*/ 	.byte	0x04
	.zero		1


	//   ....[40]....
        /*2d5c*/ 	.word	0x0001c2e0
        /*2d60*/ 	.word	0x00000018
        /*2d64*/ 	.word	0x00000030
        /*2d68*/ 	.short	0x010a
        /*2d6a*/ 	.byte	0x3f
	.zero		1


	//   ....[41]....
        /*2d6c*/ 	.word	0x0001e230
        /*2d70*/ 	.word	0x000000ff
        /*2d74*/ 	.word	0x00000000
        /*2d78*/ 	.short	0x0101
        /*2d7a*/ 	.byte	0x04
	.zero		1


	//   ....[42]....
        /*2d7c*/ 	.word	0x0001e310
        /*2d80*/ 	.word	0x00000018
        /*2d84*/ 	.word	0x00000030
        /*2d88*/ 	.short	0x010a
        /*2d8a*/ 	.byte	0x3f
	.zero		1


	//   ....[43]....
        /*2d8c*/ 	.word	0x00020360
        /*2d90*/ 	.word	0x000000ff
        /*2d94*/ 	.word	0x00000000
        /*2d98*/ 	.short	0x0101
        /*2d9a*/ 	.byte	0x04
	.zero		1


	//   ....[44]....
        /*2d9c*/ 	.word	0x00020440
        /*2da0*/ 	.word	0x00000018
        /*2da4*/ 	.word	0x00000030
        /*2da8*/ 	.short	0x010a
        /*2daa*/ 	.byte	0x3f
	.zero		1


	//   ....[45]....
        /*2dac*/ 	.word	0x00022390
        /*2db0*/ 	.word	0x000000ff
        /*2db4*/ 	.word	0x00000000
        /*2db8*/ 	.short	0x0101
        /*2dba*/ 	.byte	0x04
	.zero		1


	//   ....[46]....
        /*2dbc*/ 	.word	0x00022470
        /*2dc0*/ 	.word	0x00000018
        /*2dc4*/ 	.word	0x00000030
        /*2dc8*/ 	.short	0x010a
        /*2dca*/ 	.byte	0x3f
	.zero		1


	//   ....[47]....
        /*2dcc*/ 	.word	0x000244c0
        /*2dd0*/ 	.word	0x000000ff
        /*2dd4*/ 	.word	0x00000000
        /*2dd8*/ 	.short	0x0101
        /*2dda*/ 	.byte	0x04
	.zero		1


	//   ....[48]....
        /*2ddc*/ 	.word	0x000245a0
        /*2de0*/ 	.word	0x00000018
        /*2de4*/ 	.word	0x00000030
        /*2de8*/ 	.short	0x010a
        /*2dea*/ 	.byte	0x3f
	.zero		1


	//   ....[49]....
        /*2dec*/ 	.word	0x000264f0
        /*2df0*/ 	.word	0x000000ff
        /*2df4*/ 	.word	0x00000000
        /*2df8*/ 	.short	0x0101
        /*2dfa*/ 	.byte	0x04
	.zero		1


	//   ....[50]....
        /*2dfc*/ 	.word	0x000265d0
        /*2e00*/ 	.word	0x00000018
        /*2e04*/ 	.word	0x00000030
        /*2e08*/ 	.short	0x010a
        /*2e0a*/ 	.byte	0x3f
	.zero		1


	//   ....[51]....
        /*2e0c*/ 	.word	0x00028620
        /*2e10*/ 	.word	0x000000ff
        /*2e14*/ 	.word	0x00000000
        /*2e18*/ 	.short	0x0101
        /*2e1a*/ 	.byte	0x04
	.zero		1


	//   ....[52]....
        /*2e1c*/ 	.word	0x000286f0
        /*2e20*/ 	.word	0x00000019
        /*2e24*/ 	.word	0x00000030
        /*2e28*/ 	.short	0x010a
        /*2e2a*/ 	.byte	0x3f
	.zero		1


	//   ....[53]....
        /*2e2c*/ 	.word	0x0002a600
        /*2e30*/ 	.word	0x000000ff
        /*2e34*/ 	.word	0x00000000
        /*2e38*/ 	.short	0x0101
        /*2e3a*/ 	.byte	0x04
	.zero		1


	//   ....[54]....
        /*2e3c*/ 	.word	0x0002afd0
        /*2e40*/ 	.word	0x000000ff
        /*2e44*/ 	.word	0x00000000
        /*2e48*/ 	.short	0x0101
        /*2e4a*/ 	.byte	0x04
	.zero		1


	//   ....[55]....
        /*2e4c*/ 	.word	0x0002b700
        /*2e50*/ 	.word	0x000000ff
        /*2e54*/ 	.word	0x00000078
        /*2e58*/ 	.short	0x010a
        /*2e5a*/ 	.byte	0x04
	.zero		1


	//   ....[56]....
        /*2e5c*/ 	.word	0x0002bb10
        /*2e60*/ 	.word	0x000000ff
        /*2e64*/ 	.word	0x00000050
        /*2e68*/ 	.short	0x010a
        /*2e6a*/ 	.byte	0x0d
	.zero		1


	//   ....[57]....
        /*2e6c*/ 	.word	0x0002bc00
        /*2e70*/ 	.word	0x000000ff
        /*2e74*/ 	.word	0x00000030
        /*2e78*/ 	.short	0x010b
        /*2e7a*/ 	.byte	0x0d
	.zero		1


	//   ....[58]....
        /*2e7c*/ 	.word	0x0002bc60
        /*2e80*/ 	.word	0x000000ff
        /*2e84*/ 	.word	0x00000000
        /*2e88*/ 	.short	0x0101
        /*2e8a*/ 	.byte	0x1d
	.zero		1


	//   ....[59]....
        /*2e8c*/ 	.word	0x0002bc90
        /*2e90*/ 	.word	0x000000ff
        /*2e94*/ 	.word	0x00000058
        /*2e98*/ 	.short	0x010a
        /*2e9a*/ 	.byte	0x0d
	.zero		1


	//   ....[60]....
        /*2e9c*/ 	.word	0x0002bda0
        /*2ea0*/ 	.word	0x000000ff
        /*2ea4*/ 	.word	0x00000038
        /*2ea8*/ 	.short	0x010b
        /*2eaa*/ 	.byte	0x0d
	.zero		1


	//   ....[61]....
        /*2eac*/ 	.word	0x0002be10
        /*2eb0*/ 	.word	0x000000ff
        /*2eb4*/ 	.word	0x00000000
        /*2eb8*/ 	.short	0x0101
        /*2eba*/ 	.byte	0x17
	.zero		1


	//   ....[62]....
        /*2ebc*/ 	.word	0x0002be40
        /*2ec0*/ 	.word	0x000000ff
        /*2ec4*/ 	.word	0x00000060
        /*2ec8*/ 	.short	0x010a
        /*2eca*/ 	.byte	0x0d
	.zero		1


	//   ....[63]....
        /*2ecc*/ 	.word	0x0002bf40
        /*2ed0*/ 	.word	0x000000ff
        /*2ed4*/ 	.word	0x00000040
        /*2ed8*/ 	.short	0x010b
        /*2eda*/ 	.byte	0x0d
	.zero		1


	//   ....[64]....
        /*2edc*/ 	.word	0x0002bfa0
        /*2ee0*/ 	.word	0x000000ff
        /*2ee4*/ 	.word	0x00000000
        /*2ee8*/ 	.short	0x0101
        /*2eea*/ 	.byte	0x15
	.zero		1


	//   ....[65]....
        /*2eec*/ 	.word	0x0002bfd0
        /*2ef0*/ 	.word	0x000000ff
        /*2ef4*/ 	.word	0x00000068
        /*2ef8*/ 	.short	0x010a
        /*2efa*/ 	.byte	0x0d
	.zero		1


	//   ....[66]....
        /*2efc*/ 	.word	0x0002c0d0
        /*2f00*/ 	.word	0x000000ff
        /*2f04*/ 	.word	0x00000048
        /*2f08*/ 	.short	0x010b
        /*2f0a*/ 	.byte	0x0d
	.zero		1


	//   ....[67]....
        /*2f0c*/ 	.word	0x0002c140
        /*2f10*/ 	.word	0x000000ff
        /*2f14*/ 	.word	0x00000000
        /*2f18*/ 	.short	0x0101
        /*2f1a*/ 	.byte	0x16
	.zero		1


	//   ....[68]....
        /*2f1c*/ 	.word	0x0002c180
        /*2f20*/ 	.word	0x000000ff
        /*2f24*/ 	.word	0x00000050
        /*2f28*/ 	.short	0x010a
        /*2f2a*/ 	.byte	0x0d
	.zero		1


	//   ....[69]....
        /*2f2c*/ 	.word	0x0002c270
        /*2f30*/ 	.word	0x000000ff
        /*2f34*/ 	.word	0x00000030
        /*2f38*/ 	.short	0x010b
        /*2f3a*/ 	.byte	0x0d
	.zero		1


	//   ....[70]....
        /*2f3c*/ 	.word	0x0002c2b0
        /*2f40*/ 	.word	0x000000ff
        /*2f44*/ 	.word	0x00000000
        /*2f48*/ 	.short	0x0101
        /*2f4a*/ 	.byte	0x1d
	.zero		1


	//   ....[71]....
        /*2f4c*/ 	.word	0x0002c2e0
        /*2f50*/ 	.word	0x000000ff
        /*2f54*/ 	.word	0x00000058
        /*2f58*/ 	.short	0x010a
        /*2f5a*/ 	.byte	0x0d
	.zero		1


	//   ....[72]....
        /*2f5c*/ 	.word	0x0002c3e0
        /*2f60*/ 	.word	0x000000ff
        /*2f64*/ 	.word	0x00000038
        /*2f68*/ 	.short	0x010b
        /*2f6a*/ 	.byte	0x0d
	.zero		1


	//   ....[73]....
        /*2f6c*/ 	.word	0x0002c420
        /*2f70*/ 	.word	0x000000ff
        /*2f74*/ 	.word	0x00000000
        /*2f78*/ 	.short	0x0101
        /*2f7a*/ 	.byte	0x17
	.zero		1


	//   ....[74]....
        /*2f7c*/ 	.word	0x0002c460
        /*2f80*/ 	.word	0x000000ff
        /*2f84*/ 	.word	0x00000060
        /*2f88*/ 	.short	0x010a
        /*2f8a*/ 	.byte	0x0d
	.zero		1


	//   ....[75]....
        /*2f8c*/ 	.word	0x0002c550
        /*2f90*/ 	.word	0x000000ff
        /*2f94*/ 	.word	0x00000040
        /*2f98*/ 	.short	0x010b
        /*2f9a*/ 	.byte	0x0d
	.zero		1


	//   ....[76]....
        /*2f9c*/ 	.word	0x0002c590
        /*2fa0*/ 	.word	0x000000ff
        /*2fa4*/ 	.word	0x00000000
        /*2fa8*/ 	.short	0x0101
        /*2faa*/ 	.byte	0x15
	.zero		1


	//   ....[77]....
        /*2fac*/ 	.word	0x0002c5c0
        /*2fb0*/ 	.word	0x000000ff
        /*2fb4*/ 	.word	0x00000068
        /*2fb8*/ 	.short	0x010a
        /*2fba*/ 	.byte	0x0d
	.zero		1


	//   ....[78]....
        /*2fbc*/ 	.word	0x0002c6c0
        /*2fc0*/ 	.word	0x000000ff
        /*2fc4*/ 	.word	0x00000048
        /*2fc8*/ 	.short	0x010b
        /*2fca*/ 	.byte	0x0d
	.zero		1


	//   ....[79]....
        /*2fcc*/ 	.word	0x0002c700
        /*2fd0*/ 	.word	0x000000ff
        /*2fd4*/ 	.word	0x00000000
        /*2fd8*/ 	.short	0x0101
        /*2fda*/ 	.byte	0x16
	.zero		1


	//   ....[80]....
        /*2fdc*/ 	.word	0x0002c740
        /*2fe0*/ 	.word	0x000000ff
        /*2fe4*/ 	.word	0x00000050
        /*2fe8*/ 	.short	0x010a
        /*2fea*/ 	.byte	0x0d
	.zero		1


	//   ....[81]....
        /*2fec*/ 	.word	0x0002c840
        /*2ff0*/ 	.word	0x000000ff
        /*2ff4*/ 	.word	0x00000030
        /*2ff8*/ 	.short	0x010b
        /*2ffa*/ 	.byte	0x0d
	.zero		1


	//   ....[82]....
        /*2ffc*/ 	.word	0x0002c880
        /*3000*/ 	.word	0x000000ff
        /*3004*/ 	.word	0x00000000
        /*3008*/ 	.short	0x0101
        /*300a*/ 	.byte	0x1d
	.zero		1


	//   ....[83]....
        /*300c*/ 	.word	0x0002c8b0
        /*3010*/ 	.word	0x000000ff
        /*3014*/ 	.word	0x00000058
        /*3018*/ 	.short	0x010a
        /*301a*/ 	.byte	0x0d
	.zero		1


	//   ....[84]....
        /*301c*/ 	.word	0x0002c9b0
        /*3020*/ 	.word	0x000000ff
        /*3024*/ 	.word	0x00000038
        /*3028*/ 	.short	0x010b
        /*302a*/ 	.byte	0x0d
	.zero		1


	//   ....[85]....
        /*302c*/ 	.word	0x0002c9f0
        /*3030*/ 	.word	0x000000ff
        /*3034*/ 	.word	0x00000000
        /*3038*/ 	.short	0x0101
        /*303a*/ 	.byte	0x17
	.zero		1


	//   ....[86]....
        /*303c*/ 	.word	0x0002ca30
        /*3040*/ 	.word	0x000000ff
        /*3044*/ 	.word	0x00000060
        /*3048*/ 	.short	0x010a
        /*304a*/ 	.byte	0x0d
	.zero		1


	//   ....[87]....
        /*304c*/ 	.word	0x0002cb30
        /*3050*/ 	.word	0x000000ff
        /*3054*/ 	.word	0x00000040
        /*3058*/ 	.short	0x010b
        /*305a*/ 	.byte	0x0d
	.zero		1


	//   ....[88]....
        /*305c*/ 	.word	0x0002cb70
        /*3060*/ 	.word	0x000000ff
        /*3064*/ 	.word	0x00000000
        /*3068*/ 	.short	0x0101
        /*306a*/ 	.byte	0x15
	.zero		1


	//   ....[89]....
        /*306c*/ 	.word	0x0002cba0
        /*3070*/ 	.word	0x000000ff
        /*3074*/ 	.word	0x00000068
        /*3078*/ 	.short	0x010a
        /*307a*/ 	.byte	0x0d
	.zero		1


	//   ....[90]....
        /*307c*/ 	.word	0x0002cca0
        /*3080*/ 	.word	0x000000ff
        /*3084*/ 	.word	0x00000048
        /*3088*/ 	.short	0x010b
        /*308a*/ 	.byte	0x0d
	.zero		1


	//   ....[91]....
        /*308c*/ 	.word	0x0002cce0
        /*3090*/ 	.word	0x000000ff
        /*3094*/ 	.word	0x00000000
        /*3098*/ 	.short	0x0101
        /*309a*/ 	.byte	0x16
	.zero		1


	//   ....[92]....
        /*309c*/ 	.word	0x0002cd20
        /*30a0*/ 	.word	0x000000ff
        /*30a4*/ 	.word	0x00000050
        /*30a8*/ 	.short	0x010a
        /*30aa*/ 	.byte	0x0d
	.zero		1


	//   ....[93]....
        /*30ac*/ 	.word	0x0002ce20
        /*30b0*/ 	.word	0x000000ff
        /*30b4*/ 	.word	0x00000030
        /*30b8*/ 	.short	0x010b
        /*30ba*/ 	.byte	0x0d
	.zero		1


	//   ....[94]....
        /*30bc*/ 	.word	0x0002ce60
        /*30c0*/ 	.word	0x000000ff
        /*30c4*/ 	.word	0x00000000
        /*30c8*/ 	.short	0x0101
        /*30ca*/ 	.byte	0x1d
	.zero		1


	//   ....[95]....
        /*30cc*/ 	.word	0x0002ce90
        /*30d0*/ 	.word	0x000000ff
        /*30d4*/ 	.word	0x00000058
        /*30d8*/ 	.short	0x010a
        /*30da*/ 	.byte	0x0d
	.zero		1


	//   ....[96]....
        /*30dc*/ 	.word	0x0002cf90
        /*30e0*/ 	.word	0x000000ff
        /*30e4*/ 	.word	0x00000038
        /*30e8*/ 	.short	0x010b
        /*30ea*/ 	.byte	0x0d
	.zero		1


	//   ....[97]....
        /*30ec*/ 	.word	0x0002cfd0
        /*30f0*/ 	.word	0x000000ff
        /*30f4*/ 	.word	0x00000000
        /*30f8*/ 	.short	0x0101
        /*30fa*/ 	.byte	0x17
	.zero		1


	//   ....[98]....
        /*30fc*/ 	.word	0x0002d010
        /*3100*/ 	.word	0x000000ff
        /*3104*/ 	.word	0x00000060
        /*3108*/ 	.short	0x010a
        /*310a*/ 	.byte	0x0d
	.zero		1


	//   ....[99]....
        /*310c*/ 	.word	0x0002d110
        /*3110*/ 	.word	0x000000ff
        /*3114*/ 	.word	0x00000040
        /*3118*/ 	.short	0x010b
        /*311a*/ 	.byte	0x0d
	.zero		1


	//   ....[100]....
        /*311c*/ 	.word	0x0002d150
        /*3120*/ 	.word	0x000000ff
        /*3124*/ 	.word	0x00000000
        /*3128*/ 	.short	0x0101
        /*312a*/ 	.byte	0x15
	.zero		1


	//   ....[101]....
        /*312c*/ 	.word	0x0002d180
        /*3130*/ 	.word	0x000000ff
        /*3134*/ 	.word	0x00000068
        /*3138*/ 	.short	0x010a
        /*313a*/ 	.byte	0x0d
	.zero		1


	//   ....[102]....
        /*313c*/ 	.word	0x0002d280
        /*3140*/ 	.word	0x000000ff
        /*3144*/ 	.word	0x00000048
        /*3148*/ 	.short	0x010b
        /*314a*/ 	.byte	0x0d
	.zero		1


	//   ....[103]....
        /*314c*/ 	.word	0x0002d2d0
        /*3150*/ 	.word	0x000000ff
        /*3154*/ 	.word	0x00000000
        /*3158*/ 	.short	0x0101
        /*315a*/ 	.byte	0x16
	.zero		1


	//   ....[104]....
        /*315c*/ 	.word	0x0002d9d0
        /*3160*/ 	.word	0x00000000
        /*3164*/ 	.word	0x00000050
        /*3168*/ 	.short	0x010a
        /*316a*/ 	.byte	0x3f
	.zero		1


	//   ....[105]....
        /*316c*/ 	.word	0x0002da10
        /*3170*/ 	.word	0x00000000
        /*3174*/ 	.word	0x00000058
        /*3178*/ 	.short	0x010a
        /*317a*/ 	.byte	0x3f
	.zero		1


	//   ....[106]....
        /*317c*/ 	.word	0x0002da50
        /*3180*/ 	.word	0x00000000
        /*3184*/ 	.word	0x00000060
        /*3188*/ 	.short	0x010a
        /*318a*/ 	.byte	0x3f
	.zero		1


	//   ....[107]....
        /*318c*/ 	.word	0x0002dab0
        /*3190*/ 	.word	0x00000000
        /*3194*/ 	.word	0x00000068
        /*3198*/ 	.short	0x010a
        /*319a*/ 	.byte	0x3f
	.zero		1


	//   ....[108]....
        /*319c*/ 	.word	0x0002ddf0
        /*31a0*/ 	.word	0x0000000d
        /*31a4*/ 	.word	0x00000018
        /*31a8*/ 	.short	0x010a
        /*31aa*/ 	.byte	0x3f
	.zero		1


	//   ....[109]....
        /*31ac*/ 	.word	0x0002e140
        /*31b0*/ 	.word	0x00000002
        /*31b4*/ 	.word	0x00000078
        /*31b8*/ 	.short	0x0101
        /*31ba*/ 	.byte	0x3f
	.zero		1


	//   ....[110]....
        /*31bc*/ 	.word	0x0002e8f0
        /*31c0*/ 	.word	0x00000005
        /*31c4*/ 	.word	0x00000000
        /*31c8*/ 	.short	0x010a
        /*31ca*/ 	.byte	0x3f
	.zero		1


	//   ....[111]....
        /*31cc*/ 	.word	0x0002e980
        /*31d0*/ 	.word	0x00000007
        /*31d4*/ 	.word	0x00000000
        /*31d8*/ 	.short	0x010a
        /*31da*/ 	.byte	0x3f
	.zero		1


	//   ....[112]....
        /*31dc*/ 	.word	0x0002ea10
        /*31e0*/ 	.word	0x00000003
        /*31e4*/ 	.word	0x00000000
        /*31e8*/ 	.short	0x010a
        /*31ea*/ 	.byte	0x3f
	.zero		1


	//   ....[113]....
        /*31ec*/ 	.word	0x0002ea70
        /*31f0*/ 	.word	0x00000003
        /*31f4*/ 	.word	0x00000000
        /*31f8*/ 	.short	0x010a
        /*31fa*/ 	.byte	0x3f
	.zero		1


	//   ....[114]....
        /*31fc*/ 	.word	0x0002ead0
        /*3200*/ 	.word	0x00000004
        /*3204*/ 	.word	0x00000000
        /*3208*/ 	.short	0x010a
        /*320a*/ 	.byte	0x3f
	.zero		1


	//   ....[115]....
        /*320c*/ 	.word	0x0002eb30
        /*3210*/ 	.word	0x00000003
        /*3214*/ 	.word	0x00000030
        /*3218*/ 	.short	0x010a
        /*321a*/ 	.byte	0x3f
	.zero		1


	//   ....[116]....
        /*321c*/ 	.word	0x0002eb80
        /*3220*/ 	.word	0x00000006
        /*3224*/ 	.word	0x00000030
        /*3228*/ 	.short	0x010a
        /*322a*/ 	.byte	0x3f
	.zero		1


	//   ....[117]....
        /*322c*/ 	.word	0x0002ebd0
        /*3230*/ 	.word	0x00000006
        /*3234*/ 	.word	0x00000030
        /*3238*/ 	.short	0x010a
        /*323a*/ 	.byte	0x3f
	.zero		1


	//   ....[118]....
        /*323c*/ 	.word	0x0002ec20
        /*3240*/ 	.word	0x00000007
        /*3244*/ 	.word	0x00000030
        /*3248*/ 	.short	0x010a
        /*324a*/ 	.byte	0x3f
	.zero		1


	//   ....[119]....
        /*324c*/ 	.word	0x0002ec70
        /*3250*/ 	.word	0x00000018
        /*3254*/ 	.word	0x00000030
        /*3258*/ 	.short	0x010a
        /*325a*/ 	.byte	0x3f
	.zero		1


	//   ....[120]....
        /*325c*/ 	.word	0x0002ecc0
        /*3260*/ 	.word	0x00000019
        /*3264*/ 	.word	0x00000030
        /*3268*/ 	.short	0x010a
        /*326a*/ 	.byte	0x3f
	.zero		1


	//   ....[121]....
        /*326c*/ 	.word	0x0002ed10
        /*3270*/ 	.word	0x00000018
        /*3274*/ 	.word	0x00000030
        /*3278*/ 	.short	0x010a
        /*327a*/ 	.byte	0x3f
	.zero		1


	//   ....[122]....
        /*327c*/ 	.word	0x0002ed60
        /*3280*/ 	.word	0x00000018
        /*3284*/ 	.word	0x00000030
        /*3288*/ 	.short	0x010a
        /*328a*/ 	.byte	0x3f
	.zero		1


	//   ....[123]....
        /*328c*/ 	.word	0x0002edb0
        /*3290*/ 	.word	0x00000018
        /*3294*/ 	.word	0x00000030
        /*3298*/ 	.short	0x010a
        /*329a*/ 	.byte	0x3f
	.zero		1


	//   ....[124]....
        /*329c*/ 	.word	0x0002ee00
        /*32a0*/ 	.word	0x00000018
        /*32a4*/ 	.word	0x00000030
        /*32a8*/ 	.short	0x010a
        /*32aa*/ 	.byte	0x3f
	.zero		1


	//   ....[125]....
        /*32ac*/ 	.word	0x0002ee50
        /*32b0*/ 	.word	0x00000018
        /*32b4*/ 	.word	0x00000030
        /*32b8*/ 	.short	0x010a
        /*32ba*/ 	.byte	0x3f
	.zero		1


	//   ....[126]....
        /*32bc*/ 	.word	0x0002eea0
        /*32c0*/ 	.word	0x00000018
        /*32c4*/ 	.word	0x00000030
        /*32c8*/ 	.short	0x010a
        /*32ca*/ 	.byte	0x3f
	.zero		1


	//   ....[127]....
        /*32cc*/ 	.word	0x0002eef0
        /*32d0*/ 	.word	0x00000018
        /*32d4*/ 	.word	0x00000030
        /*32d8*/ 	.short	0x010a
        /*32da*/ 	.byte	0x3f
	.zero		1


	//   ....[128]....
        /*32dc*/ 	.word	0x0002ef40
        /*32e0*/ 	.word	0x00000018
        /*32e4*/ 	.word	0x00000030
        /*32e8*/ 	.short	0x010a
        /*32ea*/ 	.byte	0x3f
	.zero		1


	//   ....[129]....
        /*32ec*/ 	.word	0x0002ef90
        /*32f0*/ 	.word	0x00000018
        /*32f4*/ 	.word	0x00000030
        /*32f8*/ 	.short	0x010a
        /*32fa*/ 	.byte	0x3f
	.zero		1


	//   ....[130]....
        /*32fc*/ 	.word	0x0002efe0
        /*3300*/ 	.word	0x00000019
        /*3304*/ 	.word	0x00000030
        /*3308*/ 	.short	0x010a
        /*330a*/ 	.byte	0x3f
	.zero		1


	//   ....[131]....
        /*330c*/ 	.word	0x0002f040
        /*3310*/ 	.word	0x00000005
        /*3314*/ 	.word	0x00000078
        /*3318*/ 	.short	0x010a
        /*331a*/ 	.byte	0x3f
	.zero		1


	//   ....[132]....
        /*331c*/ 	.word	0x0002f0a0
        /*3320*/ 	.word	0x00000003
        /*3324*/ 	.word	0x00000050
        /*3328*/ 	.short	0x010a
        /*332a*/ 	.byte	0x3f
	.zero		1


	//   ....[133]....
        /*332c*/ 	.word	0x0002f100
        /*3330*/ 	.word	0x00000003
        /*3334*/ 	.word	0x00000058
        /*3338*/ 	.short	0x010a
        /*333a*/ 	.byte	0x3f
	.zero		1


	//   ....[134]....
        /*333c*/ 	.word	0x0002f160
        /*3340*/ 	.word	0x00000003
        /*3344*/ 	.word	0x00000060
        /*3348*/ 	.short	0x010a
        /*334a*/ 	.byte	0x3f
	.zero		1


	//   ....[135]....
        /*334c*/ 	.word	0x0002f1c0
        /*3350*/ 	.word	0x00000003
        /*3354*/ 	.word	0x00000068
        /*3358*/ 	.short	0x010a
        /*335a*/ 	.byte	0x3f
	.zero		1


	//   ....[136]....
        /*335c*/ 	.word	0x0002f220
        /*3360*/ 	.word	0x00000004
        /*3364*/ 	.word	0x00000050
        /*3368*/ 	.short	0x010a
        /*336a*/ 	.byte	0x3f
	.zero		1


	//   ....[137]....
        /*336c*/ 	.word	0x0002f280
        /*3370*/ 	.word	0x00000004
        /*3374*/ 	.word	0x00000058
        /*3378*/ 	.short	0x010a
        /*337a*/ 	.byte	0x3f
	.zero		1


	//   ....[138]....
        /*337c*/ 	.word	0x0002f2e0
        /*3380*/ 	.word	0x00000004
        /*3384*/ 	.word	0x00000060
        /*3388*/ 	.short	0x010a
        /*338a*/ 	.byte	0x3f
	.zero		1


	//   ....[139]....
        /*338c*/ 	.word	0x0002f340
        /*3390*/ 	.word	0x00000004
        /*3394*/ 	.word	0x00000068
        /*3398*/ 	.short	0x010a
        /*339a*/ 	.byte	0x3f
	.zero		1


	//   ....[140]....
        /*339c*/ 	.word	0x0002f3a0
        /*33a0*/ 	.word	0x00000005
        /*33a4*/ 	.word	0x00000050
        /*33a8*/ 	.short	0x010a
        /*33aa*/ 	.byte	0x3f
	.zero		1


	//   ....[141]....
        /*33ac*/ 	.word	0x0002f400
        /*33b0*/ 	.word	0x00000005
        /*33b4*/ 	.word	0x00000058
        /*33b8*/ 	.short	0x010a
        /*33ba*/ 	.byte	0x3f
	.zero		1


	//   ....[142]....
        /*33bc*/ 	.word	0x0002f460
        /*33c0*/ 	.word	0x00000005
        /*33c4*/ 	.word	0x00000060
        /*33c8*/ 	.short	0x010a
        /*33ca*/ 	.byte	0x3f
	.zero		1


	//   ....[143]....
        /*33cc*/ 	.word	0x0002f4c0
        /*33d0*/ 	.word	0x00000005
        /*33d4*/ 	.word	0x00000068
        /*33d8*/ 	.short	0x010a
        /*33da*/ 	.byte	0x3f
	.zero		1


	//   ....[144]....
        /*33dc*/ 	.word	0x0002f520
        /*33e0*/ 	.word	0x00000002
        /*33e4*/ 	.word	0x00000050
        /*33e8*/ 	.short	0x010a
        /*33ea*/ 	.byte	0x3f
	.zero		1


	//   ....[145]....
        /*33ec*/ 	.word	0x0002f580
        /*33f0*/ 	.word	0x00000002
        /*33f4*/ 	.word	0x00000058
        /*33f8*/ 	.short	0x010a
        /*33fa*/ 	.byte	0x3f
	.zero		1


	//   ....[146]....
        /*33fc*/ 	.word	0x0002f5e0
        /*3400*/ 	.word	0x00000002
        /*3404*/ 	.word	0x00000060
        /*3408*/ 	.short	0x010a
        /*340a*/ 	.byte	0x3f
	.zero		1


	//   ....[147]....
        /*340c*/ 	.word	0x0002f640
        /*3410*/ 	.word	0x00000002
        /*3414*/ 	.word	0x00000068
        /*3418*/ 	.short	0x010a
        /*341a*/ 	.byte	0x3f
	.zero		1


	//   ....[148]....
        /*341c*/ 	.word	0x0002f690
        /*3420*/ 	.word	0x00000000
        /*3424*/ 	.word	0x00000050
        /*3428*/ 	.short	0x010a
        /*342a*/ 	.byte	0x3f
	.zero		1


	//   ....[149]....
        /*342c*/ 	.word	0x0002f6e0
        /*3430*/ 	.word	0x00000000
        /*3434*/ 	.word	0x00000058
        /*3438*/ 	.short	0x010a
        /*343a*/ 	.byte	0x3f
	.zero		1


	//   ....[150]....
        /*343c*/ 	.word	0x0002f730
        /*3440*/ 	.word	0x00000000
        /*3444*/ 	.word	0x00000060
        /*3448*/ 	.short	0x010a
        /*344a*/ 	.byte	0x3f
	.zero		1


	//   ....[151]....
        /*344c*/ 	.word	0x0002f800
        /*3450*/ 	.word	0x0000000d
        /*3454*/ 	.word	0x00000018
        /*3458*/ 	.short	0x010a
        /*345a*/ 	.byte	0x3f
	.zero		1


	//   ....[152]....
        /*345c*/ 	.word	0x0002f8d0
        /*3460*/ 	.word	0x00000005
        /*3464*/ 	.word	0x00000000
        /*3468*/ 	.short	0x010a
        /*346a*/ 	.byte	0x3f
	.zero		1


	//   ....[153]....
        /*346c*/ 	.word	0x0002f920
        /*3470*/ 	.word	0x00000007
        /*3474*/ 	.word	0x00000000
        /*3478*/ 	.short	0x010a
        /*347a*/ 	.byte	0x3f
	.zero		1


	//----- nvinfo : EIATTR_NUM_MBARRIERS
	.align		4
.L_40:
        /*347c*/ 	.byte	0x03, 0x38
        /*347e*/ 	.short	0x0010


	//----- nvinfo : EIATTR_EXIT_INSTR_OFFSETS
	.align		4
        /*3480*/ 	.byte	0x04, 0x1c
        /*3482*/ 	.short	(.L_42 - .L_41)


	//   ....[0]....
.L_41:
        /*3484*/ 	.word	0x0002ea60


	//----- nvinfo : EIATTR_MAX_THREADS
	.align		4
.L_42:
        /*3488*/ 	.byte	0x04, 0x05
        /*348a*/ 	.short	(.L_44 - .L_43)
.L_43:
        /*348c*/ 	.word	0x00000180
        /*3490*/ 	.word	0x00000001
        /*3494*/ 	.word	0x00000001


	//----- nvinfo : EIATTR_CRS_STACK_SIZE
	.align		4
.L_44:
        /*3498*/ 	.byte	0x04, 0x1e
        /*349a*/ 	.short	(.L_46 - .L_45)
.L_45:
        /*349c*/ 	.word	0x00000000


	//----- nvinfo : EIATTR_CBANK_PARAM_SIZE
	.align		4
.L_46:
        /*34a0*/ 	.byte	0x03, 0x19
        /*34a2*/ 	.short	0x0770


	//----- nvinfo : EIATTR_PARAM_CBANK
	.align		4
        /*34a4*/ 	.byte	0x04, 0x0a
        /*34a6*/ 	.short	(.L_48 - .L_47)
	.align		4
.L_47:
        /*34a8*/ 	.word	index@(.nv.constant0._ZN7cutlass13device_kernelINS_4gemm6kernel13GemmUniversalIN4cute5tupleIJiiiiEEENS1_10collective13CollectiveMmaINS1_34MainloopSm90TmaGmmaWarpSpecializedILi3ENS5_IJNS4_1CILi1EEESB_SB_EEENS1_35KernelTmaWarpSpecializedCooperativeEEENS5_IJNSA_ILi256EEESF_NSA_ILi64EEEEEENS_10bfloat16_tENS5_IJlSB_lEEESI_SJ_NS4_8TiledMMAINS4_8MMA_AtomIJNS4_4SM904GMMA28MMA_64x256x16_F32BF16BF16_SSILNSN_5MajorE0ELSP_0ELNSN_7ScaleInE1ELSQ_1EEEEEENS4_6LayoutINS5_IJNSA_ILi2EEESB_SB_EEENS5_IJSB_NSA_ILi0EEESW_EEEEENS5_IJNS4_10UnderscoreESZ_SZ_EEEEENS4_13SM90_TMA_LOADENS4_14ComposedLayoutINS4_7SwizzleILi3ELi4ELi3EEENS4_18smem_ptr_flag_bitsILi16EEENST_INS5_IJNSA_ILi8EEESG_EEENS5_IJSG_SB_EEEEEEEvNS4_8identityES12_S1C_vS1D_EENS_8epilogue10collective18CollectiveEpilogueINS1F_22Sm90TmaWarpSpecializedILi4ELi2ELi16ELb1ELb0EEEJSH_NS5_IJNSA_ILi128EEENSA_ILi32EEEEEESI_SJ_SI_SJ_NS1F_6fusion15FusionCallbacksIS1J_NS1N_13LinCombEltActINS1F_6thread4GELUESI_fSI_fLNS_15FloatRoundStyleE2EEESH_S1M_JEEES12_NS13_INS14_ILi2ELi4ELi3EEES17_NST_INS5_IJS18_S1L_EEENS5_IJS1L_SB_EEEEEEENS4_17SM75_U32x4_LDSM_NENS4_14SM90_TMA_STOREES1Z_NS4_17SM90_U32x4_STSM_NENS4_9Copy_AtomIJS22_NS_6half_tEEEEvEEEvvEEEEvNT_6ParamsE)
        /*34ac*/ 	.short	0x0210
        /*34ae*/ 	.short	0x0770


	//----- nvinfo : EIATTR_SW_WAR
	.align		4
.L_48:
        /*34b0*/ 	.byte	0x04, 0x36
        /*34b2*/ 	.short	(.L_50 - .L_49)
.L_49:
        /*34b4*/ 	.word	0x00000008
.L_50:


//--------------------- .nv.callgraph             --------------------------
	.section	.nv.callgraph,"",@"SHT_CUDA_CALLGRAPH"
	.align	4
	.sectionentsize	8
	.align		4
        /*0000*/ 	.word	0x00000000
	.align		4
        /*0004*/ 	.word	0xffffffff
	.align		4
        /*0008*/ 	.word	index@(_ZN7cutlass13device_kernelINS_4gemm6kernel13GemmUniversalIN4cute5tupleIJiiiiEEENS1_10collective13CollectiveMmaINS1_34MainloopSm90TmaGmmaWarpSpecializedILi3ENS5_IJNS4_1CILi1EEESB_SB_EEENS1_35KernelTmaWarpSpecializedCooperativeEEENS5_IJNSA_ILi256EEESF_NSA_ILi64EEEEEENS_10bfloat16_tENS5_IJlSB_lEEESI_SJ_NS4_8TiledMMAINS4_8MMA_AtomIJNS4_4SM904GMMA28MMA_64x256x16_F32BF16BF16_SSILNSN_5MajorE0ELSP_0ELNSN_7ScaleInE1ELSQ_1EEEEEENS4_6LayoutINS5_IJNSA_ILi2EEESB_SB_EEENS5_IJSB_NSA_ILi0EEESW_EEEEENS5_IJNS4_10UnderscoreESZ_SZ_EEEEENS4_13SM90_TMA_LOADENS4_14ComposedLayoutINS4_7SwizzleILi3ELi4ELi3EEENS4_18smem_ptr_flag_bitsILi16EEENST_INS5_IJNSA_ILi8EEESG_EEENS5_IJSG_SB_EEEEEEEvNS4_8identityES12_S1C_vS1D_EENS_8epilogue10collective18CollectiveEpilogueINS1F_22Sm90TmaWarpSpecializedILi4ELi2ELi16ELb1ELb0EEEJSH_NS5_IJNSA_ILi128EEENSA_ILi32EEEEEESI_SJ_SI_SJ_NS1F_6fusion15FusionCallbacksIS1J_NS1N_13LinCombEltActINS1F_6thread4GELUESI_fSI_fLNS_15FloatRoundStyleE2EEESH_S1M_JEEES12_NS13_INS14_ILi2ELi4ELi3EEES17_NST_INS5_IJS18_S1L_EEENS5_IJS1L_SB_EEEEEEENS4_17SM75_U32x4_LDSM_NENS4_14SM90_TMA_STOREES1Z_NS4_17SM90_U32x4_STSM_NENS4_9Copy_AtomIJS22_NS_6half_tEEEEvEEEvvEEEEvNT_6ParamsE)
	.align		4
        /*000c*/ 	.word	index@(__assertfail)
	.align		4
        /*0010*/ 	.word	0x00000000
	.align		4
        /*0014*/ 	.word	0xfffffffe
	.align		4
        /*0018*/ 	.word	0x00000000
	.align		4
        /*001c*/ 	.word	0xfffffffd
	.align		4
        /*0020*/ 	.word	0x00000000
	.align		4
        /*0024*/ 	.word	0xfffffffc


//--------------------- .nv.constant4             --------------------------
	.section	.nv.constant4,"a",@progbits
	.align	8
	.align		8
.nv.constant4:
        /*0000*/ 	.dword	__assertfail
	.align		8
        /*0008*/ 	.dword	__unnamed_1
	.align		8
        /*0010*/ 	.dword	__unnamed_2
	.align		8
        /*0018*/ 	.dword	_ZN39_INTERNAL_ea9347ca_4_k_cu_06426af8_27874cuda3std3__45__cpo5beginE
	.align		8
        /*0020*/ 	.dword	_ZN39_INTERNAL_ea9347ca_4_k_cu_06426af8_27874cuda3std3__45__cpo3endE
	.align		8
        /*0028*/ 	.dword	_ZN39_INTERNAL_ea9347ca_4_k_cu_06426af8_27874cuda3std3__45__cpo6cbeginE
	.align		8
        /*0030*/ 	.dword	_ZN39_INTERNAL_ea9347ca_4_k_cu_06426af8_27874cuda3std3__45__cpo4cendE
	.align		8
        /*0038*/ 	.dword	_ZN39_INTERNAL_ea9347ca_4_k_cu_06426af8_27874cuda3std3__441_GLOBAL__N__ea9347ca_4_k_cu_06426af8_27876ignoreE
	.align		8
        /*0040*/ 	.dword	_ZN39_INTERNAL_ea9347ca_4_k_cu_06426af8_27874cuda3std3__419piecewise_constructE
	.align		8
        /*0048*/ 	.dword	_ZN39_INTERNAL_ea9347ca_4_k_cu_06426af8_27874cuda3std3__48in_placeE
	.align		8
        /*0050*/ 	.dword	_ZN39_INTERNAL_ea9347ca_4_k_cu_06426af8_27874cuda3std6ranges3__45__cpo4swapE
	.align		8
        /*0058*/ 	.dword	_ZN39_INTERNAL_ea9347ca_4_k_cu_06426af8_27874cuda3std6ranges3__45__cpo9iter_moveE
	.align		8
        /*0060*/ 	.dword	_ZN39_INTERNAL_ea9347ca_4_k_cu_06426af8_27874cute7productE
	.align		8
        /*0068*/ 	.dword	_ZN39_INTERNAL_ea9347ca_4_k_cu_06426af8_27874cute1_E
	.align		8
        /*0070*/ 	.dword	$str$22
	.align		8
        /*0078*/ 	.dword	$str$23
	.align		8
        /*0080*/ 	.dword	$str$26
	.align		8
        /*0088*/ 	.dword	$str$27


//--------------------- .text._ZN7cutlass13device_kernelINS_4gemm6kernel13GemmUniversalIN4cute5tupleIJiiiiEEENS1_10collective13CollectiveMmaINS1_34MainloopSm90TmaGmmaWarpSpecializedILi3ENS5_IJNS4_1CILi1EEESB_SB_EEENS1_35KernelTmaWarpSpecializedCooperativeEEENS5_IJNSA_ILi256EEESF_NSA_ILi64EEEEEENS_10bfloat16_tENS5_IJlSB_lEEESI_SJ_NS4_8TiledMMAINS4_8MMA_AtomIJNS4_4SM904GMMA28MMA_64x256x16_F32BF16BF16_SSILNSN_5MajorE0ELSP_0ELNSN_7ScaleInE1ELSQ_1EEEEEENS4_6LayoutINS5_IJNSA_ILi2EEESB_SB_EEENS5_IJSB_NSA_ILi0EEESW_EEEEENS5_IJNS4_10UnderscoreESZ_SZ_EEEEENS4_13SM90_TMA_LOADENS4_14ComposedLayoutINS4_7SwizzleILi3ELi4ELi3EEENS4_18smem_ptr_flag_bitsILi16EEENST_INS5_IJNSA_ILi8EEESG_EEENS5_IJSG_SB_EEEEEEEvNS4_8identityES12_S1C_vS1D_EENS_8epilogue10collective18CollectiveEpilogueINS1F_22Sm90TmaWarpSpecializedILi4ELi2ELi16ELb1ELb0EEEJSH_NS5_IJNSA_ILi128EEENSA_ILi32EEEEEESI_SJ_SI_SJ_NS1F_6fusion15FusionCallbacksIS1J_NS1N_13LinCombEltActINS1F_6thread4GELUESI_fSI_fLNS_15FloatRoundStyleE2EEESH_S1M_JEEES12_NS13_INS14_ILi2ELi4ELi3EEES17_NST_INS5_IJS18_S1L_EEENS5_IJS1L_SB_EEEEEEENS4_17SM75_U32x4_LDSM_NENS4_14SM90_TMA_STOREES1Z_NS4_17SM90_U32x4_STSM_NENS4_9Copy_AtomIJS22_NS_6half_tEEEEvEEEvvEEEEvNT_6ParamsE --------------------------
	.section	.text._ZN7cutlass13device_kernelINS_4gemm6kernel13GemmUniversalIN4cute5tupleIJiiiiEEENS1_10collective13CollectiveMmaINS1_34MainloopSm90TmaGmmaWarpSpecializedILi3ENS5_IJNS4_1CILi1EEESB_SB_EEENS1_35KernelTmaWarpSpecializedCooperativeEEENS5_IJNSA_ILi256EEESF_NSA_ILi64EEEEEENS_10bfloat16_tENS5_IJlSB_lEEESI_SJ_NS4_8TiledMMAINS4_8MMA_AtomIJNS4_4SM904GMMA28MMA_64x256x16_F32BF16BF16_SSILNSN_5MajorE0ELSP_0ELNSN_7ScaleInE1ELSQ_1EEEEEENS4_6LayoutINS5_IJNSA_ILi2EEESB_SB_EEENS5_IJSB_NSA_ILi0EEESW_EEEEENS5_IJNS4_10UnderscoreESZ_SZ_EEEEENS4_13SM90_TMA_LOADENS4_14ComposedLayoutINS4_7SwizzleILi3ELi4ELi3EEENS4_18smem_ptr_flag_bitsILi16EEENST_INS5_IJNSA_ILi8EEESG_EEENS5_IJSG_SB_EEEEEEEvNS4_8identityES12_S1C_vS1D_EENS_8epilogue10collective18CollectiveEpilogueINS1F_22Sm90TmaWarpSpecializedILi4ELi2ELi16ELb1ELb0EEEJSH_NS5_IJNSA_ILi128EEENSA_ILi32EEEEEESI_SJ_SI_SJ_NS1F_6fusion15FusionCallbacksIS1J_NS1N_13LinCombEltActINS1F_6thread4GELUESI_fSI_fLNS_15FloatRoundStyleE2EEESH_S1M_JEEES12_NS13_INS14_ILi2ELi4ELi3EEES17_NST_INS5_IJS18_S1L_EEENS5_IJS1L_SB_EEEEEEENS4_17SM75_U32x4_LDSM_NENS4_14SM90_TMA_STOREES1Z_NS4_17SM90_U32x4_STSM_NENS4_9Copy_AtomIJS22_NS_6half_tEEEEvEEEvvEEEEvNT_6ParamsE,"ax",@progbits
	.align	128
.text._ZN7cutlass13device_kernelINS_4gemm6kernel13GemmUniversalIN4cute5tupleIJiiiiEEENS1_10collective13CollectiveMmaINS1_34MainloopSm90TmaGmmaWarpSpecializedILi3ENS5_IJNS4_1CILi1EEESB_SB_EEENS1_35KernelTmaWarpSpecializedCooperativeEEENS5_IJNSA_ILi256EEESF_NSA_ILi64EEEEEENS_10bfloat16_tENS5_IJlSB_lEEESI_SJ_NS4_8TiledMMAINS4_8MMA_AtomIJNS4_4SM904GMMA28MMA_64x256x16_F32BF16BF16_SSILNSN_5MajorE0ELSP_0ELNSN_7ScaleInE1ELSQ_1EEEEEENS4_6LayoutINS5_IJNSA_ILi2EEESB_SB_EEENS5_IJSB_NSA_ILi0EEESW_EEEEENS5_IJNS4_10UnderscoreESZ_SZ_EEEEENS4_13SM90_TMA_LOADENS4_14ComposedLayoutINS4_7SwizzleILi3ELi4ELi3EEENS4_18smem_ptr_flag_bitsILi16EEENST_INS5_IJNSA_ILi8EEESG_EEENS5_IJSG_SB_EEEEEEEvNS4_8identityES12_S1C_vS1D_EENS_8epilogue10collective18CollectiveEpilogueINS1F_22Sm90TmaWarpSpecializedILi4ELi2ELi16ELb1ELb0EEEJSH_NS5_IJNSA_ILi128EEENSA_ILi32EEEEEESI_SJ_SI_SJ_NS1F_6fusion15FusionCallbacksIS1J_NS1N_13LinCombEltActINS1F_6thread4GELUESI_fSI_fLNS_15FloatRoundStyleE2EEESH_S1M_JEEES12_NS13_INS14_ILi2ELi4ELi3EEES17_NST_INS5_IJS18_S1L_EEENS5_IJS1L_SB_EEEEEEENS4_17SM75_U32x4_LDSM_NENS4_14SM90_TMA_STOREES1Z_NS4_17SM90_U32x4_STSM_NENS4_9Copy_AtomIJS22_NS_6half_tEEEEvEEEvvEEEEvNT_6ParamsE:
        .type           _ZN7cutlass13device_kernelINS_4gemm6kernel13GemmUniversalIN4cute5tupleIJiiiiEEENS1_10collective13CollectiveMmaINS1_34MainloopSm90TmaGmmaWarpSpecializedILi3ENS5_IJNS4_1CILi1EEESB_SB_EEENS1_35KernelTmaWarpSpecializedCooperativeEEENS5_IJNSA_ILi256EEESF_NSA_ILi64EEEEEENS_10bfloat16_tENS5_IJlSB_lEEESI_SJ_NS4_8TiledMMAINS4_8MMA_AtomIJNS4_4SM904GMMA28MMA_64x256x16_F32BF16BF16_SSILNSN_5MajorE0ELSP_0ELNSN_7ScaleInE1ELSQ_1EEEEEENS4_6LayoutINS5_IJNSA_ILi2EEESB_SB_EEENS5_IJSB_NSA_ILi0EEESW_EEEEENS5_IJNS4_10UnderscoreESZ_SZ_EEEEENS4_13SM90_TMA_LOADENS4_14ComposedLayoutINS4_7SwizzleILi3ELi4ELi3EEENS4_18smem_ptr_flag_bitsILi16EEENST_INS5_IJNSA_ILi8EEESG_EEENS5_IJSG_SB_EEEEEEEvNS4_8identityES12_S1C_vS1D_EENS_8epilogue10collective18CollectiveEpilogueINS1F_22Sm90TmaWarpSpecializedILi4ELi2ELi16ELb1ELb0EEEJSH_NS5_IJNSA_ILi128EEENSA_ILi32EEEEEESI_SJ_SI_SJ_NS1F_6fusion15FusionCallbacksIS1J_NS1N_13LinCombEltActINS1F_6thread4GELUESI_fSI_fLNS_15FloatRoundStyleE2EEESH_S1M_JEEES12_NS13_INS14_ILi2ELi4ELi3EEES17_NST_INS5_IJS18_S1L_EEENS5_IJS1L_SB_EEEEEEENS4_17SM75_U32x4_LDSM_NENS4_14SM90_TMA_STOREES1Z_NS4_17SM90_U32x4_STSM_NENS4_9Copy_AtomIJS22_NS_6half_tEEEEvEEEvvEEEEvNT_6ParamsE,@function
        .size           _ZN7cutlass13device_kernelINS_4gemm6kernel13GemmUniversalIN4cute5tupleIJiiiiEEENS1_10collective13CollectiveMmaINS1_34MainloopSm90TmaGmmaWarpSpecializedILi3ENS5_IJNS4_1CILi1EEESB_SB_EEENS1_35KernelTmaWarpSpecializedCooperativeEEENS5_IJNSA_ILi256EEESF_NSA_ILi64EEEEEENS_10bfloat16_tENS5_IJlSB_lEEESI_SJ_NS4_8TiledMMAINS4_8MMA_AtomIJNS4_4SM904GMMA28MMA_64x256x16_F32BF16BF16_SSILNSN_5MajorE0ELSP_0ELNSN_7ScaleInE1ELSQ_1EEEEEENS4_6LayoutINS5_IJNSA_ILi2EEESB_SB_EEENS5_IJSB_NSA_ILi0EEESW_EEEEENS5_IJNS4_10UnderscoreESZ_SZ_EEEEENS4_13SM90_TMA_LOADENS4_14ComposedLayoutINS4_7SwizzleILi3ELi4ELi3EEENS4_18smem_ptr_flag_bitsILi16EEENST_INS5_IJNSA_ILi8EEESG_EEENS5_IJSG_SB_EEEEEEEvNS4_8identityES12_S1C_vS1D_EENS_8epilogue10collective18CollectiveEpilogueINS1F_22Sm90TmaWarpSpecializedILi4ELi2ELi16ELb1ELb0EEEJSH_NS5_IJNSA_ILi128EEENSA_ILi32EEEEEESI_SJ_SI_SJ_NS1F_6fusion15FusionCallbacksIS1J_NS1N_13LinCombEltActINS1F_6thread4GELUESI_fSI_fLNS_15FloatRoundStyleE2EEESH_S1M_JEEES12_NS13_INS14_ILi2ELi4ELi3EEES17_NST_INS5_IJS18_S1L_EEENS5_IJS1L_SB_EEEEEEENS4_17SM75_U32x4_LDSM_NENS4_14SM90_TMA_STOREES1Z_NS4_17SM90_U32x4_STSM_NENS4_9Copy_AtomIJS22_NS_6half_tEEEEvEEEvvEEEEvNT_6ParamsE,(.L_x_413 - _ZN7cutlass13device_kernelINS_4gemm6kernel13GemmUniversalIN4cute5tupleIJiiiiEEENS1_10collective13CollectiveMmaINS1_34MainloopSm90TmaGmmaWarpSpecializedILi3ENS5_IJNS4_1CILi1EEESB_SB_EEENS1_35KernelTmaWarpSpecializedCooperativeEEENS5_IJNSA_ILi256EEESF_NSA_ILi64EEEEEENS_10bfloat16_tENS5_IJlSB_lEEESI_SJ_NS4_8TiledMMAINS4_8MMA_AtomIJNS4_4SM904GMMA28MMA_64x256x16_F32BF16BF16_SSILNSN_5MajorE0ELSP_0ELNSN_7ScaleInE1ELSQ_1EEEEEENS4_6LayoutINS5_IJNSA_ILi2EEESB_SB_EEENS5_IJSB_NSA_ILi0EEESW_EEEEENS5_IJNS4_10UnderscoreESZ_SZ_EEEEENS4_13SM90_TMA_LOADENS4_14ComposedLayoutINS4_7SwizzleILi3ELi4ELi3EEENS4_18smem_ptr_flag_bitsILi16EEENST_INS5_IJNSA_ILi8EEESG_EEENS5_IJSG_SB_EEEEEEEvNS4_8identityES12_S1C_vS1D_EENS_8epilogue10collective18CollectiveEpilogueINS1F_22Sm90TmaWarpSpecializedILi4ELi2ELi16ELb1ELb0EEEJSH_NS5_IJNSA_ILi128EEENSA_ILi32EEEEEESI_SJ_SI_SJ_NS1F_6fusion15FusionCallbacksIS1J_NS1N_13LinCombEltActINS1F_6thread4GELUESI_fSI_fLNS_15FloatRoundStyleE2EEESH_S1M_JEEES12_NS13_INS14_ILi2ELi4ELi3EEES17_NST_INS5_IJS18_S1L_EEENS5_IJS1L_SB_EEEEEEENS4_17SM75_U32x4_LDSM_NENS4_14SM90_TMA_STOREES1Z_NS4_17SM90_U32x4_STSM_NENS4_9Copy_AtomIJS22_NS_6half_tEEEEvEEEvvEEEEvNT_6ParamsE)
        .other          _ZN7cutlass13device_kernelINS_4gemm6kernel13GemmUniversalIN4cute5tupleIJiiiiEEENS1_10collective13CollectiveMmaINS1_34MainloopSm90TmaGmmaWarpSpecializedILi3ENS5_IJNS4_1CILi1EEESB_SB_EEENS1_35KernelTmaWarpSpecializedCooperativeEEENS5_IJNSA_ILi256EEESF_NSA_ILi64EEEEEENS_10bfloat16_tENS5_IJlSB_lEEESI_SJ_NS4_8TiledMMAINS4_8MMA_AtomIJNS4_4SM904GMMA28MMA_64x256x16_F32BF16BF16_SSILNSN_5MajorE0ELSP_0ELNSN_7ScaleInE1ELSQ_1EEEEEENS4_6LayoutINS5_IJNSA_ILi2EEESB_SB_EEENS5_IJSB_NSA_ILi0EEESW_EEEEENS5_IJNS4_10UnderscoreESZ_SZ_EEEEENS4_13SM90_TMA_LOADENS4_14ComposedLayoutINS4_7SwizzleILi3ELi4ELi3EEENS4_18smem_ptr_flag_bitsILi16EEENST_INS5_IJNSA_ILi8EEESG_EEENS5_IJSG_SB_EEEEEEEvNS4_8identityES12_S1C_vS1D_EENS_8epilogue10collective18CollectiveEpilogueINS1F_22Sm90TmaWarpSpecializedILi4ELi2ELi16ELb1ELb0EEEJSH_NS5_IJNSA_ILi128EEENSA_ILi32EEEEEESI_SJ_SI_SJ_NS1F_6fusion15FusionCallbacksIS1J_NS1N_13LinCombEltActINS1F_6thread4GELUESI_fSI_fLNS_15FloatRoundStyleE2EEESH_S1M_JEEES12_NS13_INS14_ILi2ELi4ELi3EEES17_NST_INS5_IJS18_S1L_EEENS5_IJS1L_SB_EEEEEEENS4_17SM75_U32x4_LDSM_NENS4_14SM90_TMA_STOREES1Z_NS4_17SM90_U32x4_STSM_NENS4_9Copy_AtomIJS22_NS_6half_tEEEEvEEEvvEEEEvNT_6ParamsE,@"STO_CUDA_ENTRY STV_DEFAULT"
_ZN7cutlass13device_kernelINS_4gemm6kernel13GemmUniversalIN4cute5tupleIJiiiiEEENS1_10collective13CollectiveMmaINS1_34MainloopSm90TmaGmmaWarpSpecializedILi3ENS5_IJNS4_1CILi1EEESB_SB_EEENS1_35KernelTmaWarpSpecializedCooperativeEEENS5_IJNSA_ILi256EEESF_NSA_ILi64EEEEEENS_10bfloat16_tENS5_IJlSB_lEEESI_SJ_NS4_8TiledMMAINS4_8MMA_AtomIJNS4_4SM904GMMA28MMA_64x256x16_F32BF16BF16_SSILNSN_5MajorE0ELSP_0ELNSN_7ScaleInE1ELSQ_1EEEEEENS4_6LayoutINS5_IJNSA_ILi2EEESB_SB_EEENS5_IJSB_NSA_ILi0EEESW_EEEEENS5_IJNS4_10UnderscoreESZ_SZ_EEEEENS4_13SM90_TMA_LOADENS4_14ComposedLayoutINS4_7SwizzleILi3ELi4ELi3EEENS4_18smem_ptr_flag_bitsILi16EEENST_INS5_IJNSA_ILi8EEESG_EEENS5_IJSG_SB_EEEEEEEvNS4_8identityES12_S1C_vS1D_EENS_8epilogue10collective18CollectiveEpilogueINS1F_22Sm90TmaWarpSpecializedILi4ELi2ELi16ELb1ELb0EEEJSH_NS5_IJNSA_ILi128EEENSA_ILi32EEEEEESI_SJ_SI_SJ_NS1F_6fusion15FusionCallbacksIS1J_NS1N_13LinCombEltActINS1F_6thread4GELUESI_fSI_fLNS_15FloatRoundStyleE2EEESH_S1M_JEEES12_NS13_INS14_ILi2ELi4ELi3EEES17_NST_INS5_IJS18_S1L_EEENS5_IJS1L_SB_EEEEEEENS4_17SM75_U32x4_LDSM_NENS4_14SM90_TMA_STOREES1Z_NS4_17SM90_U32x4_STSM_NENS4_9Copy_AtomIJS22_NS_6half_tEEEEvEEEvvEEEEvNT_6ParamsE:
[----:B------:R-:W1:Y:S02]  /*0000*/  LDC R1, c[0x0][0x28] ;  /* 0x00000a00ff017b82 */ /* 0x000e640000000800 */
[----:B-1----:R-:W-:Y:S01]  /*0010*/  IADD3 R1, R1, -0x7a8, RZ ;  /* 0xfffff85801017810 */ /* 0x002fe20007ffe0ff */
[----:B------:R-:W1:Y:S05]  /*0020*/  S2R R2, SR_TID.X ;  /* 0x0000000000027919 */ /* 0x000e6a0000002100 */
[----:B------:R-:W2:Y:S01]  /*0030*/  LDC.64 R6, c[0x0][0x588] ;  /* 0x00016200ff067b82 */ /* 0x000ea20000000a00 */
[----:B------:R-:W-:Y:S01]  /*0040*/  ELECT P0, URZ, PT ;  /* 0x00000000003f782f */ /* 0x000fe20003800000 */
[----:B------:R-:W-:Y:S01]  /*0050*/  BSSY B0, `(.L_x_0) ;  /* 0x0000016000007945 */ /* 0x000fe20003800000 */
[----:B-1----:R-:W-:-:S02]  /*0060*/  SHF.R.U32.HI R9, RZ, 0x5, R2 ;  /* 0x00000005ff097819 */ /* 0x002fc40000011602 */
[----:B------:R-:W-:-:S03]  /*0070*/  SHF.R.U32.HI R2, RZ, 0x7, R2 ;  /* 0x00000007ff027819 */ /* 0x000fc60000011602 */
[----:B------:R-:W1:Y:S04]  /*0080*/  SHFL.IDX PT, R0, R9, RZ, 0x1f ;  /* 0x00001fff09007589 */ /* 0x000e6800000e0000 */
[----:B------:R3:W4:Y:S01]  /*0090*/  SHFL.IDX PT, R10, R2, RZ, 0x1f ;  /* 0x00001fff020a7589 */ /* 0x00072200000e0000 */
[----:B-1----:R-:W-:Y:S02]  /*00a0*/  ISETP.NE.OR P0, PT, R0, RZ, !P0 ;  /* 0x000000ff0000720c */ /* 0x002fe40004705670 */
[----:B------:R-:W-:-:S11]  /*00b0*/  SHF.R.S32.HI R3, RZ, 0x1f, R0 ;  /* 0x0000001fff037819 */ /* 0x000fd60000011400 */
[----:B--234-:R-:W-:Y:S05]  /*00c0*/  @P0 BRA `(.L_x_1) ;  /* 0x0000000000380947 */ /* 0x01cfea0003800000 */
[----:B------:R-:W-:Y:S02]  /*00d0*/  ULDC.64 UR4, c[0x0][0x198] ;  /* 0x0000660000047ab9 */ /* 0x000fe40000000a00 */
[----:B------:R-:W-:Y:S02]  /*00e0*/  UIADD3 UR6, UP0, UR4, 0xf0, URZ ;  /* 0x000000f004067890 */ /* 0x000fe4000ff1e03f */
[----:B------:R-:W-:Y:S02]  /*00f0*/  UIADD3 UR8, UP1, UR4, 0x1f0, URZ ;  /* 0x000001f004087890 */ /* 0x000fe4000ff3e03f */
[----:B------:R-:W-:Y:S02]  /*0100*/  UIADD3 UR10, UP2, UR4, 0x3f0, URZ ;  /* 0x000003f0040a7890 */ /* 0x000fe4000ff5e03f */
[----:B------:R-:W-:Y:S02]  /*0110*/  UIADD3 UR4, UP3, UR4, 0x4f0, URZ ;  /* 0x000004f004047890 */ /* 0x000fe4000ff7e03f */
[----:B------:R-:W-:-:S02]  /*0120*/  UIADD3.X UR7, URZ, UR5, URZ, UP0, !UPT ;  /* 0x000000053f077290 */ /* 0x000fc400087fe43f */
[----:B------:R-:W-:Y:S02]  /*0130*/  UIADD3.X UR9, URZ, UR5, URZ, UP1, !UPT ;  /* 0x000000053f097290 */ /* 0x000fe40008ffe43f */
[----:B------:R-:W-:Y:S02]  /*0140*/  UIADD3.X UR11, URZ, UR5, URZ, UP2, !UPT ;  /* 0x000000053f0b7290 */ /* 0x000fe400097fe43f */
[----:B------:R-:W-:-:S03]  /*0150*/  UIADD3.X UR5, URZ, UR5, URZ, UP3, !UPT ;  /* 0x000000053f057290 */ /* 0x000fc60009ffe43f */
[----:B------:R1:W-:Y:S02]  /*0160*/  UTMACCTL.PF [UR6] ;  /* 0x00000000060079b9 */ /* 0x0003e40008040000 */
[----:B------:R1:W-:Y:S02]  /*0170*/  UTMACCTL.PF [UR8] ;  /* 0x00000000080079b9 */ /* 0x0003e40008040000 */
[----:B------:R1:W-:Y:S02]  /*0180*/  UTMACCTL.PF [UR10] ;  /* 0x000000000a0079b9 */ /* 0x0003e40008040000 */
[----:B------:R1:W-:Y:S02]  /*0190*/  UTMACCTL.PF [UR4] ;  /* 0x00000000040079b9 */ /* 0x0003e40008040000 */
[----:B-1----:R-:W-:Y:S01]  /*01a0*/  NOP ;  /* 0x0000000000007918 */ /* 0x002fe20000000000 */
.L_x_1:
[----:B------:R-:W-:Y:S05]  /*01b0*/  BSYNC B0 ;  /* 0x0000000000007941 */ /* 0x000fea0003800000 */
.L_x_0:
[----:B------:R-:W-:Y:S01]  /*01c0*/  ULDC.64 UR4, c[0x0][0x590] ;  /* 0x0001640000047ab9 */ /* 0x000fe20000000a00 */
[----:B------:R-:W-:Y:S01]  /*01d0*/  LEA.HI R3, R3, R0, RZ, 0x2 ;  /* 0x0000000003037211 */ /* 0x000fe200078f10ff */
[----:B------:R-:W-:Y:S01]  /*01e0*/  ULDC.64 UR54, c[0x0][0x208] ;  /* 0x0000820000367ab9 */ /* 0x000fe20000000a00 */
[----:B------:R-:W-:Y:S01]  /*01f0*/  ISETP.NE.U32.AND P2, PT, RZ, UR4, PT ;  /* 0x00000004ff007c0c */ /* 0x000fe2000bf45070 */
[----:B------:R-:W-:Y:S01]  /*0200*/  IMAD.MOV.U32 R2, RZ, RZ, R6 ;  /* 0x000000ffff027224 */ /* 0x000fe200078e0006 */
[----:B------:R-:W-:Y:S02]  /*0210*/  LOP3.LUT R3, R3, 0xfffffffc, RZ, 0xc0, !PT ;  /* 0xfffffffc03037812 */ /* 0x000fe400078ec0ff */
[----:B------:R-:W-:Y:S02]  /*0220*/  ISETP.NE.AND.EX P3, PT, RZ, UR5, PT, P2 ;  /* 0x00000005ff007c0c */ /* 0x000fe4000bf65320 */
[----:B------:R-:W-:Y:S02]  /*0230*/  IADD3 R0, R0, -R3, RZ ;  /* 0x8000000300007210 */ /* 0x000fe40007ffe0ff */
[----:B------:R-:W-:-:S02]  /*0240*/  PRMT R4, RZ, 0x7610, R4 ;  /* 0x00007610ff047816 */ /* 0x000fc40000000004 */
[----:B------:R-:W-:-:S07]  /*0250*/  MOV R3, R7 ;  /* 0x0000000700037202 */ /* 0x000fce0000000f00 */
[----:B------:R-:W-:Y:S05]  /*0260*/  @P3 BRA `(.L_x_2) ;  /* 0x0000000000303947 */ /* 0x000fea0003800000 */
[----:B------:R-:W-:Y:S02]  /*0270*/  ULDC.64 UR6, c[0x0][0x588] ;  /* 0x0001620000067ab9 */ /* 0x000fe40000000a00 */
[----:B------:R-:W-:-:S04]  /*0280*/  ISETP.NE.U32.AND P0, PT, RZ, UR6, PT ;  /* 0x00000006ff007c0c */ /* 0x000fc8000bf05070 */
[----:B------:R-:W-:-:S13]  /*0290*/  ISETP.NE.AND.EX P0, PT, RZ, UR7, PT, P0 ;  /* 0x00000007ff007c0c */ /* 0x000fda000bf05300 */
[----:B------:R-:W-:Y:S05]  /*02a0*/  @!P0 BRA `(.L_x_3) ;  /* 0x0000000000108947 */ /* 0x000fea0003800000 */
[----:B------:R-:W2:Y:S02]  /*02b0*/  LDG.E R4, desc[UR54][R2.64] ;  /* 0x0000003602047981 */ /* 0x000ea4000c1e1900 */
[----:B--2---:R-:W-:Y:S02]  /*02c0*/  FSETP.NEU.AND P1, PT, R4, RZ, PT ;  /* 0x000000ff0400720b */ /* 0x004fe40003f2d000 */
[----:B------:R-:W-:Y:S01]  /*02d0*/  MOV R4, 0x1 ;  /* 0x0000000100047802 */ /* 0x000fe20000000f00 */
[----:B------:R-:W-:Y:S10]  /*02e0*/  BRA `(.L_x_2) ;  /* 0x0000000000107947 */ /* 0x000ff40003800000 */
.L_x_3:
[----:B------:R-:W-:Y:S01]  /*02f0*/  ULDC UR6, c[0x0][0x580] ;  /* 0x0001600000067ab9 */ /* 0x000fe20000000800 */
[----:B------:R-:W-:Y:S01]  /*0300*/  IMAD.MOV.U32 R4, RZ, RZ, 0x1 ;  /* 0x00000001ff047424 */ /* 0x000fe200078e00ff */
[----:B------:R-:W-:Y:S02]  /*0310*/  FSETP.NEU.AND P1, PT, RZ, UR6, PT ;  /* 0x00000006ff007c0b */ /* 0x000fe4000bf2d000 */
[----:B------:R-:W-:-:S11]  /*0320*/  CS2R R2, SRZ ;  /* 0x0000000000027805 */ /* 0x000fd6000001ff00 */
.L_x_2:
[----:B------:R-:W-:Y:S02]  /*0330*/  ISETP.NE.U32.AND P4, PT, R2, RZ, PT ;  /* 0x000000ff0200720c */ /* 0x000fe40003f85070 */
[----:B------:R-:W-:Y:S02]  /*0340*/  ISETP.NE.AND.EX P5, PT, RZ, UR5, PT, P2 ;  /* 0x00000005ff007c0c */ /* 0x000fe4000bfa5320 */
[----:B------:R-:W-:Y:S02]  /*0350*/  ISETP.NE.AND.EX P2, PT, R3, RZ, PT, P4 ;  /* 0x000000ff0300720c */ /* 0x000fe40003f45340 */
[----:B------:R-:W-:-:S11]  /*0360*/  PLOP3.LUT P0, PT, PT, PT, PT, 0x8, 0x0 ;  /* 0x000000000000781c */ /* 0x000fd60003f0e170 */
[----:B------:R-:W-:Y:S05]  /*0370*/  @P2 BRA P5, `(.L_x_4) ;  /* 0x0000000000342947 */ /* 0x000fea0002800000 */
[----:B------:R-:W-:-:S04]  /*0380*/  ISETP.NE.U32.AND P0, PT, RZ, UR4, PT ;  /* 0x00000004ff007c0c */ /* 0x000fc8000bf05070 */
[----:B------:R-:W-:-:S13]  /*0390*/  ISETP.NE.AND.EX P0, PT, RZ, UR5, PT, P0 ;  /* 0x00000005ff007c0c */ /* 0x000fda000bf05300 */
[----:B------:R-:W-:Y:S05]  /*03a0*/  @!P0 BRA `(.L_x_5) ;  /* 0x0000000000248947 */ /* 0x000fea0003800000 */
[----:B------:R-:W-:Y:S02]  /*03b0*/  PRMT R4, R4, 0x9910, RZ ;  /* 0x0000991004047816 */ /* 0x000fe400000000ff */
[----:B------:R-:W-:Y:S02]  /*03c0*/  ISETP.NE.U32.AND P0, PT, R2, RZ, PT ;  /* 0x000000ff0200720c */ /* 0x000fe40003f05070 */
[----:B------:R-:W-:Y:S02]  /*03d0*/  ISETP.NE.AND P2, PT, R4, RZ, PT ;  /* 0x000000ff0400720c */ /* 0x000fe40003f45270 */
[----:B------:R-:W-:Y:S02]  /*03e0*/  ISETP.NE.AND.EX P0, PT, R3, RZ, PT, P0 ;  /* 0x000000ff0300720c */ /* 0x000fe40003f05300 */
[----:B------:R-:W-:-:S09]  /*03f0*/  SEL R2, RZ, 0xffffffff, P1 ;  /* 0xffffffffff027807 */ /* 0x000fd20000800000 */
[----:B------:R-:W-:-:S04]  /*0400*/  @!P2 SEL R2, RZ, 0xffffffff, P0 ;  /* 0xffffffffff02a807 */ /* 0x000fc80000000000 */
[----:B------:R-:W-:-:S04]  /*0410*/  LOP3.LUT R2, R2, 0x1, RZ, 0xc0, !PT ;  /* 0x0000000102027812 */ /* 0x000fc800078ec0ff */
[----:B------:R-:W-:Y:S01]  /*0420*/  ISETP.EQ.U32.AND P0, PT, R2, 0x1, PT ;  /* 0x000000010200780c */ /* 0x000fe20003f02070 */
[----:B------:R-:W-:-:S12]  /*0430*/  BRA `(.L_x_4) ;  /* 0x0000000000047947 */ /* 0x000fd80003800000 */
.L_x_5:
[----:B------:R-:W-:-:S13]  /*0440*/  PLOP3.LUT P0, PT, P1, PT, PT, 0x8, 0x0 ;  /* 0x000000000000781c */ /* 0x000fda0000f0e170 */
.L_x_4:
[----:B------:R-:W1:Y:S02]  /*0450*/  SHFL.IDX PT, R2, R9, RZ, 0x1f ;  /* 0x00001fff09027589 */ /* 0x000e6400000e0000 */
[----:B-1----:R-:W-:-:S13]  /*0460*/  ISETP.NE.AND P1, PT, R2, RZ, PT ;  /* 0x000000ff0200720c */ /* 0x002fda0003f25270 */
[----:B------:R-:W-:Y:S05]  /*0470*/  @P1 BRA `(.L_x_6) ;  /* 0x0000000000501947 */ /* 0x000fea0003800000 */
[----:B------:R-:W1:Y:S01]  /*0480*/  S2UR UR8, SR_CgaCtaId ;  /* 0x00000000000879c3 */ /* 0x000e620000008800 */
[----:B------:R-:W-:Y:S01]  /*0490*/  UMOV UR4, 0x400 ;  /* 0x0000040000047882 */ /* 0x000fe20000000000 */
[----:B------:R-:W-:Y:S01]  /*04a0*/  UMOV UR5, 0x1 ;  /* 0x0000000100057882 */ /* 0x000fe20000000000 */
[----:B------:R-:W-:Y:S01]  /*04b0*/  UMOV UR6, 0x100 ;  /* 0x0000010000067882 */ /* 0x000fe20000000000 */
[----:B------:R-:W-:Y:S01]  /*04c0*/  ELECT P1, URZ, PT ;  /* 0x00000000003f782f */ /* 0x000fe20003820000 */
[----:B------:R-:W-:-:S04]  /*04d0*/  UIADD3 UR6, -UR6, 0x100000, URZ ;  /* 0x0010000006067890 */ /* 0x000fc8000fffe13f */
[----:B------:R-:W-:Y:S02]  /*04e0*/  USHF.L.U32 UR7, UR6, 0xb, URZ ;  /* 0x0000000b06077899 */ /* 0x000fe4000800063f */
[----:B------:R-:W-:Y:S02]  /*04f0*/  USHF.L.U32 UR6, UR6, 0x1, URZ ;  /* 0x0000000106067899 */ /* 0x000fe4000800063f */
[----:B-1----:R-:W-:Y:S02]  /*0500*/  ULEA UR8, UR8, UR4, 0x18 ;  /* 0x0000000408087291 */ /* 0x002fe4000f8ec03f */
[----:B------:R-:W-:-:S04]  /*0510*/  UIADD3 UR4, -UR5, 0x100000, URZ ;  /* 0x0010000005047890 */ /* 0x000fc8000fffe13f */
[----:B------:R-:W-:Y:S02]  /*0520*/  USHF.L.U32 UR5, UR4, 0xb, URZ ;  /* 0x0000000b04057899 */ /* 0x000fe4000800063f */
[----:B------:R-:W-:Y:S01]  /*0530*/  USHF.L.U32 UR4, UR4, 0x1, URZ ;  /* 0x0000000104047899 */ /* 0x000fe2000800063f */
[----:B------:R-:W1:Y:S11]  /*0540*/  FENCE.VIEW.ASYNC.S ;  /* 0x00000000000073c6 */ /* 0x000e760000000000 */
[----:B-1----:R1:W2:Y:S01]  /*0550*/  SYNCS.EXCH.64 URZ, [UR8], UR4 ;  /* 0x00000004083f75b2 */ /* 0x0022a20008000100 */
[----:B------:R1:W3:Y:S01]  /*0560*/  SYNCS.EXCH.64 URZ, [UR8+0x18], UR6 ;  /* 0x00001806083f75b2 */ /* 0x0002e20008000100 */
[----:B------:R1:W4:Y:S01]  /*0570*/  SYNCS.EXCH.64 URZ, [UR8+0x8], UR4 ;  /* 0x00000804083f75b2 */ /* 0x0003220008000100 */
[----:B------:R1:W1:Y:S01]  /*0580*/  SYNCS.EXCH.64 URZ, [UR8+0x20], UR6 ;  /* 0x00002006083f75b2 */ /* 0x0002620008000100 */
[----:B------:R1:W1:Y:S01]  /*0590*/  SYNCS.EXCH.64 URZ, [UR8+0x10], UR4 ;  /* 0x00001004083f75b2 */ /* 0x0002620008000100 */
[----:B------:R1:W1:Y:S01]  /*05a0*/  SYNCS.EXCH.64 URZ, [UR8+0x28], UR6 ;  /* 0x00002806083f75b2 */ /* 0x0002620008000100 */
[----:B------:R-:W-:Y:S01]  /*05b0*/  NOP ;  /* 0x0000000000007918 */ /* 0x000fe20000000000 */
.L_x_6:
[----:B------:R-:W5:Y:S01]  /*05c0*/  SHFL.IDX PT, R2, R9, RZ, 0x1f ;  /* 0x00001fff09027589 */ /* 0x000f6200000e0000 */
[----:B------:R-:W1:Y:S01]  /*05d0*/  LDC R3, c[0x0][0x904] ;  /* 0x00024100ff037b82 */ /* 0x000e620000000800 */
[----:B------:R-:W-:Y:S01]  /*05e0*/  NOP ;  /* 0x0000000000007918 */ /* 0x000fe20000000000 */
[----:B-----5:R-:W-:-:S13]  /*05f0*/  ISETP.NE.AND P1, PT, R2, RZ, PT ;  /* 0x000000ff0200720c */ /* 0x020fda0003f25270 */
[----:B------:R-:W-:Y:S05]  /*0600*/  @P1 BRA `(.L_x_7) ;  /* 0x0000000000581947 */ /* 0x000fea0003800000 */
[----:B-1----:R-:W1:Y:S01]  /*0610*/  S2UR UR5, SR_CgaCtaId ;  /* 0x00000000000579c3 */ /* 0x002e620000008800 */
[----:B------:R-:W-:Y:S01]  /*0620*/  UMOV UR4, 0x400 ;  /* 0x0000040000047882 */ /* 0x000fe20000000000 */
[----:B------:R-:W-:Y:S01]  /*0630*/  UMOV UR6, 0x20 ;  /* 0x0000002000067882 */ /* 0x000fe20000000000 */
[----:B------:R-:W-:Y:S01]  /*0640*/  UMOV UR7, 0x100 ;  /* 0x0000010000077882 */ /* 0x000fe20000000000 */
[----:B------:R-:W-:Y:S01]  /*0650*/  ELECT P1, URZ, PT ;  /* 0x00000000003f782f */ /* 0x000fe20003820000 */
[----:B-1----:R-:W-:Y:S02]  /*0660*/  ULEA UR8, UR5, UR4, 0x18 ;  /* 0x0000000405087291 */ /* 0x002fe4000f8ec03f */
[----:B------:R-:W-:-:S04]  /*0670*/  UIADD3 UR4, -UR6, 0x100000, URZ ;  /* 0x0010000006047890 */ /* 0x000fc8000fffe13f */
[----:B------:R-:W-:Y:S02]  /*0680*/  USHF.L.U32 UR5, UR4, 0xb, URZ ;  /* 0x0000000b04057899 */ /* 0x000fe4000800063f */
[----:B------:R-:W-:Y:S02]  /*0690*/  USHF.L.U32 UR4, UR4, 0x1, URZ ;  /* 0x0000000104047899 */ /* 0x000fe4000800063f */
[----:B------:R-:W-:-:S04]  /*06a0*/  UIADD3 UR6, -UR7, 0x100000, URZ ;  /* 0x0010000007067890 */ /* 0x000fc8000fffe13f */
[----:B------:R-:W-:Y:S02]  /*06b0*/  USHF.L.U32 UR7, UR6, 0xb, URZ ;  /* 0x0000000b06077899 */ /* 0x000fe4000800063f */
[----:B------:R-:W-:Y:S01]  /*06c0*/  USHF.L.U32 UR6, UR6, 0x1, URZ ;  /* 0x0000000106067899 */ /* 0x000fe2000800063f */
[----:B------:R-:W1:Y:S03]  /*06d0*/  FENCE.VIEW.ASYNC.S ;  /* 0x00000000000073c6 */ /* 0x000e660000000000 */
[----:B-1----:R1:W1:Y:S08]  /*06e0*/  SYNCS.EXCH.64 URZ, [UR8+0x30], UR4 ;  /* 0x00003004083f75b2 */ /* 0x0022700008000100 */
[----:B------:R1:W1:Y:S01]  /*06f0*/  SYNCS.EXCH.64 URZ, [UR8+0x50], UR6 ;  /* 0x00005006083f75b2 */ /* 0x0002620008000100 */
[----:B------:R1:W1:Y:S01]  /*0700*/  SYNCS.EXCH.64 URZ, [UR8+0x38], UR4 ;  /* 0x00003804083f75b2 */ /* 0x0002620008000100 */
[----:B------:R1:W1:Y:S01]  /*0710*/  SYNCS.EXCH.64 URZ, [UR8+0x58], UR6 ;  /* 0x00005806083f75b2 */ /* 0x0002620008000100 */
[----:B------:R1:W1:Y:S01]  /*0720*/  SYNCS.EXCH.64 URZ, [UR8+0x40], UR4 ;  /* 0x00004004083f75b2 */ /* 0x0002620008000100 */
[----:B------:R1:W1:Y:S01]  /*0730*/  SYNCS.EXCH.64 URZ, [UR8+0x60], UR6 ;  /* 0x00006006083f75b2 */ /* 0x0002620008000100 */
[----:B------:R1:W1:Y:S01]  /*0740*/  SYNCS.EXCH.64 URZ, [UR8+0x48], UR4 ;  /* 0x00004804083f75b2 */ /* 0x0002620008000100 */
[----:B------:R1:W1:Y:S01]  /*0750*/  SYNCS.EXCH.64 URZ, [UR8+0x68], UR6 ;  /* 0x00006806083f75b2 */ /* 0x0002620008000100 */
[----:B------:R-:W-:Y:S01]  /*0760*/  NOP ;  /* 0x0000000000007918 */ /* 0x000fe20000000000 */
.L_x_7:
[----:B------:R-:W5:Y:S01]  /*0770*/  SHFL.IDX PT, R9, R9, RZ, 0x1f ;  /* 0x00001fff09097589 */ /* 0x000f6200000e0000 */
[----:B-1----:R-:W-:Y:S02]  /*0780*/  ISETP.NE.AND P6, PT, R3, 0x1, PT ;  /* 0x000000010300780c */ /* 0x002fe40003fc5270 */
[----:B------:R-:W-:Y:S01]  /*0790*/  ELECT P1, URZ, PT ;  /* 0x00000000003f782f */ /* 0x000fe20003820000 */
[----:B------:R-:W1:Y:S01]  /*07a0*/  S2UR UR37, SR_CgaCtaId ;  /* 0x00000000002579c3 */ /* 0x000e620000008800 */
[----:B------:R-:W2:Y:S01]  /*07b0*/  S2R R12, SR_CTAID.Y ;  /* 0x00000000000c7919 */ /* 0x000ea20000002600 */
[----:B------:R-:W-:Y:S01]  /*07c0*/  ISETP.NE.AND P4, PT, R0, RZ, PT ;  /* 0x000000ff0000720c */ /* 0x000fe20003f85270 */
[----:B------:R-:W-:Y:S01]  /*07d0*/  UMOV UR4, 0x20 ;  /* 0x0000002000047882 */ /* 0x000fe20000000000 */
[----:B------:R-:W-:Y:S01]  /*07e0*/  NOP ;  /* 0x0000000000007918 */ /* 0x000fe20000000000 */
[----:B------:R-:W3:Y:S01]  /*07f0*/  S2R R4, SR_CTAID.X ;  /* 0x0000000000047919 */ /* 0x000ee20000002500 */
[----:B------:R-:W-:Y:S04]  /*0800*/  BSSY B6, `(.L_x_8) ;  /* 0x0002e25000067945 */ /* 0x000fe80003800000 */
[----:B------:R-:W3:Y:S01]  /*0810*/  @P6 LDC R3, c[0x0][0x10] ;  /* 0x00000400ff036b82 */ /* 0x000ee20000000800 */
[----:B------:R-:W-:-:S07]  /*0820*/  @P6 IMAD.MOV.U32 R5, RZ, RZ, RZ ;  /* 0x000000ffff056224 */ /* 0x000fce00078e00ff */
[----:B------:R-:W4:Y:S01]  /*0830*/  @!P6 LDC R11, c[0x0][0xc] ;  /* 0x00000300ff0beb82 */ /* 0x000f220000000800 */
[----:B-----5:R-:W-:Y:S02]  /*0840*/  ISETP.NE.OR P2, PT, R9, RZ, !P1 ;  /* 0x000000ff0900720c */ /* 0x020fe40004f45670 */
[----:B------:R-:W-:Y:S02]  /*0850*/  @P6 MOV R9, RZ ;  /* 0x000000ff00096202 */ /* 0x000fe40000000f00 */
[----:B------:R-:W-:-:S04]  /*0860*/  ISETP.EQ.OR P1, PT, R0, 0x3, !P4 ;  /* 0x000000030000780c */ /* 0x000fc80006722670 */
[----:B------:R-:W-:Y:S02]  /*0870*/  ISETP.EQ.AND P1, PT, R10, RZ, P1 ;  /* 0x000000ff0a00720c */ /* 0x000fe40000f22270 */
[----:B--2---:R-:W-:-:S03]  /*0880*/  @P6 MOV R8, R12 ;  /* 0x0000000c00086202 */ /* 0x004fc60000000f00 */
[----:B------:R-:W-:Y:S01]  /*0890*/  VOTEU.ALL UP0, P2 ;  /* 0x00000000003f7886 */ /* 0x000fe20001000000 */
[----:B------:R-:W-:Y:S01]  /*08a0*/  VOTEU.ALL UP1, P2 ;  /* 0x00000000003f7886 */ /* 0x000fe20001020000 */
[----:B---3--:R-:W-:-:S03]  /*08b0*/  @P6 IMAD.WIDE.U32 R2, R4, R3, R8 ;  /* 0x0000000304026225 */ /* 0x008fc600078e0008 */
[----:B------:R-:W-:Y:S01]  /*08c0*/  @!UP0 UMOV UR6, 0x400 ;  /* 0x0000040000068882 */ /* 0x000fe20000000000 */
[----:B------:R-:W-:-:S04]  /*08d0*/  @!UP0 UIADD3 UR4, -UR4, 0x100000, URZ ;  /* 0x0010000004048890 */ /* 0x000fc8000fffe13f */
[----:B------:R-:W-:Y:S02]  /*08e0*/  @!UP0 USHF.L.U32 UR5, UR4, 0xb, URZ ;  /* 0x0000000b04058899 */ /* 0x000fe4000800063f */
[----:B------:R-:W-:Y:S01]  /*08f0*/  @!UP0 USHF.L.U32 UR4, UR4, 0x1, URZ ;  /* 0x0000000104048899 */ /* 0x000fe2000800063f */
[----:B------:R-:W-:Y:S01]  /*0900*/  @!P6 MOV R8, R12 ;  /* 0x0000000c0008e202 */ /* 0x000fe20000000f00 */
[----:B-1----:R-:W-:Y:S01]  /*0910*/  @!UP0 ULEA UR8, UR37, UR6, 0x18 ;  /* 0x0000000625088291 */ /* 0x002fe2000f8ec03f */
[----:B------:R-:W-:Y:S01]  /*0920*/  @P6 IADD3 R21, R3, R5, RZ ;  /* 0x0000000503156210 */ /* 0x000fe20007ffe0ff */
[----:B------:R-:W-:Y:S01]  /*0930*/  VOTEU.ALL UP0, P2 ;  /* 0x00000000003f7886 */ /* 0x000fe20001000000 */
[C---:B------:R-:W-:Y:S01]  /*0940*/  ISETP.NE.AND P2, PT, R10.reuse, RZ, PT ;  /* 0x000000ff0a00720c */ /* 0x040fe20003f45270 */
[----:B------:R-:W-:Y:S01]  /*0950*/  @P6 IMAD.MOV.U32 R20, RZ, RZ, R2 ;  /* 0x000000ffff146224 */ /* 0x000fe200078e0002 */
[----:B------:R-:W-:Y:S01]  /*0960*/  MOV R5, RZ ;  /* 0x000000ff00057202 */ /* 0x000fe20000000f00 */
[----:B------:R-:W-:Y:S01]  /*0970*/  ULDC UR6, c[0x0][0xc] ;  /* 0x0000030000067ab9 */ /* 0x000fe20000000800 */
[----:B------:R-:W-:Y:S01]  /*0980*/  IADD3 R10, R10, -0x1, RZ ;  /* 0xffffffff0a0a7810 */ /* 0x000fe20007ffe0ff */
[----:B------:R-:W-:Y:S01]  /*0990*/  ULDC UR7, c[0x0][0x10] ;  /* 0x0000040000077ab9 */ /* 0x000fe20000000800 */
[----:B------:R-:W-:Y:S01]  /*09a0*/  ISETP.EQ.AND P5, PT, R0, 0x2, !P2 ;  /* 0x000000020000780c */ /* 0x000fe200057a2270 */
[----:B----4-:R-:W-:Y:S01]  /*09b0*/  @!P6 IMAD.WIDE.U32 R2, R11, R8, R4 ;  /* 0x000000080b02e225 */ /* 0x010fe200078e0004 */
[----:B------:R-:W-:Y:S01]  /*09c0*/  SEL R9, RZ, 0x1, !P1 ;  /* 0x00000001ff097807 */ /* 0x000fe20004800000 */
[----:B------:R-:W1:Y:S02]  /*09d0*/  FENCE.VIEW.ASYNC.S ;  /* 0x00000000000073c6 */ /* 0x000e640000000000 */
[----:B-1----:R-:W1:Y:S01]  /*09e0*/  @!UP0 SYNCS.EXCH.64 URZ, [UR8+0x70], UR4 ;  /* 0x00007004083f85b2 */ /* 0x002e620008000100 */
[----:B------:R-:W-:Y:S01]  /*09f0*/  ISETP.GE.U32.AND P1, PT, R10, 0x2, PT ;  /* 0x000000020a00780c */ /* 0x000fe20003f26070 */
[----:B------:R-:W-:Y:S01]  /*0a00*/  @!P6 IMAD.MOV.U32 R20, RZ, RZ, R2 ;  /* 0x000000ffff14e224 */ /* 0x000fe200078e0002 */
[----:B------:R-:W-:-:S02]  /*0a10*/  SEL R11, RZ, 0x1, !P5 ;  /* 0x00000001ff0b7807 */ /* 0x000fc40006800000 */
[----:B------:R-:W-:Y:S02]  /*0a20*/  @!P6 MOV R21, R3 ;  /* 0x000000030015e202 */ /* 0x000fe40000000f00 */
[----:B------:R-:W-:Y:S01]  /*0a30*/  SEL R11, R11, 0x2, P1 ;  /* 0x000000020b0b7807 */ /* 0x000fe20000800000 */
[----:B------:R2:W-:Y:S01]  /*0a40*/  STL [R1+0x200], R20 ;  /* 0x0002001401007387 */ /* 0x0005e20000100800 */
[----:B------:R-:W-:-:S03]  /*0a50*/  SEL R3, R9, 0x2, P1 ;  /* 0x0000000209037807 */ /* 0x000fc60000800000 */
[----:B------:R2:W-:Y:S04]  /*0a60*/  STL [R1+0x214], R11 ;  /* 0x0002140b01007387 */ /* 0x0005e80000100800 */
[----:B------:R2:W-:Y:S01]  /*0a70*/  STL [R1+0x204], R21 ;  /* 0x0002041501007387 */ /* 0x0005e20000100800 */
[----:B------:R3:W1:Y:S01]  /*0a80*/  @!UP1 SYNCS.EXCH.64 URZ, [UR8+0x78], UR4 ;  /* 0x00007804083f95b2 */ /* 0x0006620008000100 */
[----:B------:R-:W-:Y:S02]  /*0a90*/  NOP ;  /* 0x0000000000007918 */ /* 0x000fe40000000000 */
[----:B------:R2:W-:Y:S01]  /*0aa0*/  STL [R1+0x208], R3 ;  /* 0x0002080301007387 */ /* 0x0005e20000100800 */
[----:B---3--:R-:W-:-:S03]  /*0ab0*/  UIMAD.WIDE.U32 UR4, UR6, UR7, URZ ;  /* 0x00000007060472a5 */ /* 0x008fc6000f8e003f */
[----:B------:R-:W-:Y:S02]  /*0ac0*/  ULDC UR6, c[0x0][0x14] ;  /* 0x0000050000067ab9 */ /* 0x000fe40000000800 */
[----:B------:R-:W-:Y:S02]  /*0ad0*/  UIMAD.WIDE.U32 UR46, UR4, UR6, URZ ;  /* 0x00000006042e72a5 */ /* 0x000fe4000f8e003f */
[----:B------:R-:W-:-:S04]  /*0ae0*/  UIMAD UR38, UR5, UR6, URZ ;  /* 0x00000006052672a4 */ /* 0x000fc8000f8e023f */
[----:B------:R-:W-:Y:S01]  /*0af0*/  UIADD3 UR38, UR47, UR38, URZ ;  /* 0x000000262f267290 */ /* 0x000fe2000fffe03f */
[----:B-1----:R-:W-:Y:S06]  /*0b00*/  BAR.SYNC.DEFER_BLOCKING 0x0 ;  /* 0x0000000000007b1d */ /* 0x002fec0000010000 */
[----:B--2---:R-:W-:Y:S05]  /*0b10*/  @!P2 BRA `(.L_x_9) ;  /* 0x000002a40034a947 */ /* 0x004fea0003800000 */
[----:B------:R-:W-:-:S13]  /*0b20*/  ISETP.GT.U32.AND P0, PT, R10, 0x1, PT ;  /* 0x000000010a00780c */ /* 0x000fda0003f04070 */
[----:B------:R-:W-:Y:S05]  /*0b30*/  @P0 BRA `(.L_x_10) ;  /* 0x000002dc00c40947 */ /* 0x000fea0003800000 */
[----:B------:R-:W-:Y:S01]  /*0b40*/  PRMT R2, RZ, 0x7610, R2 ;  /* 0x00007610ff027816 */ /* 0x000fe20000000002 */
[----:B------:R-:W-:Y:S01]  /*0b50*/  ULDC.64 UR4, c[0x0][0x8f8] ;  /* 0x00023e0000047ab9 */ /* 0x000fe20000000a00 */
[----:B------:R-:W-:Y:S01]  /*0b60*/  UMOV UR43, 0xffffffff ;  /* 0xffffffff002b7882 */ /* 0x000fe20000000000 */
[----:B------:R-:W-:Y:S01]  /*0b70*/  ISETP.GE.U32.AND P0, PT, R20, UR4, PT ;  /* 0x0000000414007c0c */ /* 0x000fe2000bf06070 */
[----:B------:R-:W-:Y:S01]  /*0b80*/  IMAD.MOV.U32 R18, RZ, RZ, -0x1 ;  /* 0xffffffffff127424 */ /* 0x000fe200078e00ff */
[----:B------:R1:W-:Y:S01]  /*0b90*/  STL.S16 [R1+0x20c], R2 ;  /* 0x00020c0201007387 */ /* 0x0003e20000100600 */
[----:B------:R-:W-:Y:S02]  /*0ba0*/  MOV R19, 0xffffffff ;  /* 0xffffffff00137802 */ /* 0x000fe40000000f00 */
[----:B------:R-:W-:Y:S02]  /*0bb0*/  ISETP.GE.U32.AND.EX P0, PT, R21, UR5, PT, P0 ;  /* 0x0000000515007c0c */ /* 0x000fe4000bf06100 */
[----:B------:R-:W-:-:S11]  /*0bc0*/  PRMT R0, RZ, 0x7610, R0 ;  /* 0x00007610ff007816 */ /* 0x000fd60000000000 */
[----:B-1----:R-:W-:Y:S05]  /*0bd0*/  @P0 BRA `(.L_x_11) ;  /* 0x0000000400680947 */ /* 0x002fea0003800000 */
[----:B------:R-:W1:Y:S01]  /*0be0*/  LDC.64 R14, c[0x0][0x8d0] ;  /* 0x00023400ff0e7b82 */ /* 0x000e620000000a00 */
[----:B------:R-:W-:Y:S02]  /*0bf0*/  MOV R2, R20 ;  /* 0x0000001400027202 */ /* 0x000fe40000000f00 */
[----:B------:R-:W-:-:S05]  /*0c00*/  MOV R3, R21 ;  /* 0x0000001500037202 */ /* 0x000fca0000000f00 */
[----:B------:R-:W2:Y:S08]  /*0c10*/  LDC R0, c[0x0][0x8d8] ;  /* 0x00023600ff007b82 */ /* 0x000eb00000000800 */
[----:B------:R-:W3:Y:S01]  /*0c20*/  LDC.64 R16, c[0x0][0x8c8] ;  /* 0x00023200ff107b82 */ /* 0x000ee20000000a00 */
[----:B-1----:R-:W-:-:S04]  /*0c30*/  ISETP.NE.U32.AND P0, PT, R14, RZ, PT ;  /* 0x000000ff0e00720c */ /* 0x002fc80003f05070 */
[----:B------:R-:W-:-:S13]  /*0c40*/  ISETP.NE.AND.EX P0, PT, R15, RZ, PT, P0 ;  /* 0x000000ff0f00720c */ /* 0x000fda0003f05300 */
[----:B--23--:R-:W-:Y:S05]  /*0c50*/  @!P0 BRA `(.L_x_12) ;  /* 0x0000000000288947 */ /* 0x00cfea0003800000 */
[----:B------:R-:W1:Y:S02]  /*0c60*/  LDC R9, c[0x0][0x8dc] ;  /* 0x00023700ff097b82 */ /* 0x000e640000000800 */
[----:B-1----:R-:W-:-:S05]  /*0c70*/  IADD3 R9, P0, R20, R9, RZ ;  /* 0x0000000914097210 */ /* 0x002fca0007f1e0ff */
[----:B------:R-:W-:-:S04]  /*0c80*/  IMAD.X R13, RZ, RZ, R21, P0 ;  /* 0x000000ffff0d7224 */ /* 0x000fc800000e0615 */
[----:B------:R-:W-:-:S04]  /*0c90*/  IMAD.WIDE.U32 R2, R13, R14, RZ ;  /* 0x0000000e0d027225 */ /* 0x000fc800078e00ff */
[----:B------:R-:W-:-:S04]  /*0ca0*/  IMAD.WIDE.U32 R6, P0, R9, R15, R2 ;  /* 0x0000000f09067225 */ /* 0x000fc80007800002 */
[----:B------:R-:W-:Y:S01]  /*0cb0*/  IMAD.WIDE.U32 R2, R9, R14, RZ ;  /* 0x0000000e09027225 */ /* 0x000fe200078e00ff */
[----:B------:R-:W-:Y:S02]  /*0cc0*/  IADD3.X R11, RZ, RZ, RZ, P0, !PT ;  /* 0x000000ffff0b7210 */ /* 0x000fe400007fe4ff */
[----:B------:R-:W-:Y:S02]  /*0cd0*/  MOV R10, R7 ;  /* 0x00000007000a7202 */ /* 0x000fe40000000f00 */
[----:B------:R-:W-:-:S05]  /*0ce0*/  IADD3 RZ, P0, R3, R6, RZ ;  /* 0x0000000603ff7210 */ /* 0x000fca0007f1e0ff */
[----:B------:R-:W-:-:S08]  /*0cf0*/  IMAD.WIDE.U32.X R2, R13, R15, R10, P0 ;  /* 0x0000000f0d027225 */ /* 0x000fd000000e040a */
.L_x_12:
[-CC-:B------:R-:W-:Y:S01]  /*0d00*/  SHF.R.U64 R22, R2, R0.reuse, R3.reuse ;  /* 0x0000000002167219 */ /* 0x180fe20000001203 */
[----:B------:R-:W1:Y:S01]  /*0d10*/  LDC R10, c[0x0][0x8c0] ;  /* 0x00023000ff0a7b82 */ /* 0x000e620000000800 */
[----:B------:R-:W-:Y:S01]  /*0d20*/  SHF.R.U32.HI R2, RZ, R0, R3 ;  /* 0x00000000ff027219 */ /* 0x000fe20000011603 */
[----:B------:R-:W-:Y:S01]  /*0d30*/  ULDC UR4, c[0x0][0x150] ;  /* 0x0000540000047ab9 */ /* 0x000fe20000000800 */
[----:B------:R-:W-:Y:S02]  /*0d40*/  IADD3 R7, P0, RZ, -R22, RZ ;  /* 0x80000016ff077210 */ /* 0x000fe40007f1e0ff */
[----:B------:R-:W-:Y:S02]  /*0d50*/  MOV R3, R21 ;  /* 0x0000001500037202 */ /* 0x000fe40000000f00 */
[----:B------:R-:W-:Y:S01]  /*0d60*/  I2FP.F32.U32 R0, R4 ;  /* 0x0000000400007245 */ /* 0x000fe20000201000 */
[----:B------:R-:W-:Y:S01]  /*0d70*/  IMAD.X R9, RZ, RZ, ~R2, P0 ;  /* 0x000000ffff097224 */ /* 0x000fe200000e0e02 */
[----:B------:R-:W-:Y:S01]  /*0d80*/  MOV R2, R20 ;  /* 0x0000001400027202 */ /* 0x000fe20000000f00 */
[----:B------:R-:W2:Y:S02]  /*0d90*/  LDC R5, c[0x0][0x144] ;  /* 0x00005100ff057b82 */ /* 0x000ea40000000800 */
[----:B------:R-:W-:Y:S01]  /*0da0*/  FMUL R0, R0, UR4 ;  /* 0x0000000400007c20 */ /* 0x000fe20008400000 */
[-C--:B------:R-:W-:Y:S01]  /*0db0*/  IMAD R6, R9, R16.reuse, RZ ;  /* 0x0000001009067224 */ /* 0x080fe200078e02ff */
[----:B------:R-:W-:Y:S01]  /*0dc0*/  ULDC UR4, c[0x0][0x154] ;  /* 0x0000550000047ab9 */ /* 0x000fe20000000800 */
[----:B------:R-:W-:-:S03]  /*0dd0*/  IMAD.WIDE.U32 R2, R7, R16, R2 ;  /* 0x0000001007027225 */ /* 0x000fc600078e0002 */
[----:B------:R-:W3:Y:S01]  /*0de0*/  LDC.64 R20, c[0x0][0x8e8] ;  /* 0x00023a00ff147b82 */ /* 0x000ee20000000a00 */
[----:B------:R-:W4:Y:S01]  /*0df0*/  F2I.U32.TRUNC.NTZ R0, R0 ;  /* 0x0000000000007305 */ /* 0x000f22000020f000 */
[----:B------:R-:W-:Y:S02]  /*0e00*/  IMAD R7, R7, R17, R6 ;  /* 0x0000001107077224 */ /* 0x000fe400078e0206 */
[----:B------:R-:W-:Y:S02]  /*0e10*/  IMAD.MOV.U32 R6, RZ, RZ, 0x1 ;  /* 0x00000001ff067424 */ /* 0x000fe400078e00ff */
[----:B------:R-:W-:Y:S02]  /*0e20*/  IMAD.IADD R7, R3, 0x1, R7 ;  /* 0x0000000103077824 */ /* 0x000fe400078e0207 */
[----:B------:R-:W5:Y:S03]  /*0e30*/  LDC R14, c[0x0][0x8b0] ;  /* 0x00022c00ff0e7b82 */ /* 0x000f660000000800 */
[----:B-1----:R-:W-:-:S02]  /*0e40*/  SHF.R.U64 R12, R2, R10, R7 ;  /* 0x0000000a020c7219 */ /* 0x002fc40000001207 */
[----:B------:R-:W-:Y:S02]  /*0e50*/  I2FP.F32.U32 R2, R8 ;  /* 0x0000000800027245 */ /* 0x000fe40000201000 */
[----:B------:R-:W-:Y:S01]  /*0e60*/  SHF.R.U32.HI R7, RZ, R10, R7 ;  /* 0x0000000aff077219 */ /* 0x000fe20000011607 */
[----:B------:R-:W1:Y:S01]  /*0e70*/  LDC R9, c[0x0][0x900] ;  /* 0x00024000ff097b82 */ /* 0x000e620000000800 */
[----:B----4-:R-:W-:-:S05]  /*0e80*/  IADD3 R3, -R0, RZ, RZ ;  /* 0x000000ff00037210 */ /* 0x010fca0007ffe1ff */
[----:B--2---:R-:W-:Y:S02]  /*0e90*/  IMAD R0, R5, R3, R4 ;  /* 0x0000000305007224 */ /* 0x004fe400078e0204 */
[----:B------:R-:W-:Y:S01]  /*0ea0*/  FMUL R3, R2, UR4 ;  /* 0x0000000402037c20 */ /* 0x000fe20008400000 */
[----:B------:R-:W2:Y:S01]  /*0eb0*/  LDC R13, c[0x0][0x148] ;  /* 0x00005200ff0d7b82 */ /* 0x000ea20000000800 */
[----:B---3--:R-:W-:Y:S02]  /*0ec0*/  ISETP.NE.U32.AND P0, PT, R20, RZ, PT ;  /* 0x000000ff1400720c */ /* 0x008fe40003f05070 */
[----:B------:R-:W-:Y:S01]  /*0ed0*/  MOV R2, 0xffffffff ;  /* 0xffffffff00027802 */ /* 0x000fe20000000f00 */
[----:B------:R3:W4:Y:S01]  /*0ee0*/  F2I.U32.TRUNC.NTZ R11, R3 ;  /* 0x00000003000b7305 */ /* 0x000722000020f000 */
[----:B------:R-:W-:-:S03]  /*0ef0*/  ISETP.NE.AND.EX P0, PT, R21, RZ, PT, P0 ;  /* 0x000000ff1500720c */ /* 0x000fc60003f05300 */
[----:B------:R-:W2:Y:S01]  /*0f00*/  LDC R19, c[0x0][0x8a8] ;  /* 0x00022a00ff137b82 */ /* 0x000ea20000000800 */
[-CC-:B-----5:R-:W-:Y:S02]  /*0f10*/  SHF.R.U64 R23, R12, R14.reuse, R7.reuse ;  /* 0x0000000e0c177219 */ /* 0x1a0fe40000001207 */
[----:B------:R-:W-:-:S05]  /*0f20*/  SHF.R.U32.HI R4, RZ, R14, R7 ;  /* 0x0000000eff047219 */ /* 0x000fca0000011607 */
[----:B------:R-:W2:Y:S01]  /*0f30*/  LDC R16, c[0x0][0x8f0] ;  /* 0x00023c00ff107b82 */ /* 0x000ea20000000800 */
[-C--:B-1----:R-:W-:Y:S02]  /*0f40*/  SHF.L.U32 R2, R2, R9.reuse, RZ ;  /* 0x0000000902027219 */ /* 0x082fe400000006ff */
[-CC-:B------:R-:W-:Y:S02]  /*0f50*/  SHF.R.U64 R14, R23, R9.reuse, R4.reuse ;  /* 0x00000009170e7219 */ /* 0x180fe40000001204 */
[-C--:B------:R-:W-:Y:S02]  /*0f60*/  SHF.R.U32.HI R4, RZ, R9.reuse, R4 ;  /* 0x00000009ff047219 */ /* 0x080fe40000011604 */
[----:B------:R-:W-:Y:S01]  /*0f70*/  LOP3.LUT R10, RZ, R2, RZ, 0x33, !PT ;  /* 0x00000002ff0a7212 */ /* 0x000fe200078e33ff */
[----:B------:R-:W1:Y:S01]  /*0f80*/  LDC R17, c[0x0][0x8e0] ;  /* 0x00023800ff117b82 */ /* 0x000e620000000800 */
[----:B------:R-:W-:Y:S02]  /*0f90*/  SHF.L.U32 R9, R6, R9, RZ ;  /* 0x0000000906097219 */ /* 0x000fe400000006ff */
[----:B------:R-:W-:-:S02]  /*0fa0*/  MOV R2, R14 ;  /* 0x0000000e00027202 */ /* 0x000fc40000000f00 */
[----:B---3--:R-:W-:-:S03]  /*0fb0*/  MOV R3, R4 ;  /* 0x0000000400037202 */ /* 0x008fc60000000f00 */
[----:B------:R-:W3:Y:S01]  /*0fc0*/  LDC R18, c[0x0][0x8b8] ;  /* 0x00022e00ff127b82 */ /* 0x000ee20000000800 */
[----:B----4-:R-:W-:Y:S05]  /*0fd0*/  @!P0 BRA `(.L_x_13) ;  /* 0x0000000000288947 */ /* 0x010fea0003800000 */
[----:B------:R-:W4:Y:S02]  /*0fe0*/  LDC R7, c[0x0][0x8f4] ;  /* 0x00023d00ff077b82 */ /* 0x000f240000000800 */
[----:B----4-:R-:W-:-:S05]  /*0ff0*/  IADD3 R7, P0, R14, R7, RZ ;  /* 0x000000070e077210 */ /* 0x010fca0007f1e0ff */
        /* <DEDUP_REMOVED lines=8> */
.L_x_13:
[----:B--2---:R-:W-:Y:S01]  /*1080*/  SHF.R.U64 R2, R2, R16, R3 ;  /* 0x0000001002027219 */ /* 0x004fe20000001203 */
[----:B------:R-:W-:Y:S01]  /*1090*/  IMAD.MOV R11, RZ, RZ, -R11 ;  /* 0x000000ffff0b7224 */ /* 0x000fe200078e0a0b */
[----:B------:R-:W-:Y:S02]  /*10a0*/  LOP3.LUT R10, R23, R10, RZ, 0xc0, !PT ;  /* 0x0000000a170a7212 */ /* 0x000fe400078ec0ff */
[----:B------:R-:W-:Y:S01]  /*10b0*/  IADD3 R3, R19, -0x1, RZ ;  /* 0xffffffff13037810 */ /* 0x000fe20007ffe0ff */
[----:B------:R-:W-:Y:S01]  /*10c0*/  @P6 IMAD R0, R13, R11, R8 ;  /* 0x0000000b0d006224 */ /* 0x000fe200078e0208 */
[----:B------:R-:W-:Y:S01]  /*10d0*/  IADD3 R4, -R2, RZ, RZ ;  /* 0x000000ff02047210 */ /* 0x000fe20007ffe1ff */
[----:B------:R-:W-:Y:S01]  /*10e0*/  IMAD R9, R9, R2, R10 ;  /* 0x0000000209097224 */ /* 0x000fe200078e020a */
[----:B------:R-:W-:Y:S02]  /*10f0*/  LOP3.LUT R3, R12, R3, RZ, 0xc0, !PT ;  /* 0x000000030c037212 */ /* 0x000fe400078ec0ff */
[----:B------:R-:W-:Y:S01]  /*1100*/  R2UR UR43, R22 ;  /* 0x00000000162b72ca */ /* 0x000fe200000e0000 */
[----:B-1----:R-:W-:-:S02]  /*1110*/  IMAD R2, R4, R17, R14 ;  /* 0x0000001104027224 */ /* 0x002fc400078e020e */
[----:B---3--:R-:W-:Y:S02]  /*1120*/  IMAD R0, R9, R18, R0 ;  /* 0x0000001209007224 */ /* 0x008fe400078e0200 */
[----:B------:R-:W-:Y:S02]  /*1130*/  IMAD R19, R2, R19, R3 ;  /* 0x0000001302137224 */ /* 0x000fe400078e0203 */
[----:B------:R-:W-:-:S03]  /*1140*/  IMAD.MOV.U32 R2, RZ, RZ, 0x1 ;  /* 0x00000001ff027424 */ /* 0x000fc600078e00ff */
[----:B------:R-:W-:Y:S02]  /*1150*/  SEL R18, R19, R0, !P6 ;  /* 0x0000000013127207 */ /* 0x000fe40007000000 */
[----:B------:R-:W-:Y:S02]  /*1160*/  SEL R19, R0, R19, !P6 ;  /* 0x0000001300137207 */ /* 0x000fe40007000000 */
[----:B------:R-:W-:-:S07]  /*1170*/  PRMT R0, R2, 0x7610, R0 ;  /* 0x0000761002007816 */ /* 0x000fce0000000000 */
.L_x_11:
[----:B------:R-:W-:-:S08]  /*1180*/  NOP ;  /* 0x0000000000007918 */ /* 0x000fd00000000000 */
[----:B------:R-:W1:Y:S02]  /*1190*/  USETMAXREG.TRY_ALLOC.CTAPOOL UP0, 0xf0 ;  /* 0x000000f0000079c8 */ /* 0x000e640008000600 */
[----:B-1----:R-:W-:-:S13]  /*11a0*/  PLOP3.LUT P0, PT, PT, PT, UP0, 0x80, 0x0 ;  /* 0x000000000000781c */ /* 0x002fda0003f0f008 */
[----:B------:R-:W-:Y:S05]  /*11b0*/  @!P0 BRA `(.L_x_11) ;  /* 0xfffffffc00f08947 */ /* 0x000fea000383ffff */
[----:B------:R-:W-:Y:S02]  /*11c0*/  ULDC.64 UR4, c[0x0][0x590] ;  /* 0x0001640000047ab9 */ /* 0x000fe40000000a00 */
[----:B------:R-:W-:Y:S02]  /*11d0*/  MOV R171, UR4 ;  /* 0x0000000400ab7c02 */ /* 0x000fe40008000f00 */
[----:B------:R-:W-:Y:S02]  /*11e0*/  MOV R172, UR5 ;  /* 0x0000000500ac7c02 */ /* 0x000fe40008000f00 */
[----:B------:R-:W-:-:S04]  /*11f0*/  ISETP.NE.U32.AND P1, PT, R171, RZ, PT ;  /* 0x000000ffab00720c */ /* 0x000fc80003f25070 */
[----:B------:R-:W-:-:S13]  /*1200*/  ISETP.NE.AND.EX P0, PT, R172, RZ, PT, P1 ;  /* 0x000000ffac00720c */ /* 0x000fda0003f05310 */
[----:B------:R-:W-:Y:S05]  /*1210*/  @P0 BRA `(.L_x_14) ;  /* 0x0000000000340947 */ /* 0x000fea0003800000 */
[----:B------:R-:W-:Y:S02]  /*1220*/  ULDC.64 UR4, c[0x0][0x588] ;  /* 0x0001620000047ab9 */ /* 0x000fe40000000a00 */
[----:B------:R-:W-:-:S04]  /*1230*/  ISETP.NE.U32.AND P0, PT, RZ, UR4, PT ;  /* 0x00000004ff007c0c */ /* 0x000fc8000bf05070 */
[----:B------:R-:W-:-:S13]  /*1240*/  ISETP.NE.AND.EX P0, PT, RZ, UR5, PT, P0 ;  /* 0x00000005ff007c0c */ /* 0x000fda000bf05300 */
[----:B------:R-:W-:Y:S05]  /*1250*/  @!P0 BRA `(.L_x_15) ;  /* 0x0000000000148947 */ /* 0x000fea0003800000 */
[----:B------:R-:W1:Y:S02]  /*1260*/  LDC.64 R16, c[0x0][0x588] ;  /* 0x00016200ff107b82 */ /* 0x000e640000000a00 */
[----:B-1----:R1:W5:Y:S01]  /*1270*/  LDG.E R16, desc[UR54][R16.64] ;  /* 0x0000003610107981 */ /* 0x002362000c1e1900 */
[----:B------:R-:W-:-:S05]  /*1280*/  IMAD.MOV.U32 R2, RZ, RZ, 0x1 ;  /* 0x00000001ff027424 */ /* 0x000fca00078e00ff */
[----:B------:R1:W-:Y:S01]  /*1290*/  STL.S16 [R1+0x20c], R2 ;  /* 0x00020c0201007387 */ /* 0x0003e20000100600 */
[----:B------:R-:W-:Y:S05]  /*12a0*/  BRA `(.L_x_14) ;  /* 0x0000000000107947 */ /* 0x000fea0003800000 */
.L_x_15:
[----:B------:R-:W-:Y:S01]  /*12b0*/  MOV R2, 0x1 ;  /* 0x0000000100027802 */ /* 0x000fe20000000f00 */
[----:B------:R-:W-:Y:S02]  /*12c0*/  ULDC UR4, c[0x0][0x580] ;  /* 0x0001600000047ab9 */ /* 0x000fe40000000800 */
[----:B------:R-:W-:Y:S02]  /*12d0*/  MOV R16, UR4 ;  /* 0x0000000400107c02 */ /* 0x000fe40008000f00 */
[----:B------:R2:W-:Y:S05]  /*12e0*/  STL.S16 [R1+0x20c], R2 ;  /* 0x00020c0201007387 */ /* 0x0005ea0000100600 */
.L_x_14:
[----:B------:R-:W-:Y:S02]  /*12f0*/  ULDC.64 UR4, c[0x0][0x5b0] ;  /* 0x00016c0000047ab9 */ /* 0x000fe40000000a00 */
[----:B------:R-:W-:-:S04]  /*1300*/  ISETP.NE.U32.AND P0, PT, RZ, UR4, PT ;  /* 0x00000004ff007c0c */ /* 0x000fc8000bf05070 */
[----:B------:R-:W-:-:S13]  /*1310*/  ISETP.NE.AND.EX P0, PT, RZ, UR5, PT, P0 ;  /* 0x00000005ff007c0c */ /* 0x000fda000bf05300 */
[----:B------:R-:W-:Y:S05]  /*1320*/  @P0 BRA `(.L_x_16) ;  /* 0x0000000000240947 */ /* 0x000fea0003800000 */
[----:B------:R-:W-:Y:S02]  /*1330*/  ULDC.64 UR4, c[0x0][0x5a8] ;  /* 0x00016a0000047ab9 */ /* 0x000fe40000000a00 */
[----:B------:R-:W-:-:S04]  /*1340*/  ISETP.NE.U32.AND P0, PT, RZ, UR4, PT ;  /* 0x00000004ff007c0c */ /* 0x000fc8000bf05070 */
[----:B------:R-:W-:-:S13]  /*1350*/  ISETP.NE.AND.EX P0, PT, RZ, UR5, PT, P0 ;  /* 0x00000005ff007c0c */ /* 0x000fda000bf05300 */
[----:B------:R-:W-:Y:S05]  /*1360*/  @!P0 BRA `(.L_x_17) ;  /* 0x00000000000c8947 */ /* 0x000fea0003800000 */
[----:B-12---:R-:W1:Y:S02]  /*1370*/  LDC.64 R2, c[0x0][0x5a8] ;  /* 0x00016a00ff027b82 */ /* 0x006e640000000a00 */
[----:B-1----:R3:W5:Y:S01]  /*1380*/  LDG.E R17, desc[UR54][R2.64] ;  /* 0x0000003602117981 */ /* 0x002762000c1e1900 */
[----:B------:R-:W-:Y:S05]  /*1390*/  BRA `(.L_x_16) ;  /* 0x0000000000087947 */ /* 0x000fea0003800000 */
.L_x_17:
[----:B------:R-:W-:Y:S02]  /*13a0*/  ULDC UR4, c[0x0][0x5a0] ;  /* 0x0001680000047ab9 */ /* 0x000fe40000000800 */
[----:B-1----:R-:W-:-:S07]  /*13b0*/  IMAD.U32 R17, RZ, RZ, UR4 ;  /* 0x00000004ff117e24 */ /* 0x002fce000f8e00ff */
.L_x_16:
[----:B------:R-:W-:Y:S01]  /*13c0*/  LOP3.LUT P2, RZ, R0, 0xff, RZ, 0xc0, !PT ;  /* 0x000000ff00ff7812 */ /* 0x000fe2000784c0ff */
[----:B------:R-:W-:Y:S01]  /*13d0*/  UMOV UR36, URZ ;  /* 0x0000003f00247c82 */ /* 0x000fe20008000000 */
[----:B------:R-:W-:-:S11]  /*13e0*/  PLOP3.LUT P0, PT, PT, PT, PT, 0x80, 0x0 ;  /* 0x000000000000781c */ /* 0x000fd60003f0f070 */
[----:B------:R-:W-:Y:S05]  /*13f0*/  @!P2 BRA `(.L_x_18) ;  /* 0x00000298005ca947 */ /* 0x000fea0003800000 */
[----:B-123--:R-:W2:Y:S01]  /*1400*/  LDL R2, [R1+0x214] ;  /* 0x0002140001027983 */ /* 0x00eea20000100800 */
[----:B------:R-:W-:Y:S01]  /*1410*/  ULDC UR4, c[0x0][0x28c] ;  /* 0x0000a30000047ab9 */ /* 0x000fe20000000800 */
[----:B------:R-:W-:Y:S01]  /*1420*/  MOV R156, 0x10 ;  /* 0x00000010009c7802 */ /* 0x000fe20000000f00 */
[----:B------:R-:W-:Y:S01]  /*1430*/  UIADD3 UR4, UR4, 0x3f, URZ ;  /* 0x0000003f04047890 */ /* 0x000fe2000fffe03f */
[----:B------:R-:W1:Y:S01]  /*1440*/  S2R R3, SR_TID.X ;  /* 0x0000000000037919 */ /* 0x000e620000002100 */
[----:B------:R-:W-:Y:S01]  /*1450*/  ULDC.64 UR50, c[0x0][0x198] ;  /* 0x0000660000327ab9 */ /* 0x000fe20000000a00 */
[----:B------:R-:W-:Y:S01]  /*1460*/  UMOV UR39, URZ ;  /* 0x0000003f00277c82 */ /* 0x000fe20008000000 */
[----:B------:R-:W-:Y:S01]  /*1470*/  USHF.R.S32.HI UR5, URZ, 0x1f, UR4 ;  /* 0x0000001f3f057899 */ /* 0x000fe20008011404 */
[----:B------:R-:W-:Y:S01]  /*1480*/  UMOV UR44, URZ ;  /* 0x0000003f002c7c82 */ /* 0x000fe20008000000 */
[----:B------:R-:W-:Y:S02]  /*1490*/  UMOV UR40, URZ ;  /* 0x0000003f00287c82 */ /* 0x000fe40008000000 */
[----:B------:R-:W-:Y:S01]  /*14a0*/  ULEA.HI UR5, UR5, UR4, URZ, 0x6 ;  /* 0x0000000405057291 */ /* 0x000fe2000f8f303f */
[----:B------:R-:W-:-:S03]  /*14b0*/  UMOV UR36, URZ ;  /* 0x0000003f00247c82 */ /* 0x000fc60008000000 */
[----:B------:R-:W-:Y:S01]  /*14c0*/  USHF.R.S32.HI UR45, URZ, 0x6, UR5 ;  /* 0x000000063f2d7899 */ /* 0x000fe20008011405 */
[C---:B-1----:R-:W-:Y:S02]  /*14d0*/  LOP3.LUT P0, RZ, R3.reuse, 0x4, RZ, 0xc0, !PT ;  /* 0x0000000403ff7812 */ /* 0x042fe4000780c0ff */
[----:B------:R-:W-:Y:S02]  /*14e0*/  LOP3.LUT R173, R3, 0xff, RZ, 0xc0, !PT ;  /* 0x000000ff03ad7812 */ /* 0x000fe400078ec0ff */
[----:B------:R-:W-:Y:S02]  /*14f0*/  SEL R156, R156, 0xfffffff0, !P0 ;  /* 0xfffffff09c9c7807 */ /* 0x000fe40004000000 */
[----:B------:R-:W-:Y:S02]  /*1500*/  IADD3 R173, R173, 0x1f, RZ ;  /* 0x0000001fadad7810 */ /* 0x000fe40007ffe0ff */
[----:B--2---:R-:W-:-:S07]  /*1510*/  LOP3.LUT R22, R2, 0x1, RZ, 0xfc, !PT ;  /* 0x0000000102167812 */ /* 0x004fce00078efcff */
.L_x_223:
[----:B------:R-:W1:Y:S01]  /*1520*/  S2R R0, SR_TID.X ;  /* 0x0000000000007919 */ /* 0x000e620000002100 */
[----:B------:R-:W2:Y:S01]  /*1530*/  S2UR UR48, SR_CgaCtaId ;  /* 0x00000000003079c3 */ /* 0x000ea20000008800 */
[----:B------:R-:W-:Y:S02]  /*1540*/  UMOV UR49, 0x400 ;  /* 0x0000040000317882 */ /* 0x000fe40000000000 */
[----:B--2---:R-:W-:Y:S01]  /*1550*/  ULEA UR49, UR48, UR49, 0x18 ;  /* 0x0000003130317291 */ /* 0x004fe2000f8ec03f */
[----:B-1----:R-:W-:-:S04]  /*1560*/  LOP3.LUT R0, R0, 0x80, RZ, 0xc0, !PT ;  /* 0x0000008000007812 */ /* 0x002fc800078ec0ff */
[----:B------:R-:W-:-:S06]  /*1570*/  SHF.R.U32.HI R0, RZ, 0x7, R0 ;  /* 0x00000007ff007819 */ /* 0x000fcc0000011600 */
[----:B------:R-:W1:Y:S02]  /*1580*/  SHFL.IDX PT, R0, R0, RZ, 0x1f ;  /* 0x00001fff00007589 */ /* 0x000e6400000e0000 */
[----:B-1----:R-:W-:-:S13]  /*1590*/  R2UR UR4, R0 ;  /* 0x00000000000472ca */ /* 0x002fda00000e0000 */
[----:B------:R-:W-:-:S04]  /*15a0*/  ULEA.HI UR5, UR4, UR4, URZ, 0x1 ;  /* 0x0000000404057291 */ /* 0x000fc8000f8f083f */
[----:B------:R-:W-:-:S04]  /*15b0*/  ULOP3.LUT UR5, UR5, 0x7fffe, URZ, 0xc0, !UPT ;  /* 0x0007fffe05057892 */ /* 0x000fc8000f8ec03f */
[----:B------:R-:W-:-:S03]  /*15c0*/  UIADD3 UR5, UR4, -UR5, URZ ;  /* 0x8000000504057290 */ /* 0x000fc6000fffe03f */
[----:B------:R-:W-:Y:S01]  /*15d0*/  ULDC UR4, c[0x0][0x28c] ;  /* 0x0000a30000047ab9 */ /* 0x000fe20000000800 */
[----:B------:R-:W-:Y:S01]  /*15e0*/  ULEA UR5, UR5, UR49, 0xd ;  /* 0x0000003105057291 */ /* 0x000fe2000f8e683f */
[----:B------:R-:W-:-:S03]  /*15f0*/  ISETP.LT.AND P0, PT, RZ, UR4, PT ;  /* 0x00000004ff007c0c */ /* 0x000fc6000bf01270 */
[----:B------:R-:W-:-:S04]  /*1600*/  UIADD3 UR5, UR5, 0x8400, URZ ;  /* 0x0000840005057890 */ /* 0x000fc8000fffe03f */
[----:B------:R-:W-:-:S04]  /*1610*/  USHF.R.U32.HI UR5, URZ, 0x4, UR5 ;  /* 0x000000043f057899 */ /* 0x000fc80008011605 */
[----:B------:R-:W-:-:S04]  /*1620*/  ULOP3.LUT UR5, UR5, 0x3fff, URZ, 0xc0, !UPT ;  /* 0x00003fff05057892 */ /* 0x000fc8000f8ec03f */
[----:B------:R-:W-:Y:S01]  /*1630*/  ULOP3.LUT UR41, UR5, 0x10000, URZ, 0xfc, !UPT ;  /* 0x0001000005297892 */ /* 0x000fe2000f8efc3f */
[----:B------:R-:W-:Y:S11]  /*1640*/  @P0 BRA `(.L_x_19) ;  /* 0x0000000000400947 */ /* 0x000ff60003800000 */
[----:B------:R-:W-:Y:S01]  /*1650*/  MOV R0, 0x0 ;  /* 0x0000000000007802 */ /* 0x000fe20000000f00 */
[----:B------:R-:W-:Y:S01]  /*1660*/  ULDC.64 UR4, c[0x4][0x70] ;  /* 0x01001c0000047ab9 */ /* 0x000fe20000000a00 */
[----:B------:R-:W-:Y:S01]  /*1670*/  ULDC.64 UR6, c[0x4][0x8] ;  /* 0x0100020000067ab9 */ /* 0x000fe20000000a00 */
[----:B------:R-:W-:Y:S01]  /*1680*/  IMAD.U32 R4, RZ, RZ, UR4 ;  /* 0x00000004ff047e24 */ /* 0x000fe2000f8e00ff */
[----:B------:R1:W2:Y:S01]  /*1690*/  LDC.64 R2, c[0x4][R0] ;  /* 0x0100000000027b82 */ /* 0x0002a20000000a00 */
[----:B------:R-:W-:Y:S01]  /*16a0*/  MOV R5, UR5 ;  /* 0x0000000500057c02 */ /* 0x000fe20008000f00 */
[----:B------:R-:W-:Y:S01]  /*16b0*/  ULDC.64 UR4, c[0x4][0x78] ;  /* 0x01001e0000047ab9 */ /* 0x000fe20000000a00 */
[----:B------:R-:W-:Y:S01]  /*16c0*/  MOV R10, UR6 ;  /* 0x00000006000a7c02 */ /* 0x000fe20008000f00 */
[----:B------:R-:W-:Y:S01]  /*16d0*/  IMAD.U32 R7, RZ, RZ, UR5 ;  /* 0x00000005ff077e24 */ /* 0x000fe2000f8e00ff */
[----:B------:R-:W-:Y:S01]  /*16e0*/  MOV R6, UR4 ;  /* 0x0000000400067c02 */ /* 0x000fe20008000f00 */
[----:B------:R-:W-:Y:S01]  /*16f0*/  IMAD.MOV.U32 R8, RZ, RZ, 0x1e1 ;  /* 0x000001e1ff087424 */ /* 0x000fe200078e00ff */
[----:B------:R-:W-:-:S02]  /*1700*/  MOV R11, UR7 ;  /* 0x00000007000b7c02 */ /* 0x000fc40008000f00 */
[----:B------:R-:W-:Y:S02]  /*1710*/  MOV R12, 0x1 ;  /* 0x00000001000c7802 */ /* 0x000fe40000000f00 */
[----:B-1----:R-:W-:-:S07]  /*1720*/  MOV R13, RZ ;  /* 0x000000ff000d7202 */ /* 0x002fce0000000f00 */
[----:B------:R-:W-:-:S07]  /*1730*/  LEPC R20, `(.L_x_19) ;  /* 0x000000001014794e */ /* 0x000fce0000000000 */
[----:B--2--5:R-:W-:Y:S05]  /*1740*/  CALL.ABS.NOINC R2 ;  /* 0x0000000002007343 */ /* 0x024fea0003c00000 */
.L_x_19:
[----:B------:R-:W2:Y:S02]  /*1750*/  LDL R2, [R1+0x208] ;  /* 0x0002080001027983 */ /* 0x000ea40000100800 */
[----:B--2---:R-:W-:-:S04]  /*1760*/  LOP3.LUT R0, R2, 0x1, RZ, 0xfc, !PT ;  /* 0x0000000102007812 */ /* 0x004fc800078efcff */
[----:B------:R-:W-:-:S13]  /*1770*/  ISETP.NE.AND P0, PT, R0, 0x3, PT ;  /* 0x000000030000780c */ /* 0x000fda0003f05270 */
[----:B------:R-:W-:Y:S05]  /*1780*/  @!P0 BRA `(.L_x_20) ;  /* 0x0000000000048947 */ /* 0x000fea0003800000 */
[----:B------:R-:W-:Y:S01]  /*1790*/  BPT.TRAP 0x1 ;  /* 0x000000040000795c */ /* 0x000fe20000300000 */
.L_x_20:
[----:B------:R-:W-:Y:S01]  /*17a0*/  IMAD.U32 R3, RZ, RZ, UR40 ;  /* 0x00000028ff037e24 */ /* 0x000fe2000f8e00ff */
[----:B------:R-:W-:-:S04]  /*17b0*/  MOV R0, UR44 ;  /* 0x0000002c00007c02 */ /* 0x000fc80008000f00 */
[----:B------:R-:W-:Y:S02]  /*17c0*/  LEA R3, R3, UR49, 0x3 ;  /* 0x0000003103037c11 */ /* 0x000fe4000f8e18ff */
[----:B------:R-:W-:-:S04]  /*17d0*/  SHF.L.U32 R0, R0, 0x1f, RZ ;  /* 0x0000001f00007819 */ /* 0x000fc800000006ff */
[----:B------:R1:W2:Y:S01]  /*17e0*/  SYNCS.PHASECHK.TRANS64.TRYWAIT P1, [R3+URZ], R0 ;  /* 0x00000000030075a7 */ /* 0x0002a2000802017f */
[----:B------:R-:W-:Y:S05]  /*17f0*/  @!P0 BRA `(.L_x_21) ;  /* 0x0000000000048947 */ /* 0x000fea0003800000 */
[----:B------:R-:W-:Y:S01]  /*1800*/  BPT.TRAP 0x1 ;  /* 0x000000040000795c */ /* 0x000fe20000300000 */
.L_x_21:
[----:B--2---:R-:W-:Y:S05]  /*1810*/  @P1 BRA `(.L_x_22) ;  /* 0x0000000000081947 */ /* 0x004fea0003800000 */
[----:B------:R-:W2:Y:S02]  /*1820*/  SYNCS.PHASECHK.TRANS64.TRYWAIT P1, [R3+URZ], R0 ;  /* 0x00000000030075a7 */ /* 0x000ea4000802017f */
[----:B--2---:R-:W-:Y:S05]  /*1830*/  @!P1 BRA `(.L_x_23) ;  /* 0x000002d0008c9947 */ /* 0x004fea0003800000 */
.L_x_22:
[----:B------:R-:W-:-:S04]  /*1840*/  UISETP.LT.AND UP0, UPT, UR45, 0x1, UPT ;  /* 0x000000012d00788c */ /* 0x000fc8000bf01270 */
[----:B------:R-:W-:-:S06]  /*1850*/  USEL UR4, UR45, 0x1, UP0 ;  /* 0x000000012d047887 */ /* 0x000fcc0008000000 */
[----:B------:R-:W-:Y:S01]  /*1860*/  MOV R2, UR4 ;  /* 0x0000000400027c02 */ /* 0x000fe20008000f00 */
[----:B------:R-:W-:Y:S05]  /*1870*/  WARPSYNC.ALL ;  /* 0x0000000000007948 */ /* 0x000fea0003800000 */
[----:B------:R-:W-:-:S04]  /*1880*/  IADD3 R2, -R2, UR45, RZ ;  /* 0x0000002d02027c10 */ /* 0x000fc8000fffe1ff */
[----:B------:R-:W-:Y:S01]  /*1890*/  ISETP.GE.AND P1, PT, R2, 0x1, PT ;  /* 0x000000010200780c */ /* 0x000fe20003f26270 */
[----:B------:R-:W-:Y:S01]  /*18a0*/  UIADD3 UR4, UR49, 0x20400, URZ ;  /* 0x0002040031047890 */ /* 0x000fe2000fffe03f */
[----:B------:R-:W-:Y:S01]  /*18b0*/  WARPGROUP.ARRIVE ;  /* 0x00000000000079c5 */ /* 0x000fe20000000000 */
[----:B------:R-:W-:Y:S01]  /*18c0*/  ULEA UR9, UR40, UR41, 0xb ;  /* 0x0000002928097291 */ /* 0x000fe2000f8e583f */
[----:B------:R-:W-:Y:S01]  /*18d0*/  STL [R1+0x2e4], R22 ;  /* 0x0002e41601007387 */ /* 0x000fe20000100800 */
[----:B------:R-:W-:Y:S01]  /*18e0*/  USHF.R.U32.HI UR4, URZ, 0x4, UR4 ;  /* 0x000000043f047899 */ /* 0x000fe20008011604 */
[----:B------:R-:W-:Y:S01]  /*18f0*/  UMOV UR5, 0x40000040 ;  /* 0x4000004000057882 */ /* 0x000fe20000000000 */
[----:B------:R-:W-:Y:S02]  /*1900*/  UMOV UR7, 0x40000040 ;  /* 0x4000004000077882 */ /* 0x000fe40000000000 */
[----:B------:R-:W-:Y:S01]  /*1910*/  ULOP3.LUT UR4, UR4, 0x3fff, URZ, 0xc0, !UPT ;  /* 0x00003fff04047892 */ /* 0x000fe2000f8ec03f */
[----:B------:R-:W-:Y:S03]  /*1920*/  STL [R1+0x2e0], R19 ;  /* 0x0002e01301007387 */ /* 0x000fe60000100800 */
[----:B------:R-:W-:Y:S01]  /*1930*/  ULOP3.LUT UR8, UR4, 0x10000, URZ, 0xfc, !UPT ;  /* 0x0001000004087892 */ /* 0x000fe2000f8efc3f */
[----:B------:R3:W-:Y:S02]  /*1940*/  STL [R1+0x2dc], R18 ;  /* 0x0002dc1201007387 */ /* 0x0007e40000100800 */
[----:B------:R-:W-:Y:S01]  /*1950*/  UMOV UR4, UR9 ;  /* 0x0000000900047c82 */ /* 0x000fe20008000000 */
[----:B------:R-:W-:Y:S01]  /*1960*/  ULEA UR10, UR40, UR8, 0xb ;  /* 0x00000008280a7291 */ /* 0x000fe2000f8e583f */
[----:B-----5:R4:W-:Y:S04]  /*1970*/  STL [R1+0x2d8], R17 ;  /* 0x0002d81101007387 */ /* 0x0209e80000100800 */
[----:B------:R4:W-:Y:S02]  /*1980*/  STL [R1+0x2d4], R16 ;  /* 0x0002d41001007387 */ /* 0x0009e40000100800 */
[----:B------:R-:W-:-:S02]  /*1990*/  UMOV UR6, UR10 ;  /* 0x0000000a00067c82 */ /* 0x000fc40008000000 */
[----:B------:R-:W-:Y:S01]  /*19a0*/  HGMMA.64x256x16.F32.BF16 R24, gdesc[UR4], RZ, !UPT, gsb0 ;  /* 0x03e00000041879f0 */ /* 0x000fe2000c0018ff */
[----:B------:R4:W-:Y:S01]  /*19b0*/  STL [R1+0x2d0], R2 ;  /* 0x0002d00201007387 */ /* 0x0009e20000100800 */
[----:B------:R-:W-:Y:S01]  /*19c0*/  UIADD3 UR4, UR9, 0x400, URZ ;  /* 0x0000040009047890 */ /* 0x000fe2000fffe03f */
[----:B------:R-:W-:Y:S01]  /*19d0*/  UMOV UR5, 0x40000040 ;  /* 0x4000004000057882 */ /* 0x000fe20000000000 */
[----:B------:R-:W-:Y:S02]  /*19e0*/  WARPGROUP.DEPBAR.LE gsb0, 0x0 ;  /* 0x00008000000079c5 */ /* 0x000fe40000010000 */
[----:B------:R-:W-:Y:S01]  /*19f0*/  STL.64 [R1], R24 ;  /* 0x0000001801007387 */ /* 0x000fe20000100a00 */
[----:B------:R-:W-:Y:S01]  /*1a00*/  IMAD.MOV.U32 R235, RZ, RZ, R47 ;  /* 0x000000ffffeb7224 */ /* 0x000fe200078e002f */
[----:B------:R-:W-:Y:S01]  /*1a10*/  MOV R234, R48 ;  /* 0x0000003000ea7202 */ /* 0x000fe20000000f00 */
[----:B------:R-:W-:Y:S01]  /*1a20*/  IMAD.MOV.U32 R232, RZ, RZ, R50 ;  /* 0x000000ffffe87224 */ /* 0x000fe200078e0032 */
[----:B------:R-:W-:Y:S01]  /*1a30*/  STL.64 [R1+0x8], R26 ;  /* 0x0000081a01007387 */ /* 0x000fe20000100a00 */
[----:B------:R-:W-:Y:S01]  /*1a40*/  MOV R233, R49 ;  /* 0x0000003100e97202 */ /* 0x000fe20000000f00 */
[----:B------:R-:W-:Y:S01]  /*1a50*/  IMAD.MOV.U32 R229, RZ, RZ, R53 ;  /* 0x000000ffffe57224 */ /* 0x000fe200078e0035 */
[----:B------:R-:W-:Y:S01]  /*1a60*/  MOV R231, R51 ;  /* 0x0000003300e77202 */ /* 0x000fe20000000f00 */
        /* <DEDUP_REMOVED lines=70> */
[----:B---3--:R-:W-:Y:S01]  /*1ed0*/  IMAD.MOV.U32 R18, RZ, RZ, R134 ;  /* 0x000000ffff127224 */ /* 0x008fe200078e0086 */
        /* <DEDUP_REMOVED lines=9> */
[----:B-12---:R-:W-:Y:S01]  /*1f70*/  IMAD.MOV.U32 R3, RZ, RZ, R149 ;  /* 0x000000ffff037224 */ /* 0x006fe200078e0095 */
[----:B------:R-:W-:Y:S01]  /*1f80*/  MOV R196, R112 ;  /* 0x0000007000c47202 */ /* 0x000fe20000000f00 */
[----:B------:R1:W-:Y:S01]  /*1f90*/  STL [R1+0x58], R46 ;  /* 0x0000582e01007387 */ /* 0x0003e20000100800 */
[----:B------:R-:W-:-:S02]  /*1fa0*/  MOV R198, R114 ;  /* 0x0000007200c67202 */ /* 0x000fc40000000f00 */
[----:B------:R-:W-:Y:S01]  /*1fb0*/  MOV R199, R115 ;  /* 0x0000007300c77202 */ /* 0x000fe20000000f00 */
[----:B------:R-:W-:Y:S01]  /*1fc0*/  STL [R1+0x59c], R173 ;  /* 0x00059cad01007387 */ /* 0x000fe20000100800 */
[----:B------:R-:W-:Y:S02]  /*1fd0*/  MOV R201, R117 ;  /* 0x0000007500c97202 */ /* 0x000fe40000000f00 */
[----:B------:R-:W-:Y:S01]  /*1fe0*/  MOV R202, R118 ;  /* 0x0000007600ca7202 */ /* 0x000fe20000000f00 */
[----:B------:R-:W-:Y:S01]  /*1ff0*/  STL [R1+0x598], R156 ;  /* 0x0005989c01007387 */ /* 0x000fe20000100800 */
[----:B------:R-:W-:Y:S02]  /*2000*/  MOV R204, R120 ;  /* 0x0000007800cc7202 */ /* 0x000fe40000000f00 */
[----:B------:R-:W-:Y:S02]  /*2010*/  MOV R205, R121 ;  /* 0x0000007900cd7202 */ /* 0x000fe40000000f00 */
[----:B------:R-:W-:-:S02]  /*2020*/  MOV R207, R123 ;  /* 0x0000007b00cf7202 */ /* 0x000fc40000000f00 */
[----:B------:R-:W-:Y:S02]  /*2030*/  MOV R208, R124 ;  /* 0x0000007c00d07202 */ /* 0x000fe40000000f00 */
[----:B------:R-:W-:Y:S02]  /*2040*/  MOV R210, R126 ;  /* 0x0000007e00d27202 */ /* 0x000fe40000000f00 */
[----:B------:R-:W-:Y:S02]  /*2050*/  MOV R211, R127 ;  /* 0x0000007f00d37202 */ /* 0x000fe40000000f00 */
[----:B------:R-:W-:Y:S02]  /*2060*/  MOV R23, R129 ;  /* 0x0000008100177202 */ /* 0x000fe40000000f00 */
[----:B------:R-:W-:Y:S02]  /*2070*/  MOV R22, R130 ;  /* 0x0000008200167202 */ /* 0x000fe40000000f00 */
[----:B------:R-:W-:-:S02]  /*2080*/  MOV R20, R132 ;  /* 0x0000008400147202 */ /* 0x000fc40000000f00 */
[----:B------:R-:W-:Y:S02]  /*2090*/  MOV R19, R133 ;  /* 0x0000008500137202 */ /* 0x000fe40000000f00 */
[----:B----4-:R-:W-:Y:S02]  /*20a0*/  MOV R17, R135 ;  /* 0x0000008700117202 */ /* 0x010fe40000000f00 */
[----:B------:R-:W-:Y:S02]  /*20b0*/  MOV R16, R136 ;  /* 0x0000008800107202 */ /* 0x000fe40000000f00 */
        /* <DEDUP_REMOVED lines=10> */
[----:B-1----:R-:W-:-:S06]  /*2160*/  WARPGROUP.ARRIVE ;  /* 0x00000000000079c5 */ /* 0x002fcc0000000000 */
[----:B------:R-:W-:Y:S03]  /*2170*/  HGMMA.64x256x16.F32.BF16 R24, gdesc[UR4], RZ, !UPT, gsb0 ;  /* 0x03e00000041879f0 */ /* 0x000fe6000c0018ff */
[----:B------:R-:W-:Y:S02]  /*2180*/  WARPGROUP.DEPBAR.LE gsb0, 0x0 ;  /* 0x00008000000079c5 */ /* 0x000fe40000010000 */
[----:B------:R-:W-:Y:S04]  /*2190*/  STL.64 [R1+0x590], R150 ;  /* 0x0005909601007387 */ /* 0x000fe80000100a00 */
        /* <DEDUP_REMOVED lines=20> */
[----:B------:R1:W-:Y:S04]  /*22e0*/  STL.64 [R1+0x4e8], R108 ;  /* 0x0004e86c01007387 */ /* 0x0003e80000100a00 */
[----:B-1----:R-:W2:Y:S04]  /*22f0*/  LDL.LU R108, [R1] ;  /* 0x00000000016c7983 */ /* 0x002ea80000300800 */
[----:B------:R-:W2:Y:S04]  /*2300*/  LDL.LU R109, [R1+0x4] ;  /* 0x00000400016d7983 */ /* 0x000ea80000300800 */
        /* <DEDUP_REMOVED lines=20> */
[----:B------:R-:W2:Y:S01]  /*2450*/  LDL.LU R130, [R1+0x58] ;  /* 0x0000580001827983 */ /* 0x000ea20000300800 */
        /* <DEDUP_REMOVED lines=32> */
[----:B------:R-:W-:Y:S01]  /*2660*/  UIADD3 UR4, UR9, 0x2, URZ ;  /* 0x0000000209047890 */ /* 0x000fe2000fffe03f */
[----:B------:R-:W-:Y:S01]  /*2670*/  MOV R215, R21 ;  /* 0x0000001500d77202 */ /* 0x000fe20000000f00 */
[----:B------:R-:W-:Y:S01]  /*2680*/  UIADD3 UR6, UR10, 0x2, URZ ;  /* 0x000000020a067890 */ /* 0x000fe2000fffe03f */
[----:B------:R-:W-:Y:S01]  /*2690*/  MOV R216, R20 ;  /* 0x0000001400d87202 */ /* 0x000fe20000000f00 */
[----:B------:R-:W-:Y:S01]  /*26a0*/  UMOV UR5, 0x40000040 ;  /* 0x4000004000057882 */ /* 0x000fe20000000000 */
[----:B------:R-:W-:Y:S01]  /*26b0*/  MOV R218, R18 ;  /* 0x0000001200da7202 */ /* 0x000fe20000000f00 */
[----:B------:R-:W-:Y:S01]  /*26c0*/  UMOV UR7, 0x40000040 ;  /* 0x4000004000077882 */ /* 0x000fe20000000000 */
        /* <DEDUP_REMOVED lines=8> */
[----:B------:R-:W-:Y:S02]  /*2750*/  MOV R231, R5 ;  /* 0x0000000500e77202 */ /* 0x000fe40000000f00 */
[----:B------:R-:W-:Y:S02]  /*2760*/  MOV R233, R3 ;  /* 0x0000000300e97202 */ /* 0x000fe40000000f00 */
[----:B------:R-:W-:-:S06]  /*2770*/  MOV R234, R2 ;  /* 0x0000000200ea7202 */ /* 0x000fcc0000000f00 */
[----:B--2---:R-:W-:-:S06]  /*2780*/  WARPGROUP.ARRIVE ;  /* 0x00000000000079c5 */ /* 0x004fcc0000000000 */
[----:B------:R-:W-:Y:S03]  /*2790*/  HGMMA.64x256x16.F32.BF16 R108, gdesc[UR4], R108, gsb0 ;  /* 0x03e00000046c79f0 */ /* 0x000fe6000800186c */
[----:B------:R-:W-:Y:S02]  /*27a0*/  WARPGROUP.DEPBAR.LE gsb0, 0x0 ;  /* 0x00008000000079c5 */ /* 0x000fe40000010000 */
[----:B------:R-:W-:Y:S04]  /*27b0*/  STL.64 [R1], R108 ;  /* 0x0000006c01007387 */ /* 0x000fe80000100a00 */
        /* <DEDUP_REMOVED lines=63> */
[----:B-1----:R-:W2:Y:S04]  /*2bb0*/  LDL.LU R173, [R1+0x59c] ;  /* 0x00059c0001ad7983 */ /* 0x002ea80000300800 */
[----:B------:R-:W3:Y:S04]  /*2bc0*/  LDL.LU R156, [R1+0x598] ;  /* 0x00059800019c7983 */ /* 0x000ee80000300800 */
[----:B------:R-:W4:Y:S04]  /*2bd0*/  LDL.LU.64 R150, [R1+0x590] ;  /* 0x0005900001967983 */ /* 0x000f280000300a00 */
        /* <DEDUP_REMOVED lines=20> */
[----:B------:R-:W4:Y:S01]  /*2d20*/  LDL.LU.64 R108, [R1+0x4e8] ;  /* 0x0004e800016c7983 */ /* 0x000f220000300a00 */
[----:B------:R-:W-:Y:S01]  /*2d30*/  UIADD3 UR4, UR9, 0x402, URZ ;  /* 0x0000040209047890 */ /* 0x000fe2000fffe03f */
[----:B------:R-:W-:Y:S01]  /*2d40*/  UMOV UR5, 0x40000040 ;  /* 0x4000004000057882 */ /* 0x000fe20000000000 */
[----:B----4-:R-:W-:-:S07]  /*2d50*/  WARPGROUP.ARRIVE ;  /* 0x00000000000079c5 */ /* 0x010fce0000000000 */
[----:B------:R-:W-:Y:S03]  /*2d60*/  HGMMA.64x256x16.F32.BF16 R24, gdesc[UR4], R24, gsb0 ;  /* 0x03e00000041879f0 */ /* 0x000fe60008001818 */
        /* <DEDUP_REMOVED lines=65> */
[----:B-1----:R-:W4:Y:S04]  /*3180*/  LDL.LU.64 R24, [R1] ;  /* 0x0000000001187983 */ /* 0x002f280000300a00 */
        /* <DEDUP_REMOVED lines=63> */
[----:B------:R-:W-:-:S02]  /*3580*/  UIADD3 UR4, UR9, 0x4, URZ ;  /* 0x0000000409047890 */ /* 0x000fc4000fffe03f */
[----:B------:R-:W-:Y:S01]  /*3590*/  UIADD3 UR6, UR10, 0x4, URZ ;  /* 0x000000040a067890 */ /* 0x000fe2000fffe03f */
[----:B------:R-:W-:Y:S01]  /*35a0*/  UMOV UR5, 0x40000040 ;  /* 0x4000004000057882 */ /* 0x000fe20000000000 */
[----:B------:R-:W-:Y:S01]  /*35b0*/  UMOV UR7, 0x40000040 ;  /* 0x4000004000077882 */ /* 0x000fe20000000000 */
[----:B----4-:R-:W-:-:S06]  /*35c0*/  WARPGROUP.ARRIVE ;  /* 0x00000000000079c5 */ /* 0x010fcc0000000000 */
[----:B------:R-:W-:Y:S03]  /*35d0*/  HGMMA.64x256x16.F32.BF16 R24, gdesc[UR4], R24, gsb0 ;  /* 0x03e00000041879f0 */ /* 0x000fe60008001818 */
[----:B------:R-:W-:Y:S02]  /*35e0*/  WARPGROUP.DEPBAR.LE gsb0, 0x0 ;  /* 0x00008000000079c5 */ /* 0x000fe40000010000 */
[----:B------:R-:W-:Y:S01]  /*35f0*/  STL.64 [R1], R24 ;  /* 0x0000001801007387 */ /* 0x000fe20000100a00 */
[----:B------:R-:W-:Y:S01]  /*3600*/  MOV R3, R150 ;  /* 0x0000009600037202 */ /* 0x000fe20000000f00 */
[----:B------:R-:W-:Y:S01]  /*3610*/  IMAD.MOV.U32 R0, RZ, RZ, R151 ;  /* 0x000000ffff007224 */ /* 0x000fe200078e0097 */
[----:B------:R-:W-:Y:S01]  /*3620*/  MOV R4, R149 ;  /* 0x0000009500047202 */ /* 0x000fe20000000f00 */
[----:B------:R-:W-:Y:S01]  /*3630*/  STL.64 [R1+0x8], R26 ;  /* 0x0000081a01007387 */ /* 0x000fe20000100a00 */
        /* <DEDUP_REMOVED lines=39> */
[----:B------:R1:W-:Y:S01]  /*38b0*/  STL [R1+0x58], R46 ;  /* 0x0000582e01007387 */ /* 0x0003e20000100800 */
[----:B------:R-:W-:Y:S01]  /*38c0*/  MOV R203, R119 ;  /* 0x0000007700cb7202 */ /* 0x000fe20000000f00 */
[----:B------:R-:W-:Y:S01]  /*38d0*/  IMAD.MOV.U32 R199, RZ, RZ, R115 ;  /* 0x000000ffffc77224 */ /* 0x000fe200078e0073 */
[----:B------:R-:W-:Y:S01]  /*38e0*/  MOV R200, R116 ;  /* 0x0000007400c87202 */ /* 0x000fe20000000f00 */
[----:B------:R-:W4:Y:S01]  /*38f0*/  LDL.LU.64 R150, [R1+0x4e0] ;  /* 0x0004e00001967983 */ /* 0x000f220000300a00 */
        /* <DEDUP_REMOVED lines=88> */
[----:B------:R-:W-:-:S02]  /*3e80*/  MOV R16, R51 ;  /* 0x0000003300107202 */ /* 0x000fc40000000f00 */
[----:B------:R-:W-:Y:S01]  /*3e90*/  MOV R19, R48 ;  /* 0x0000003000137202 */ /* 0x000fe20000000f00 */
[----:B------:R-:W4:Y:S01]  /*3ea0*/  LDL.LU.64 R104, [R1+0x428] ;  /* 0x0004280001687983 */ /* 0x000f220000300a00 */
[----:B------:R-:W-:-:S03]  /*3eb0*/  MOV R22, R47 ;  /* 0x0000002f00167202 */ /* 0x000fc60000000f00 */
        /* <DEDUP_REMOVED lines=28> */
[----:B-1----:R-:W4:Y:S04]  /*4080*/  LDL.LU.64 R46, [R1+0x340] ;  /* 0x00034000012e7983 */ /* 0x002f280000300a00 */
        /* <DEDUP_REMOVED lines=12> */
[----:B------:R-:W-:-:S02]  /*4150*/  UMOV UR5, 0x40000040 ;  /* 0x4000004000057882 */ /* 0x000fc40000000000 */
[----:B--2---:R-:W-:Y:S04]  /*4160*/  STL [R1+0x2cc], R173 ;  /* 0x0002ccad01007387 */ /* 0x004fe80000100800 */
[----:B---3--:R-:W-:Y:S01]  /*4170*/  STL [R1+0x2c8], R156 ;  /* 0x0002c89c01007387 */ /* 0x008fe20000100800 */
[----:B----4-:R-:W-:-:S06]  /*4180*/  WARPGROUP.ARRIVE ;  /* 0x00000000000079c5 */ /* 0x010fcc0000000000 */
        /* <DEDUP_REMOVED lines=81> */
[----:B------:R-:W-:Y:S01]  /*46a0*/  MOV R221, R20 ;  /* 0x0000001400dd7202 */ /* 0x000fe20000000f00 */
[----:B------:R1:W5:Y:S01]  /*46b0*/  LDL.LU R22, [R1+0x2e4] ;  /* 0x0002e40001167983 */ /* 0x0003620000300800 */
[----:B------:R-:W-:-:S02]  /*46c0*/  MOV R223, R14 ;  /* 0x0000000e00df7202 */ /* 0x000fc40000000f00 */
[----:B------:R-:W-:Y:S01]  /*46d0*/  MOV R224, R13 ;  /* 0x0000000d00e07202 */ /* 0x000fe20000000f00 */
[----:B------:R1:W5:Y:S01]  /*46e0*/  LDL.LU R19, [R1+0x2e0] ;  /* 0x0002e00001137983 */ /* 0x0003620000300800 */
[----:B------:R-:W-:Y:S02]  /*46f0*/  MOV R226, R11 ;  /* 0x0000000b00e27202 */ /* 0x000fe40000000f00 */
[----:B------:R-:W-:Y:S01]  /*4700*/  MOV R227, R10 ;  /* 0x0000000a00e37202 */ /* 0x000fe20000000f00 */
[----:B------:R1:W5:Y:S01]  /*4710*/  LDL.LU R18, [R1+0x2dc] ;  /* 0x0002dc0001127983 */ /* 0x0003620000300800 */
[----:B------:R-:W-:Y:S02]  /*4720*/  MOV R229, R8 ;  /* 0x0000000800e57202 */ /* 0x000fe40000000f00 */
[----:B------:R-:W-:Y:S01]  /*4730*/  MOV R230, R7 ;  /* 0x0000000700e67202 */ /* 0x000fe20000000f00 */
[----:B------:R1:W5:Y:S01]  /*4740*/  LDL.LU R17, [R1+0x2d8] ;  /* 0x0002d80001117983 */ /* 0x0003620000300800 */
[----:B------:R-:W-:-:S02]  /*4750*/  MOV R232, R5 ;  /* 0x0000000500e87202 */ /* 0x000fc40000000f00 */
[----:B------:R-:W-:Y:S01]  /*4760*/  MOV R233, R4 ;  /* 0x0000000400e97202 */ /* 0x000fe20000000f00 */
[----:B------:R1:W5:Y:S01]  /*4770*/  LDL.LU R16, [R1+0x2d4] ;  /* 0x0002d40001107983 */ /* 0x0003620000300800 */
[----:B------:R-:W-:-:S03]  /*4780*/  MOV R235, R0 ;  /* 0x0000000000eb7202 */ /* 0x000fc60000000f00 */
[----:B------:R1:W5:Y:S03]  /*4790*/  LDL.LU R2, [R1+0x2d0] ;  /* 0x0002d00001027983 */ /* 0x0003660000300800 */
        /* <DEDUP_REMOVED lines=67> */
[----:B--2---:R1:W5:Y:S04]  /*4bd0*/  LDL.LU R173, [R1+0x2cc] ;  /* 0x0002cc0001ad7983 */ /* 0x0043680000300800 */
[----:B------:R1:W5:Y:S04]  /*4be0*/  LDL.LU R156, [R1+0x2c8] ;  /* 0x0002c800019c7983 */ /* 0x0003680000300800 */
[----:B------:R-:W2:Y:S04]  /*4bf0*/  LDL.LU.64 R150, [R1+0x2c0] ;  /* 0x0002c00001967983 */ /* 0x000ea80000300a00 */
        /* <DEDUP_REMOVED lines=20> */
[----:B------:R-:W2:Y:S01]  /*4d40*/  LDL.LU.64 R108, [R1+0x218] ;  /* 0x00021800016c7983 */ /* 0x000ea20000300a00 */
[----:B------:R-:W-:Y:S01]  /*4d50*/  UIADD3 UR4, UR9, 0x406, URZ ;  /* 0x0000040609047890 */ /* 0x000fe2000fffe03f */
[----:B------:R-:W-:Y:S01]  /*4d60*/  UMOV UR5, 0x40000040 ;  /* 0x4000004000057882 */ /* 0x000fe20000000000 */
[----:B--2---:R-:W-:-:S07]  /*4d70*/  WARPGROUP.ARRIVE ;  /* 0x00000000000079c5 */ /* 0x004fce0000000000 */
[----:B------:R-:W-:Y:S03]  /*4d80*/  HGMMA.64x256x16.F32.BF16 R24, gdesc[UR4], R24, gsb0 ;  /* 0x03e00000041879f0 */ /* 0x000fe60008001818 */
[----:B------:R-:W-:Y:S02]  /*4d90*/  WARPGROUP.DEPBAR.LE gsb0, 0x0 ;  /* 0x00008000000079c5 */ /* 0x000fe40000010000 */
[----:B-1----:R-:W-:Y:S05]  /*4da0*/  @!P1 BRA `(.L_x_24) ;  /* 0x0000004000cc9947 */ /* 0x002fea0003800000 */
[----:B------:R-:W-:Y:S02]  /*4db0*/  UIADD3 UR9, UR40, 0x1, URZ ;  /* 0x0000000128097890 */ /* 0x000fe4000fffe03f */
[----:B------:R-:W-:Y:S02]  /*4dc0*/  UMOV UR10, UR40 ;  /* 0x00000028000a7c82 */ /* 0x000fe40008000000 */
[----:B------:R-:W-:-:S04]  /*4dd0*/  UISETP.NE.AND UP0, UPT, UR9, 0x3, UPT ;  /* 0x000000030900788c */ /* 0x000fc8000bf05270 */
[----:B------:R-:W-:Y:S02]  /*4de0*/  USEL UR4, URZ, 0x1, UP0 ;  /* 0x000000013f047887 */ /* 0x000fe40008000000 */
[----:B------:R-:W-:Y:S02]  /*4df0*/  USEL UR9, UR9, URZ, UP0 ;  /* 0x0000003f09097287 */ /* 0x000fe40008000000 */
[----:B------:R-:W-:-:S06]  /*4e00*/  ULOP3.LUT UR4, UR44, UR4, URZ, 0x3c, !UPT ;  /* 0x000000042c047292 */ /* 0x000fcc000f8e3c3f */
[----:B------:R-:W-:-:S07]  /*4e10*/  MOV R0, UR4 ;  /* 0x0000000400007c02 */ /* 0x000fce0008000f00 */
.L_x_31:
[----:B------:R-:W-:Y:S05]  /*4e20*/  @!P0 BRA `(.L_x_25) ;  /* 0x0000000000048947 */ /* 0x000fea0003800000 */
[----:B------:R-:W-:Y:S01]  /*4e30*/  BPT.TRAP 0x1 ;  /* 0x000000040000795c */ /* 0x000fe20000300000 */
.L_x_25:
[----:B------:R-:W-:Y:S01]  /*4e40*/  ULEA UR4, UR9, UR49, 0x3 ;  /* 0x0000003109047291 */ /* 0x000fe2000f8e183f */
[----:B------:R-:W-:-:S08]  /*4e50*/  SHF.L.U32 R3, R0, 0x1f, RZ ;  /* 0x0000001f00037819 */ /* 0x000fd000000006ff */
[----:B------:R1:W2:Y:S01]  /*4e60*/  SYNCS.PHASECHK.TRANS64.TRYWAIT P1, [UR4], R3 ;  /* 0x00000003ff0075a7 */ /* 0x0002a20008020144 */
[----:B------:R-:W-:Y:S05]  /*4e70*/  @!P0 BRA `(.L_x_26) ;  /* 0x0000000000048947 */ /* 0x000fea0003800000 */
[----:B------:R-:W-:Y:S01]  /*4e80*/  BPT.TRAP 0x1 ;  /* 0x000000040000795c */ /* 0x000fe20000300000 */
.L_x_26:
[----:B--2---:R-:W-:Y:S05]  /*4e90*/  @P1 BRA `(.L_x_27) ;  /* 0x0000000000081947 */ /* 0x004fea0003800000 */
[----:B------:R-:W2:Y:S02]  /*4ea0*/  SYNCS.PHASECHK.TRANS64.TRYWAIT P1, [UR4], R3 ;  /* 0x00000003ff0075a7 */ /* 0x000ea40008020144 */
[----:B--2---:R-:W-:Y:S05]  /*4eb0*/  @!P1 BRA `(.L_x_28) ;  /* 0x0000029c00009947 */ /* 0x004fea0003800000 */
.L_x_27:
        /* <DEDUP_REMOVED lines=64> */
[----:B---3--:R-:W3:Y:S04]  /*52c0*/  LDL.LU.64 R24, [R1] ;  /* 0x0000000001187983 */ /* 0x008ee80000300a00 */
[----:B------:R-:W3:Y:S04]  /*52d0*/  LDL.LU.64 R26, [R1+0x8] ;  /* 0x00000800011a7983 */ /* 0x000ee80000300a00 */
        /* <DEDUP_REMOVED lines=61> */
[----:B------:R-:W3:Y:S01]  /*56b0*/  LDL.LU.64 R150, [R1+0x1f8] ;  /* 0x0001f80001967983 */ /* 0x000ee20000300a00 */
[----:B------:R-:W-:-:S02]  /*56c0*/  ULEA UR11, UR9, UR41, 0xb ;  /* 0x00000029090b7291 */ /* 0x000fc4000f8e583f */
[----:B------:R-:W-:Y:S01]  /*56d0*/  ULEA UR12, UR9, UR8, 0xb ;  /* 0x00000008090c7291 */ /* 0x000fe2000f8e583f */
[----:B-----5:R-:W-:Y:S01]  /*56e0*/  STL [R1+0x2e8], R22 ;  /* 0x0002e81601007387 */ /* 0x020fe20000100800 */
[----:B------:R-:W-:Y:S01]  /*56f0*/  UMOV UR5, 0x40000040 ;  /* 0x4000004000057882 */ /* 0x000fe20000000000 */
[----:B------:R-:W-:Y:S02]  /*5700*/  UMOV UR7, 0x40000040 ;  /* 0x4000004000077882 */ /* 0x000fe40000000000 */
[----:B------:R-:W-:Y:S01]  /*5710*/  UMOV UR4, UR11 ;  /* 0x0000000b00047c82 */ /* 0x000fe20008000000 */
[----:B------:R-:W-:Y:S01]  /*5720*/  STL [R1+0x2e4], R19 ;  /* 0x0002e41301007387 */ /* 0x000fe20000100800 */
[----:B------:R-:W-:-:S03]  /*5730*/  UMOV UR6, UR12 ;  /* 0x0000000c00067c82 */ /* 0x000fc60008000000 */
[----:B------:R-:W-:Y:S04]  /*5740*/  STL [R1+0x2e0], R18 ;  /* 0x0002e01201007387 */ /* 0x000fe80000100800 */
[----:B------:R-:W-:Y:S04]  /*5750*/  STL [R1+0x2dc], R17 ;  /* 0x0002dc1101007387 */ /* 0x000fe80000100800 */
[----:B------:R-:W-:Y:S04]  /*5760*/  STL [R1+0x2d8], R16 ;  /* 0x0002d81001007387 */ /* 0x000fe80000100800 */
[----:B------:R4:W-:Y:S04]  /*5770*/  STL [R1+0x2d4], R2 ;  /* 0x0002d40201007387 */ /* 0x0009e80000100800 */
[----:B------:R1:W-:Y:S01]  /*5780*/  STL [R1+0x2d0], R0 ;  /* 0x0002d00001007387 */ /* 0x0003e20000100800 */
[----:B---3--:R-:W-:-:S06]  /*5790*/  WARPGROUP.ARRIVE ;  /* 0x00000000000079c5 */ /* 0x008fcc0000000000 */
[----:B------:R-:W-:Y:S03]  /*57a0*/  HGMMA.64x256x16.F32.BF16 R24, gdesc[UR4], R24, gsb0 ;  /* 0x03e00000041879f0 */ /* 0x000fe60008001818 */
[----:B------:R-:W-:Y:S02]  /*57b0*/  WARPGROUP.DEPBAR.LE gsb0, 0x0 ;  /* 0x00008000000079c5 */ /* 0x000fe40000010000 */
[----:B------:R-:W-:Y:S01]  /*57c0*/  STL.64 [R1], R24 ;  /* 0x0000001801007387 */ /* 0x000fe20000100a00 */
[----:B----4-:R-:W-:Y:S01]  /*57d0*/  MOV R2, R150 ;  /* 0x0000009600027202 */ /* 0x010fe20000000f00 */
[----:B-12---:R-:W-:Y:S01]  /*57e0*/  IMAD.MOV.U32 R3, RZ, RZ, R149 ;  /* 0x000000ffff037224 */ /* 0x006fe200078e0095 */
        /* <DEDUP_REMOVED lines=45> */
[----:B------:R-:W2:Y:S01]  /*5ac0*/  LDL.LU.64 R150, [R1+0x7a0] ;  /* 0x0007a00001967983 */ /* 0x000ea20000300a00 */
        /* <DEDUP_REMOVED lines=120> */
[----:B-1----:R-:W2:Y:S04]  /*6250*/  LDL.LU.64 R46, [R1+0x600] ;  /* 0x00060000012e7983 */ /* 0x002ea80000300a00 */
        /* <DEDUP_REMOVED lines=12> */
[----:B------:R-:W-:-:S02]  /*6320*/  UMOV UR5, 0x40000040 ;  /* 0x4000004000057882 */ /* 0x000fc40000000000 */
[----:B------:R-:W-:Y:S04]  /*6330*/  STL [R1+0x5a4], R173 ;  /* 0x0005a4ad01007387 */ /* 0x000fe80000100800 */
[----:B------:R-:W-:Y:S01]  /*6340*/  STL [R1+0x5a0], R156 ;  /* 0x0005a09c01007387 */ /* 0x000fe20000100800 */
[----:B--2---:R-:W-:-:S06]  /*6350*/  WARPGROUP.ARRIVE ;  /* 0x00000000000079c5 */ /* 0x004fcc0000000000 */
        /* <DEDUP_REMOVED lines=92> */
[----:B------:R-:W-:Y:S01]  /*6920*/  MOV R234, R2 ;  /* 0x0000000200ea7202 */ /* 0x000fe20000000f00 */
[----:B------:R-:W-:Y:S02]  /*6930*/  UIADD3 UR4, UR11, 0x2, URZ ;  /* 0x000000020b047890 */ /* 0x000fe4000fffe03f */
[----:B------:R-:W-:Y:S01]  /*6940*/  UIADD3 UR6, UR12, 0x2, URZ ;  /* 0x000000020c067890 */ /* 0x000fe2000fffe03f */
[----:B------:R-:W-:Y:S01]  /*6950*/  UMOV UR5, 0x40000040 ;  /* 0x4000004000057882 */ /* 0x000fe20000000000 */
[----:B------:R-:W-:Y:S01]  /*6960*/  UMOV UR7, 0x40000040 ;  /* 0x4000004000077882 */ /* 0x000fe20000000000 */
        /* <DEDUP_REMOVED lines=238> */
[----:B------:R-:W-:Y:S01]  /*7850*/  STL.64 [R1+0x38], R38 ;  /* 0x0000382601007387 */ /* 0x000fe20000100a00 */
[----:B------:R-:W-:-:S03]  /*7860*/  MOV R4, R150 ;  /* 0x0000009600047202 */ /* 0x000fc60000000f00 */
[----:B------:R-:W-:Y:S01]  /*7870*/  STL.64 [R1+0x40], R40 ;  /* 0x0000402801007387 */ /* 0x000fe20000100a00 */
[----:B------:R-:W-:-:S03]  /*7880*/  IMAD.MOV.U32 R3, RZ, RZ, R151 ;  /* 0x000000ffff037224 */ /* 0x000fc600078e0097 */
[----:B------:R-:W-:Y:S01]  /*7890*/  STL.64 [R1+0x48], R42 ;  /* 0x0000482a01007387 */ /* 0x000fe20000100a00 */
[----:B------:R-:W-:Y:S01]  /*78a0*/  IMAD.MOV.U32 R6, RZ, RZ, R148 ;  /* 0x000000ffff067224 */ /* 0x000fe200078e0094 */
[----:B------:R-:W-:Y:S02]  /*78b0*/  MOV R5, R149 ;  /* 0x0000009500057202 */ /* 0x000fe40000000f00 */
[----:B------:R-:W-:Y:S01]  /*78c0*/  STL.64 [R1+0x50], R44 ;  /* 0x0000502c01007387 */ /* 0x000fe20000100a00 */
[----:B------:R-:W-:-:S03]  /*78d0*/  MOV R8, R146 ;  /* 0x0000009200087202 */ /* 0x000fc60000000f00 */
[----:B------:R1:W-:Y:S01]  /*78e0*/  STL [R1+0x58], R46 ;  /* 0x0000582e01007387 */ /* 0x0003e20000100800 */
[----:B------:R-:W-:Y:S01]  /*78f0*/  MOV R7, R147 ;  /* 0x0000009300077202 */ /* 0x000fe20000000f00 */
[----:B------:R-:W-:Y:S02]  /*7900*/  IMAD.MOV.U32 R9, RZ, RZ, R145 ;  /* 0x000000ffff097224 */ /* 0x000fe400078e0091 */
[----:B------:R-:W4:Y:S01]  /*7910*/  LDL.LU.64 R150, [R1+0x4e8] ;  /* 0x0004e80001967983 */ /* 0x000f220000300a00 */
[----:B------:R-:W-:Y:S01]  /*7920*/  MOV R10, R144 ;  /* 0x00000090000a7202 */ /* 0x000fe20000000f00 */
[----:B------:R-:W-:Y:S02]  /*7930*/  IMAD.MOV.U32 R12, RZ, RZ, R142 ;  /* 0x000000ffff0c7224 */ /* 0x000fe400078e008e */
[----:B------:R-:W4:Y:S01]  /*7940*/  LDL.LU.64 R148, [R1+0x4e0] ;  /* 0x0004e00001947983 */ /* 0x000f220000300a00 */
[----:B------:R-:W-:-:S03]  /*7950*/  MOV R11, R143 ;  /* 0x0000008f000b7202 */ /* 0x000fc60000000f00 */
[----:B------:R-:W4:Y:S01]  /*7960*/  LDL.LU.64 R146, [R1+0x4d8] ;  /* 0x0004d80001927983 */ /* 0x000f220000300a00 */
[----:B------:R-:W-:Y:S01]  /*7970*/  MOV R14, R140 ;  /* 0x0000008c000e7202 */ /* 0x000fe20000000f00 */
[----:B------:R-:W-:Y:S01]  /*7980*/  IMAD.MOV.U32 R15, RZ, RZ, R139 ;  /* 0x000000ffff0f7224 */ /* 0x000fe200078e008b */
[----:B------:R-:W-:Y:S01]  /*7990*/  MOV R13, R141 ;  /* 0x0000008d000d7202 */ /* 0x000fe20000000f00 */
        /* <DEDUP_REMOVED lines=136> */
[----:B------:R-:W-:-:S03]  /*8220*/  MOV R19, R48 ;  /* 0x0000003000137202 */ /* 0x000fc60000000f00 */
[----:B------:R-:W4:Y:S01]  /*8230*/  LDL.LU.64 R52, [R1+0x360] ;  /* 0x0003600001347983 */ /* 0x000f220000300a00 */
[----:B------:R-:W-:-:S03]  /*8240*/  MOV R22, R47 ;  /* 0x0000002f00167202 */ /* 0x000fc60000000f00 */
        /* <DEDUP_REMOVED lines=113> */
[----:B------:R1:W5:Y:S04]  /*8960*/  LDL.LU R16, [R1+0x2d8] ;  /* 0x0002d80001107983 */ /* 0x0003680000300800 */
[----:B------:R1:W5:Y:S04]  /*8970*/  LDL.LU R2, [R1+0x2d4] ;  /* 0x0002d40001027983 */ /* 0x0003680000300800 */
[----:B------:R1:W5:Y:S01]  /*8980*/  LDL.LU R0, [R1+0x2d0] ;  /* 0x0002d00001007983 */ /* 0x0003620000300800 */
        /* <DEDUP_REMOVED lines=97> */
[----:B------:R-:W-:Y:S01]  /*8fa0*/  BPT.TRAP 0x1 ;  /* 0x000000040000795c */ /* 0x000fe20000300000 */
.L_x_29:
[----:B------:R-:W2:Y:S01]  /*8fb0*/  LDL R3, [R1+0x208] ;  /* 0x0002080001037983 */ /* 0x000ea20000100800 */
[----:B------:R-:W-:-:S04]  /*8fc0*/  ULEA UR4, UR10, UR49, 0x3 ;  /* 0x000000310a047291 */ /* 0x000fc8000f8e183f */
[----:B------:R-:W-:-:S04]  /*8fd0*/  UIADD3 UR4, UR4, 0x18, URZ ;  /* 0x0000001804047890 */ /* 0x000fc8000fffe03f */
[----:B------:R-:W-:-:S09]  /*8fe0*/  UPRMT UR4, URZ, 0x654, UR4 ;  /* 0x000006543f047896 */ /* 0x000fd20008000004 */
[----:B------:R-:W-:Y:S01]  /*8ff0*/  SYNCS.ARRIVE.TRANS64.RED.A1T0 RZ, [UR4], RZ ;  /* 0x000000ffffff79a7 */ /* 0x000fe20008100404 */
[----:B--2---:R-:W-:-:S13]  /*9000*/  ISETP.GT.U32.AND P1, PT, R3, 0x1, PT ;  /* 0x000000010300780c */ /* 0x004fda0003f24070 */
[----:B------:R-:W-:Y:S05]  /*9010*/  @P1 BRA `(.L_x_30) ;  /* 0x0000000000041947 */ /* 0x000fea0003800000 */
[----:B------:R-:W-:Y:S01]  /*9020*/  BPT.TRAP 0x1 ;  /* 0x000000040000795c */ /* 0x000fe20000300000 */
.L_x_30:
[----:B------:R-:W-:Y:S01]  /*9030*/  UIADD3 UR9, UR9, 0x1, URZ ;  /* 0x0000000109097890 */ /* 0x000fe2000fffe03f */
[C---:B-----5:R-:W-:Y:S01]  /*9040*/  ISETP.GT.AND P1, PT, R2.reuse, 0x1, PT ;  /* 0x000000010200780c */ /* 0x060fe20003f24270 */
[----:B------:R-:W-:Y:S01]  /*9050*/  UIADD3 UR10, UR10, 0x1, URZ ;  /* 0x000000010a0a7890 */ /* 0x000fe2000fffe03f */
[----:B------:R-:W-:Y:S01]  /*9060*/  IADD3 R2, R2, -0x1, RZ ;  /* 0xffffffff02027810 */ /* 0x000fe20007ffe0ff */
[----:B------:R-:W-:Y:S02]  /*9070*/  UISETP.NE.AND UP0, UPT, UR9, 0x3, UPT ;  /* 0x000000030900788c */ /* 0x000fe4000bf05270 */
[----:B------:R-:W-:Y:S02]  /*9080*/  UISETP.NE.AND UP1, UPT, UR10, 0x3, UPT ;  /* 0x000000030a00788c */ /* 0x000fe4000bf25270 */
[----:B------:R-:W-:Y:S02]  /*9090*/  USEL UR4, URZ, 0x1, UP0 ;  /* 0x000000013f047887 */ /* 0x000fe40008000000 */
[----:B------:R-:W-:-:S02]  /*90a0*/  USEL UR9, UR9, URZ, UP0 ;  /* 0x0000003f09097287 */ /* 0x000fc40008000000 */
[----:B------:R-:W-:Y:S02]  /*90b0*/  USEL UR10, UR10, URZ, UP1 ;  /* 0x0000003f0a0a7287 */ /* 0x000fe40008800000 */
[----:B------:R-:W-:Y:S01]  /*90c0*/  LOP3.LUT R0, R0, UR4, RZ, 0x3c, !PT ;  /* 0x0000000400007c12 */ /* 0x000fe2000f8e3cff */
[----:B------:R-:W-:Y:S09]  /*90d0*/  @P1 BRA `(.L_x_31) ;  /* 0xffffffbc00501947 */ /* 0x000ff2000383ffff */
.L_x_24:
[----:B------:R-:W1:Y:S02]  /*90e0*/  LDC R0, c[0x0][0x28c] ;  /* 0x0000a300ff007b82 */ /* 0x000e640000000800 */
[----:B-1----:R-:W-:-:S13]  /*90f0*/  ISETP.GE.AND P1, PT, R0, 0x1, PT ;  /* 0x000000010000780c */ /* 0x002fda0003f26270 */
[----:B------:R-:W-:Y:S05]  /*9100*/  @!P1 BRA `(.L_x_32) ;  /* 0x0000000000409947 */ /* 0x000fea0003800000 */
[----:B------:R-:W-:Y:S05]  /*9110*/  @!P0 BRA `(.L_x_33) ;  /* 0x0000000000048947 */ /* 0x000fea0003800000 */
[----:B------:R-:W-:Y:S01]  /*9120*/  BPT.TRAP 0x1 ;  /* 0x000000040000795c */ /* 0x000fe20000300000 */
.L_x_33:
[----:B------:R-:W2:Y:S01]  /*9130*/  LDL R0, [R1+0x208] ;  /* 0x0002080001007983 */ /* 0x000ea20000100800 */
[----:B------:R-:W-:-:S04]  /*9140*/  UISETP.LT.AND UP0, UPT, UR45, 0x1, UPT ;  /* 0x000000012d00788c */ /* 0x000fc8000bf01270 */
[----:B------:R-:W-:-:S04]  /*9150*/  USEL UR6, UR45, 0x1, UP0 ;  /* 0x000000012d067887 */ /* 0x000fc80008000000 */
[----:B------:R-:W-:-:S04]  /*9160*/  UIADD3 UR6, UR40, UR45, -UR6 ;  /* 0x0000002d28067290 */ /* 0x000fc8000fffe806 */
[----:B------:R-:W-:-:S04]  /*9170*/  UIMAD.WIDE.U32 UR4, UR6, -0x55555555, URZ ;  /* 0xaaaaaaab060478a5 */ /* 0x000fc8000f8e003f */
[----:B------:R-:W-:-:S04]  /*9180*/  USHF.R.U32.HI UR4, URZ, 0x1, UR5 ;  /* 0x000000013f047899 */ /* 0x000fc80008011605 */
[----:B------:R-:W-:-:S04]  /*9190*/  UIMAD UR6, UR4, -0x3, UR6 ;  /* 0xfffffffd040678a4 */ /* 0x000fc8000f8e0206 */
[----:B------:R-:W-:-:S04]  /*91a0*/  ULEA UR6, UR6, UR49, 0x3 ;  /* 0x0000003106067291 */ /* 0x000fc8000f8e183f */
[----:B------:R-:W-:-:S04]  /*91b0*/  UIADD3 UR6, UR6, 0x18, URZ ;  /* 0x0000001806067890 */ /* 0x000fc8000fffe03f */
[----:B------:R-:W-:-:S09]  /*91c0*/  UPRMT UR6, URZ, 0x654, UR6 ;  /* 0x000006543f067896 */ /* 0x000fd20008000006 */
[----:B------:R-:W-:Y:S01]  /*91d0*/  SYNCS.ARRIVE.TRANS64.RED.A1T0 RZ, [UR6], RZ ;  /* 0x000000ffffff79a7 */ /* 0x000fe20008100406 */
[----:B--2---:R-:W-:-:S13]  /*91e0*/  ISETP.GT.U32.AND P0, PT, R0, 0x1, PT ;  /* 0x000000010000780c */ /* 0x004fda0003f04070 */
[----:B------:R-:W-:Y:S05]  /*91f0*/  @P0 BRA `(.L_x_32) ;  /* 0x0000000000040947 */ /* 0x000fea0003800000 */
[----:B------:R-:W-:Y:S01]  /*9200*/  BPT.TRAP 0x1 ;  /* 0x000000040000795c */ /* 0x000fe20000300000 */
.L_x_32:
[----:B------:R-:W-:Y:S01]  /*9210*/  UIADD3 UR6, UR49, 0x200, URZ ;  /* 0x0000020031067890 */ /* 0x000fe2000fffe03f */
[----:B-----5:R-:W-:Y:S01]  /*9220*/  R2UR UR42, R19 ;  /* 0x00000000132a72ca */ /* 0x020fe200000e0000 */
[----:B------:R-:W-:Y:S01]  /*9230*/  UIADD3 UR52, UR45, UR40, URZ ;  /* 0x000000282d347290 */ /* 0x000fe2000fffe03f */
[----:B------:R-:W-:Y:S01]  /*9240*/  R2UR UR41, R18 ;  /* 0x00000000122972ca */ /* 0x000fe200000e0000 */
[----:B------:R-:W-:Y:S02]  /*9250*/  UISETP.GE.U32.AND UP1, UPT, UR45, 0x3, UPT ;  /* 0x000000032d00788c */ /* 0x000fe4000bf26070 */
[----:B------:R-:W-:Y:S02]  /*9260*/  ULOP3.LUT UP2, URZ, UR6, 0x1bf, URZ, 0xc0, !UPT ;  /* 0x000001bf063f7892 */ /* 0x000fe4000f84c03f */
[----:B------:R-:W-:-:S04]  /*9270*/  UISETP.GT.U32.AND UP0, UPT, UR52, 0x2, UPT ;  /* 0x000000023400788c */ /* 0x000fc8000bf04070 */
[----:B------:R-:W-:Y:S01]  /*9280*/  UISETP.LT.U32.AND UP0, UPT, UR45, 0x3, UP0 ;  /* 0x000000032d00788c */ /* 0x000fe20008701070 */
[----:B------:R-:W-:Y:S01]  /*9290*/  PLOP3.LUT P0, PT, PT, PT, UP2, 0x80, 0x0 ;  /* 0x000000000000781c */ /* 0x000fe20003f0f028 */
[----:B------:R-:W-:Y:S02]  /*92a0*/  USHF.L.U32 UR42, UR42, 0x8, URZ ;  /* 0x000000082a2a7899 */ /* 0x000fe4000800063f */
[----:B------:R-:W-:Y:S02]  /*92b0*/  @UP1 UIMAD.WIDE.U32 UR4, UR52, -0x55555555, URZ ;  /* 0xaaaaaaab340418a5 */ /* 0x000fe4000f8e003f */
[----:B------:R-:W-:Y:S02]  /*92c0*/  USEL UR6, URZ, 0x1, !UP0 ;  /* 0x000000013f067887 */ /* 0x000fe4000c000000 */
[----:B------:R-:W-:Y:S02]  /*92d0*/  @UP1 USHF.R.U32.HI UR4, URZ, 0x1, UR5 ;  /* 0x000000013f041899 */ /* 0x000fe40008011605 */
[----:B------:R-:W-:-:S02]  /*92e0*/  ULOP3.LUT UR44, UR44, UR6, URZ, 0x3c, !UPT ;  /* 0x000000062c2c7292 */ /* 0x000fc4000f8e3c3f */
[----:B------:R-:W-:Y:S02]  /*92f0*/  USHF.L.U32 UR41, UR41, 0x8, URZ ;  /* 0x0000000829297899 */ /* 0x000fe4000800063f */
[----:B------:R-:W-:Y:S01]  /*9300*/  @UP1 ULOP3.LUT UR44, UR44, 0x1, UR4, 0x78, !UPT ;  /* 0x000000012c2c1892 */ /* 0x000fe2000f8e7804 */
[----:B------:R-:W-:Y:S11]  /*9310*/  @!P0 BRA `(.L_x_34) ;  /* 0x00000000007c8947 */ /* 0x000ff60003800000 */
[----:B------:R-:W-:Y:S01]  /*9320*/  MOV R18, 0x0 ;  /* 0x0000000000127802 */ /* 0x000fe20000000f00 */
[----:B------:R-:W-:Y:S01]  /*9330*/  ULDC.64 UR4, c[0x4][0x80] ;  /* 0x0100200000047ab9 */ /* 0x000fe20000000a00 */
[----:B------:R-:W-:Y:S01]  /*9340*/  ULDC.64 UR6, c[0x4][0x88] ;  /* 0x0100220000067ab9 */ /* 0x000fe20000000a00 */
[----:B------:R-:W-:Y:S01]  /*9350*/  ULDC.64 UR8, c[0x4][0x10] ;  /* 0x0100040000087ab9 */ /* 0x000fe20000000a00 */
[----:B------:R1:W2:Y:S01]  /*9360*/  LDC.64 R2, c[0x4][R18] ;  /* 0x0100000012027b82 */ /* 0x0002a20000000a00 */
[----:B------:R-:W-:Y:S01]  /*9370*/  MOV R4, UR4 ;  /* 0x0000000400047c02 */ /* 0x000fe20008000f00 */
[----:B------:R-:W-:Y:S01]  /*9380*/  IMAD.U32 R5, RZ, RZ, UR5 ;  /* 0x00000005ff057e24 */ /* 0x000fe2000f8e00ff */
        /* <DEDUP_REMOVED lines=8> */
[----:B--2---:R-:W-:Y:S05]  /*9410*/  CALL.ABS.NOINC R2 ;  /* 0x0000000002007343 */ /* 0x004fea0003c00000 */
.L_x_35:
[----:B------:R1:W2:Y:S01]  /*9420*/  LDC.64 R2, c[0x4][R18] ;  /* 0x0100000012027b82 */ /* 0x0002a20000000a00 */
[----:B------:R-:W-:Y:S01]  /*9430*/  ULDC.64 UR4, c[0x4][0x80] ;  /* 0x0100200000047ab9 */ /* 0x000fe20000000a00 */
[----:B------:R-:W-:Y:S01]  /*9440*/  ULDC.64 UR6, c[0x4][0x88] ;  /* 0x0100220000067ab9 */ /* 0x000fe20000000a00 */
[----:B------:R-:W-:Y:S01]  /*9450*/  ULDC.64 UR8, c[0x4][0x10] ;  /* 0x0100040000087ab9 */ /* 0x000fe20000000a00 */
        /* <DEDUP_REMOVED lines=11> */
.L_x_34:
[----:B------:R-:W-:Y:S02]  /*9510*/  ULDC.64 UR4, c[0x0][0x590] ;  /* 0x0001640000047ab9 */ /* 0x000fe40000000a00 */
[----:B------:R-:W-:Y:S01]  /*9520*/  MOV R171, UR4 ;  /* 0x0000000400ab7c02 */ /* 0x000fe20008000f00 */
[----:B------:R-:W-:-:S03]  /*9530*/  IMAD.U32 R172, RZ, RZ, UR5 ;  /* 0x00000005ffac7e24 */ /* 0x000fc6000f8e00ff */
[----:B------:R-:W-:-:S04]  /*9540*/  ISETP.NE.U32.AND P2, PT, R171, RZ, PT ;  /* 0x000000ffab00720c */ /* 0x000fc80003f45070 */
[----:B------:R-:W-:-:S13]  /*9550*/  ISETP.NE.AND.EX P2, PT, R172, RZ, PT, P2 ;  /* 0x000000ffac00720c */ /* 0x000fda0003f45320 */
[----:B------:R-:W-:Y:S05]  /*9560*/  @!P2 BRA `(.L_x_36) ;  /* 0x00000000003ca947 */ /* 0x000fea0003800000 */
[----:B------:R-:W-:Y:S02]  /*9570*/  ULDC.64 UR4, c[0x0][0x588] ;  /* 0x0001620000047ab9 */ /* 0x000fe40000000a00 */
[----:B------:R-:W-:-:S04]  /*9580*/  ISETP.NE.U32.AND P0, PT, RZ, UR4, PT ;  /* 0x00000004ff007c0c */ /* 0x000fc8000bf05070 */
[----:B------:R-:W-:-:S13]  /*9590*/  ISETP.NE.AND.EX P0, PT, RZ, UR5, PT, P0 ;  /* 0x00000005ff007c0c */ /* 0x000fda000bf05300 */
[----:B------:R-:W-:Y:S05]  /*95a0*/  @!P0 BRA `(.L_x_37) ;  /* 0x00000000001c8947 */ /* 0x000fea0003800000 */
[----:B------:R-:W1:Y:S01]  /*95b0*/  LDC.64 R4, c[0x0][0x588] ;  /* 0x00016200ff047b82 */ /* 0x000e620000000a00 */
[----:B------:R-:W-:-:S04]  /*95c0*/  IMAD R2, R171, UR43, RZ ;  /* 0x0000002bab027c24 */ /* 0x000fc8000f8e02ff */
[----:B-1----:R-:W-:-:S05]  /*95d0*/  IMAD.WIDE R2, R2, 0x4, R4 ;  /* 0x0000000402027825 */ /* 0x002fca00078e0204 */
[----:B------:R2:W5:Y:S01]  /*95e0*/  LDG.E R16, desc[UR54][R2.64] ;  /* 0x0000003602107981 */ /* 0x000562000c1e1900 */
[----:B------:R-:W-:-:S05]  /*95f0*/  MOV R0, 0x1 ;  /* 0x0000000100007802 */ /* 0x000fca0000000f00 */
[----:B------:R2:W-:Y:S01]  /*9600*/  STL.S16 [R1+0x20c], R0 ;  /* 0x00020c0001007387 */ /* 0x0005e20000100600 */
[----:B------:R-:W-:Y:S05]  /*9610*/  BRA `(.L_x_36) ;  /* 0x0000000000107947 */ /* 0x000fea0003800000 */
.L_x_37:
[----:B------:R-:W-:Y:S01]  /*9620*/  MOV R0, 0x1 ;  /* 0x0000000100007802 */ /* 0x000fe20000000f00 */
[----:B------:R-:W-:Y:S02]  /*9630*/  ULDC UR4, c[0x0][0x580] ;  /* 0x0001600000047ab9 */ /* 0x000fe40000000800 */
[----:B------:R-:W-:Y:S02]  /*9640*/  IMAD.U32 R16, RZ, RZ, UR4 ;  /* 0x00000004ff107e24 */ /* 0x000fe4000f8e00ff */
[----:B------:R1:W-:Y:S05]  /*9650*/  STL.S16 [R1+0x20c], R0 ;  /* 0x00020c0001007387 */ /* 0x0003ea0000100600 */
.L_x_36:
[----:B--2---:R-:W2:Y:S02]  /*9660*/  LDC.64 R2, c[0x0][0x5b0] ;  /* 0x00016c00ff027b82 */ /* 0x004ea40000000a00 */
[----:B--2---:R-:W-:-:S04]  /*9670*/  ISETP.NE.U32.AND P0, PT, R2, RZ, PT ;  /* 0x000000ff0200720c */ /* 0x004fc80003f05070 */
[----:B------:R-:W-:-:S13]  /*9680*/  ISETP.NE.AND.EX P0, PT, R3, RZ, PT, P0 ;  /* 0x000000ff0300720c */ /* 0x000fda0003f05300 */
[----:B------:R-:W-:Y:S05]  /*9690*/  @!P0 BRA `(.L_x_38) ;  /* 0x00000000002c8947 */ /* 0x000fea0003800000 */
[----:B------:R-:W-:Y:S02]  /*96a0*/  ULDC.64 UR4, c[0x0][0x5a8] ;  /* 0x00016a0000047ab9 */ /* 0x000fe40000000a00 */
[----:B------:R-:W-:-:S04]  /*96b0*/  ISETP.NE.U32.AND P0, PT, RZ, UR4, PT ;  /* 0x00000004ff007c0c */ /* 0x000fc8000bf05070 */
[----:B------:R-:W-:-:S13]  /*96c0*/  ISETP.NE.AND.EX P0, PT, RZ, UR5, PT, P0 ;  /* 0x00000005ff007c0c */ /* 0x000fda000bf05300 */
[----:B------:R-:W-:Y:S05]  /*96d0*/  @!P0 BRA `(.L_x_39) ;  /* 0x0000000000148947 */ /* 0x000fea0003800000 */
[----:B------:R-:W2:Y:S01]  /*96e0*/  LDC.64 R4, c[0x0][0x5a8] ;  /* 0x00016a00ff047b82 */ /* 0x000ea20000000a00 */
[----:B------:R-:W-:-:S04]  /*96f0*/  IMAD R2, R2, UR43, RZ ;  /* 0x0000002b02027c24 */ /* 0x000fc8000f8e02ff */
[----:B--2---:R-:W-:-:S05]  /*9700*/  IMAD.WIDE R2, R2, 0x4, R4 ;  /* 0x0000000402027825 */ /* 0x004fca00078e0204 */
[----:B------:R2:W5:Y:S01]  /*9710*/  LDG.E R17, desc[UR54][R2.64] ;  /* 0x0000003602117981 */ /* 0x000562000c1e1900 */
[----:B------:R-:W-:Y:S05]  /*9720*/  BRA `(.L_x_38) ;  /* 0x0000000000087947 */ /* 0x000fea0003800000 */
.L_x_39:
[----:B------:R-:W-:Y:S02]  /*9730*/  ULDC UR4, c[0x0][0x5a0] ;  /* 0x0001680000047ab9 */ /* 0x000fe40000000800 */
[----:B------:R-:W-:-:S07]  /*9740*/  MOV R17, UR4 ;  /* 0x0000000400117c02 */ /* 0x000fce0008000f00 */
.L_x_38:
[----:B------:R-:W-:Y:S01]  /*9750*/  ULDC.64 UR4, c[0x0][0x588] ;  /* 0x0001620000047ab9 */ /* 0x000fe20000000a00 */
[----:B------:R-:W-:Y:S01]  /*9760*/  ISETP.NE.U32.AND P1, PT, R171, RZ, PT ;  /* 0x000000ffab00720c */ /* 0x000fe20003f25070 */
[----:B------:R-:W-:Y:S02]  /*9770*/  UISETP.NE.U32.AND UP0, UPT, UR4, URZ, UPT ;  /* 0x0000003f0400728c */ /* 0x000fe4000bf05070 */
[----:B------:R-:W-:Y:S02]  /*9780*/  ISETP.NE.U32.AND P3, PT, RZ, UR4, PT ;  /* 0x00000004ff007c0c */ /* 0x000fe4000bf65070 */
[----:B------:R-:W-:Y:S01]  /*9790*/  ISETP.NE.AND.EX P5, PT, R172, RZ, PT, P1 ;  /* 0x000000ffac00720c */ /* 0x000fe20003fa5310 */
[----:B------:R-:W-:Y:S02]  /*97a0*/  UISETP.NE.AND.EX UP0, UPT, UR5, URZ, UPT, UP0 ;  /* 0x0000003f0500728c */ /* 0x000fe4000bf05300 */
[----:B------:R-:W-:Y:S02]  /*97b0*/  ISETP.NE.AND.EX P3, PT, RZ, UR5, PT, P3 ;  /* 0x00000005ff007c0c */ /* 0x000fe4000bf65330 */
[----:B------:R-:W-:-:S02]  /*97c0*/  PLOP3.LUT P0, PT, PT, PT, PT, 0x8, 0x0 ;  /* 0x000000000000781c */ /* 0x000fc40003f0e170 */
[----:B------:R-:W-:-:S04]  /*97d0*/  PLOP3.LUT P4, PT, PT, PT, UP0, 0x80, 0x0 ;  /* 0x000000000000781c */ /* 0x000fc80003f8f008 */
[----:B------:R-:W-:-:S05]  /*97e0*/  PLOP3.LUT P4, PT, P4, PT, PT, 0x8, 0x0 ;  /* 0x000000000000781c */ /* 0x000fca000278e170 */
[----:B------:R-:W-:Y:S08]  /*97f0*/  @P3 BRA P5, `(.L_x_40) ;  /* 0x0000000000283947 */ /* 0x000ff00002800000 */
[----:B------:R-:W-:Y:S04]  /*9800*/  BSSY B0, `(.L_x_40) ;  /* 0x0000009000007945 */ /* 0x000fe80003800000 */
[----:B------:R-:W-:Y:S05]  /*9810*/  @!P2 BRA `(.L_x_41) ;  /* 0x000000000018a947 */ /* 0x000fea0003800000 */
[----:B-1----:R-:W3:Y:S01]  /*9820*/  LDL R0, [R1+0x20c] ;  /* 0x00020c0001007983 */ /* 0x002ee20000100800 */
[----:B------:R-:W-:Y:S02]  /*9830*/  PLOP3.LUT P0, PT, P4, PT, PT, 0x80, 0x0 ;  /* 0x000000000000781c */ /* 0x000fe4000270f070 */
[----:B---3--:R-:W-:-:S13]  /*9840*/  LOP3.LUT P3, RZ, R0, 0xff, RZ, 0xc0, !PT ;  /* 0x000000ff00ff7812 */ /* 0x008fda000786c0ff */
[----:B------:R-:W-:Y:S05]  /*9850*/  @!P3 BRA `(.L_x_42) ;  /* 0x00000000000cb947 */ /* 0x000fea0003800000 */
[----:B-----5:R-:W-:Y:S01]  /*9860*/  FSETP.EQ.AND P0, PT, R16, RZ, PT ;  /* 0x000000ff1000720b */ /* 0x020fe20003f02000 */
[----:B------:R-:W-:-:S12]  /*9870*/  BRA `(.L_x_42) ;  /* 0x0000000000047947 */ /* 0x000fd80003800000 */
.L_x_41:
[----:B-----5:R-:W-:-:S13]  /*9880*/  FSETP.EQ.AND P0, PT, R16, RZ, PT ;  /* 0x000000ff1000720b */ /* 0x020fda0003f02000 */
.L_x_42:
[----:B------:R-:W-:Y:S05]  /*9890*/  BSYNC B0 ;  /* 0x0000000000007941 */ /* 0x000fea0003800000 */
.L_x_40:
[----:B------:R-:W-:Y:S04]  /*98a0*/  BSSY B0, `(.L_x_43) ;  /* 0x0000008000007945 */ /* 0x000fe80003800000 */
[----:B------:R-:W-:Y:S05]  /*98b0*/  @!P2 BRA `(.L_x_44) ;  /* 0x000000000014a947 */ /* 0x000fea0003800000 */
[----:B-1----:R-:W3:Y:S02]  /*98c0*/  LDL R0, [R1+0x20c] ;  /* 0x00020c0001007983 */ /* 0x002ee40000100800 */
[----:B---3--:R-:W-:-:S13]  /*98d0*/  LOP3.LUT P2, RZ, R0, 0xff, RZ, 0xc0, !PT ;  /* 0x000000ff00ff7812 */ /* 0x008fda000784c0ff */
[----:B------:R-:W-:Y:S05]  /*98e0*/  @!P2 BRA `(.L_x_45) ;  /* 0x00000000000ca947 */ /* 0x000fea0003800000 */
[----:B-----5:R-:W-:Y:S01]  /*98f0*/  FSETP.EQ.AND P4, PT, R16, RZ, PT ;  /* 0x000000ff1000720b */ /* 0x020fe20003f82000 */
[----:B------:R-:W-:-:S12]  /*9900*/  BRA `(.L_x_45) ;  /* 0x0000000000047947 */ /* 0x000fd80003800000 */
.L_x_44:
[----:B-----5:R-:W-:-:S13]  /*9910*/  FSETP.EQ.AND P4, PT, R16, RZ, PT ;  /* 0x000000ff1000720b */ /* 0x020fda0003f82000 */
.L_x_45:
[----:B------:R-:W-:Y:S05]  /*9920*/  BSYNC B0 ;  /* 0x0000000000007941 */ /* 0x000fea0003800000 */
.L_x_43:
[----:B------:R-:W-:Y:S01]  /*9930*/  BSSY B0, `(.L_x_46) ;  /* 0x0000024000007945 */ /* 0x000fe20003800000 */
[----:B-1----:R-:W-:Y:S02]  /*9940*/  MOV R0, RZ ;  /* 0x000000ff00007202 */ /* 0x002fe40000000f00 */
[----:B------:R-:W-:Y:S02]  /*9950*/  CS2R R8, SRZ ;  /* 0x0000000000087805 */ /* 0x000fe4000001ff00 */
[----:B------:R-:W-:Y:S02]  /*9960*/  CS2R R10, SRZ ;  /* 0x00000000000a7805 */ /* 0x000fe4000001ff00 */
[----:B------:R-:W-:Y:S02]  /*9970*/  CS2R R4, SRZ ;  /* 0x0000000000047805 */ /* 0x000fe4000001ff00 */
[----:B------:R-:W-:Y:S01]  /*9980*/  CS2R R6, SRZ ;  /* 0x0000000000067805 */ /* 0x000fe2000001ff00 */
[----:B------:R-:W-:Y:S06]  /*9990*/  @P0 BRA `(.L_x_47) ;  /* 0x0000000000740947 */ /* 0x000fec0003800000 */
[----:B------:R-:W-:-:S13]  /*99a0*/  ISETP.NE.AND P2, PT, R22, 0x3, PT ;  /* 0x000000031600780c */ /* 0x000fda0003f45270 */
[----:B------:R-:W-:Y:S05]  /*99b0*/  @!P2 BRA `(.L_x_48) ;  /* 0x000000000004a947 */ /* 0x000fea0003800000 */
[----:B------:R-:W-:Y:S01]  /*99c0*/  BPT.TRAP 0x1 ;  /* 0x000000040000795c */ /* 0x000fe20000300000 */
.L_x_48:
[----:B------:R-:W-:-:S04]  /*99d0*/  SHF.L.U32 R0, RZ, 0x1f, RZ ;  /* 0x0000001fff007819 */ /* 0x000fc800000006ff */
[----:B------:R-:W1:Y:S02]  /*99e0*/  SYNCS.PHASECHK.TRANS64.TRYWAIT P2, [UR49+0x30], R0 ;  /* 0x00003000ff0075a7 */ /* 0x000e640008040171 */
[----:B-1----:R-:W-:Y:S05]  /*99f0*/  @!P2 BRA `(.L_x_49) ;  /* 0x000002500048a947 */ /* 0x002fea0003800000 */
.L_x_368:
[----:B-1----:R-:W-:Y:S01]  /*9a00*/  IMAD.MOV.U32 R0, RZ, RZ, 0x1 ;  /* 0x00000001ff007424 */ /* 0x002fe200078e00ff */
[----:B------:R-:W-:Y:S02]  /*9a10*/  CS2R R8, SRZ ;  /* 0x0000000000087805 */ /* 0x000fe4000001ff00 */
[----:B------:R-:W-:Y:S02]  /*9a20*/  CS2R R10, SRZ ;  /* 0x00000000000a7805 */ /* 0x000fe4000001ff00 */
[----:B------:R-:W-:Y:S02]  /*9a30*/  CS2R R4, SRZ ;  /* 0x0000000000047805 */ /* 0x000fe4000001ff00 */
[----:B------:R-:W-:Y:S01]  /*9a40*/  CS2R R6, SRZ ;  /* 0x0000000000067805 */ /* 0x000fe2000001ff00 */
[----:B------:R-:W-:Y:S06]  /*9a50*/  @P4 BRA `(.L_x_47) ;  /* 0x0000000000444947 */ /* 0x000fec0003800000 */
[----:B------:R-:W2:Y:S01]  /*9a60*/  S2R R12, SR_TID.X ;  /* 0x00000000000c7919 */ /* 0x000ea20000002100 */
[----:B------:R-:W-:Y:S05]  /*9a70*/  WARPSYNC.ALL ;  /* 0x0000000000007948 */ /* 0x000fea0003800000 */
[C---:B--2---:R-:W-:Y:S02]  /*9a80*/  SHF.L.U32 R2, R12.reuse, 0x4, RZ ;  /* 0x000000040c027819 */ /* 0x044fe400000006ff */
[----:B------:R-:W-:Y:S02]  /*9a90*/  SHF.L.U32 R3, R12, 0x5, RZ ;  /* 0x000000050c037819 */ /* 0x000fe400000006ff */
[----:B------:R-:W-:-:S02]  /*9aa0*/  LOP3.LUT R2, R2, 0xe00, RZ, 0xc0, !PT ;  /* 0x00000e0002027812 */ /* 0x000fc400078ec0ff */
[----:B------:R-:W-:Y:S02]  /*9ab0*/  LOP3.LUT R8, R3, 0xc0, RZ, 0xc0, !PT ;  /* 0x000000c003087812 */ /* 0x000fe400078ec0ff */
[----:B------:R-:W-:-:S04]  /*9ac0*/  LOP3.LUT R2, R2, 0x20, R3, 0xf8, !PT ;  /* 0x0000002002027812 */ /* 0x000fc800078ef803 */
[----:B------:R-:W-:Y:S02]  /*9ad0*/  LOP3.LUT R2, R2, 0x100, R3, 0xf8, !PT ;  /* 0x0000010002027812 */ /* 0x000fe400078ef803 */
[----:B------:R-:W-:-:S04]  /*9ae0*/  SHF.R.U32.HI R3, RZ, 0x1, R12 ;  /* 0x00000001ff037819 */ /* 0x000fc8000001160c */
[----:B------:R-:W-:Y:S01]  /*9af0*/  LOP3.LUT R8, R8, 0x8, R3, 0xf8, !PT ;  /* 0x0000000808087812 */ /* 0x000fe200078ef803 */
[----:B------:R-:W-:-:S05]  /*9b00*/  IMAD.SHL.U32 R3, R12, 0x4, RZ ;  /* 0x000000040c037824 */ /* 0x000fca00078e00ff */
[----:B------:R-:W-:-:S04]  /*9b10*/  LOP3.LUT R8, R8, 0x18, R3, 0x78, !PT ;  /* 0x0000001808087812 */ /* 0x000fc800078e7803 */
[----:B------:R-:W-:-:S04]  /*9b20*/  LOP3.LUT R8, R2, R8, RZ, 0xfc, !PT ;  /* 0x0000000802087212 */ /* 0x000fc800078efcff */
[----:B------:R-:W-:-:S04]  /*9b30*/  LEA R8, R8, UR49, 0x1 ;  /* 0x0000003108087c11 */ /* 0x000fc8000f8e08ff */
[----:B------:R-:W-:Y:S02]  /*9b40*/  LEA R4, R156, R8, 0x1 ;  /* 0x000000089c047211 */ /* 0x000fe400078e08ff */
[----:B------:R-:W1:Y:S04]  /*9b50*/  LDSM.16.M88.4 R8, [R8+0x200] ;  /* 0x000200000808783b */ /* 0x000e680000000200 */
[----:B------:R-:W3:Y:S02]  /*9b60*/  LDSM.16.M88.4 R4, [R4+0x200] ;  /* 0x000200000404783b */ /* 0x000ee40000000200 */
.L_x_47:
[----:B------:R-:W-:Y:S05]  /*9b70*/  BSYNC B0 ;  /* 0x0000000000007941 */ /* 0x000fea0003800000 */
.L_x_46:
[----:B------:R-:W4:Y:S04]  /*9b80*/  LDL.LU R13, [R1+0x8] ;  /* 0x00000800010d7983 */ /* 0x000f280000300800 */
[----:B------:R-:W3:Y:S04]  /*9b90*/  LDL.LU R18, [R1+0x10] ;  /* 0x0000100001127983 */ /* 0x000ee80000300800 */
[----:B------:R-:W3:Y:S04]  /*9ba0*/  LDL.LU R15, [R1+0x14] ;  /* 0x00001400010f7983 */ /* 0x000ee80000300800 */
[----:B------:R-:W3:Y:S04]  /*9bb0*/  LDL.LU R163, [R1+0x18] ;  /* 0x0000180001a37983 */ /* 0x000ee80000300800 */
[----:B------:R-:W3:Y:S04]  /*9bc0*/  LDL.LU R152, [R1+0x1c] ;  /* 0x00001c0001987983 */ /* 0x000ee80000300800 */
[----:B------:R-:W3:Y:S04]  /*9bd0*/  LDL.LU R23, [R1] ;  /* 0x0000000001177983 */ /* 0x000ee80000300800 */
[----:B------:R-:W3:Y:S04]  /*9be0*/  LDL.LU R153, [R1+0x4] ;  /* 0x0000040001997983 */ /* 0x000ee80000300800 */
[----:B------:R-:W3:Y:S04]  /*9bf0*/  LDL.LU R155, [R1+0x24] ;  /* 0x00002400019b7983 */ /* 0x000ee80000300800 */
[----:B------:R-:W3:Y:S04]  /*9c00*/  LDL.LU R162, [R1+0x28] ;  /* 0x0000280001a27983 */ /* 0x000ee80000300800 */
[----:B------:R-:W3:Y:S04]  /*9c10*/  LDL.LU R161, [R1+0x2c] ;  /* 0x00002c0001a17983 */ /* 0x000ee80000300800 */
[----:B------:R-:W3:Y:S04]  /*9c20*/  LDL.LU R157, [R1+0x30] ;  /* 0x00003000019d7983 */ /* 0x000ee80000300800 */
[----:B------:R-:W3:Y:S04]  /*9c30*/  LDL.LU R160, [R1+0x34] ;  /* 0x0000340001a07983 */ /* 0x000ee80000300800 */
[----:B------:R-:W3:Y:S04]  /*9c40*/  LDL.LU R159, [R1+0x38] ;  /* 0x00003800019f7983 */ /* 0x000ee80000300800 */
[----:B------:R-:W3:Y:S04]  /*9c50*/  LDL.LU R158, [R1+0x3c] ;  /* 0x00003c00019e7983 */ /* 0x000ee80000300800 */
[----:B------:R-:W3:Y:S01]  /*9c60*/  LDL.LU R19, [R1+0xc] ;  /* 0x00000c0001137983 */ /* 0x000ee20000300800 */
[----:B------:R-:W2:Y:S01]  /*9c70*/  S2R R14, SR_TID.X ;  /* 0x00000000000e7919 */ /* 0x000ea20000002100 */
[----:B-1----:R-:W-:-:S05]  /*9c80*/  SHF.L.U32 R21, R9, 0x10, RZ ;  /* 0x0000001009157819 */ /* 0x002fca00000006ff */
[----:B-----5:R-:W-:Y:S01]  /*9c90*/  FMUL R21, R16, R21 ;  /* 0x0000001510157220 */ /* 0x020fe20000400000 */
[C---:B--2---:R-:W-:Y:S01]  /*9ca0*/  SHF.L.U32 R2, R14.reuse, 0x4, RZ ;  /* 0x000000040e027819 */ /* 0x044fe200000006ff */
[----:B------:R-:W-:-:S03]  /*9cb0*/  IMAD.SHL.U32 R12, R14, 0x20, RZ ;  /* 0x000000200e0c7824 */ /* 0x000fc600078e00ff */
[----:B------:R-:W-:-:S04]  /*9cc0*/  LOP3.LUT R2, R2, 0xe00, RZ, 0xc0, !PT ;  /* 0x00000e0002027812 */ /* 0x000fc800078ec0ff */
[----:B------:R-:W-:-:S04]  /*9cd0*/  LOP3.LUT R2, R2, 0x20, R12, 0xf8, !PT ;  /* 0x0000002002027812 */ /* 0x000fc800078ef80c */
[----:B------:R-:W-:Y:S02]  /*9ce0*/  LOP3.LUT R3, R2, 0x100, R12, 0xf8, !PT ;  /* 0x0000010002037812 */ /* 0x000fe400078ef80c */
[----:B------:R-:W-:Y:S02]  /*9cf0*/  LOP3.LUT R2, R12, 0xc0, RZ, 0xc0, !PT ;  /* 0x000000c00c027812 */ /* 0x000fe400078ec0ff */
[----:B------:R-:W-:-:S04]  /*9d00*/  SHF.R.U32.HI R12, RZ, 0x1, R14 ;  /* 0x00000001ff0c7819 */ /* 0x000fc8000001160e */
[----:B------:R-:W-:Y:S02]  /*9d10*/  LOP3.LUT R2, R2, 0x8, R12, 0xf8, !PT ;  /* 0x0000000802027812 */ /* 0x000fe400078ef80c */
[----:B------:R-:W-:-:S04]  /*9d20*/  SHF.L.U32 R12, R14, 0x2, RZ ;  /* 0x000000020e0c7819 */ /* 0x000fc800000006ff */
[----:B------:R-:W-:-:S04]  /*9d30*/  LOP3.LUT R2, R2, 0x18, R12, 0x78, !PT ;  /* 0x0000001802027812 */ /* 0x000fc800078e780c */
[----:B------:R-:W-:Y:S01]  /*9d40*/  LOP3.LUT R154, R3, R2, RZ, 0xfc, !PT ;  /* 0x00000002039a7212 */ /* 0x000fe200078efcff */
[----:B------:R-:W-:Y:S01]  /*9d50*/  IMAD.MOV.U32 R170, RZ, RZ, 0x38eb4c3a ;  /* 0x38eb4c3affaa7424 */ /* 0x000fe200078e00ff */
[----:B------:R-:W-:Y:S02]  /*9d60*/  MOV R169, 0x3aae005b ;  /* 0x3aae005b00a97802 */ /* 0x000fe40000000f00 */
[----:B------:R-:W-:Y:S01]  /*9d70*/  MOV R168, 0x3c09919f ;  /* 0x3c09919f00a87802 */ /* 0x000fe20000000f00 */
[----:B------:R-:W-:Y:S01]  /*9d80*/  IMAD.MOV.U32 R167, RZ, RZ, 0x3d24d99a ;  /* 0x3d24d99affa77424 */ /* 0x000fe200078e00ff */
[----:B------:R-:W-:Y:S02]  /*9d90*/  MOV R166, 0x3e235519 ;  /* 0x3e23551900a67802 */ /* 0x000fe40000000f00 */
[----:B------:R-:W-:Y:S01]  /*9da0*/  MOV R165, 0x3f69b4f9 ;  /* 0x3f69b4f900a57802 */ /* 0x000fe20000000f00 */
[----:B------:R-:W-:Y:S01]  /*9db0*/  IMAD.MOV.U32 R164, RZ, RZ, 0x3f210a14 ;  /* 0x3f210a14ffa47424 */ /* 0x000fe200078e00ff */
[----:B------:R-:W-:-:S05]  /*9dc0*/  LOP3.LUT R9, R9, 0xffff0000, RZ, 0xc0, !PT ;  /* 0xffff000009097812 */ /* 0x000fca00078ec0ff */
[----:B------:R-:W-:Y:S01]  /*9dd0*/  FMUL R20, R16, R9 ;  /* 0x0000000910147220 */ /* 0x000fe20000400000 */
[----:B----4-:R-:W-:-:S04]  /*9de0*/  FFMA R12, R17, R13, R21 ;  /* 0x0000000d110c7223 */ /* 0x010fc80000000015 */
[----:B------:R-:W-:-:S04]  /*9df0*/  FMUL R3, R12, 0.70710676908493041992 ;  /* 0x3f3504f30c037820 */ /* 0x000fc80000400000 */
[C---:B------:R-:W-:Y:S01]  /*9e00*/  FMUL R2, R3.reuse, R3 ;  /* 0x0000000303027220 */ /* 0x040fe20000400000 */
[----:B------:R-:W-:-:S04]  /*9e10*/  FSETP.GE.AND P2, PT, |R3|, 1.0029599666595458984, PT ;  /* 0x3f8060fe0300780b */ /* 0x000fc80003f46200 */
[----:B------:R-:W-:Y:S02]  /*9e20*/  FSEL R2, |R3|, R2, P2 ;  /* 0x0000000203027208 */ /* 0x000fe40001000200 */
[----:B------:R-:W-:Y:S02]  /*9e30*/  FSEL R14, R170, 8.4834944573231041431e-05, P2 ;  /* 0x38b1e96aaa0e7808 */ /* 0x000fe40001000000 */
[----:B------:R-:W-:-:S05]  /*9e40*/  FSEL R13, -R169, -0.00082130916416645050049, P2 ;  /* 0xba574d20a90d7808 */ /* 0x000fca0001000100 */
[----:B------:R-:W-:Y:S01]  /*9e50*/  FFMA R14, R2, R14, R13 ;  /* 0x0000000e020e7223 */ /* 0x000fe2000000000d */
[----:B------:R-:W-:-:S05]  /*9e60*/  FSEL R13, R168, 0.0052134888246655464172, P2 ;  /* 0x3baad5eaa80d7808 */ /* 0x000fca0001000000 */
[----:B------:R-:W-:Y:S01]  /*9e70*/  FFMA R14, R2, R14, R13 ;  /* 0x0000000e020e7223 */ /* 0x000fe2000000000d */
[----:B------:R-:W-:-:S05]  /*9e80*/  FSEL R13, -R167, -0.026868773624300956726, P2 ;  /* 0xbcdc1be7a70d7808 */ /* 0x000fca0001000100 */
[----:B------:R-:W-:Y:S01]  /*9e90*/  FFMA R14, R2, R14, R13 ;  /* 0x0000000e020e7223 */ /* 0x000fe2000000000d */
[----:B------:R-:W-:-:S05]  /*9ea0*/  FSEL R13, R166, 0.11284004896879196167, P2 ;  /* 0x3de718afa60d7808 */ /* 0x000fca0001000000 */
[----:B------:R-:W-:Y:S01]  /*9eb0*/  FFMA R14, R2, R14, R13 ;  /* 0x0000000e020e7223 */ /* 0x000fe2000000000d */
[----:B------:R-:W-:-:S05]  /*9ec0*/  FSEL R13, R165, -0.37612664699554443359, P2 ;  /* 0xbec093aca50d7808 */ /* 0x000fca0001000000 */
[----:B------:R-:W-:Y:S01]  /*9ed0*/  FFMA R14, R2, R14, R13 ;  /* 0x0000000e020e7223 */ /* 0x000fe2000000000d */
[----:B------:R-:W-:-:S05]  /*9ee0*/  FSEL R13, R164, 0.12837915122509002686, P2 ;  /* 0x3e0375d3a40d7808 */ /* 0x000fca0001000000 */
[----:B------:R-:W-:Y:S01]  /*9ef0*/  FFMA R13, R2, R14, R13 ;  /* 0x0000000e020d7223 */ /* 0x000fe2000000000d */
[----:B------:R-:W-:-:S05]  /*9f00*/  FSEL R2, -|R3|, R3, P2 ;  /* 0x0000000303027208 */ /* 0x000fca0001000300 */
[----:B------:R-:W-:-:S04]  /*9f10*/  FFMA R2, R13, R2, R2 ;  /* 0x000000020d027223 */ /* 0x000fc80000000002 */
[----:B------:R-:W1:Y:S01]  /*9f20*/  @P2 MUFU.EX2 R13, R2 ;  /* 0x00000002000d2308 */ /* 0x000e620000000800 */
[----:B---3--:R-:W-:Y:S01]  /*9f30*/  FFMA R9, R17, R19, R20 ;  /* 0x0000001311097223 */ /* 0x008fe20000000014 */
[----:B------:R-:W-:Y:S01]  /*9f40*/  FMUL R12, R12, 0.5 ;  /* 0x3f0000000c0c7820 */ /* 0x000fe20000400000 */
[----:B-1----:R-:W-:-:S05]  /*9f50*/  @P2 FADD R13, -R13, 1 ;  /* 0x3f8000000d0d2421 */ /* 0x002fca0000000100 */
[----:B------:R-:W-:Y:S01]  /*9f60*/  @P2 LOP3.LUT R2, R13, 0x80000000, R3, 0xb8, !PT ;  /* 0x800000000d022812 */ /* 0x000fe200078eb803 */
[----:B------:R-:W-:-:S04]  /*9f70*/  FMUL R3, R9, 0.70710676908493041992 ;  /* 0x3f3504f309037820 */ /* 0x000fc80000400000 */
[----:B------:R-:W-:Y:S01]  /*9f80*/  FADD R2, R2, 1 ;  /* 0x3f80000002027421 */ /* 0x000fe20000000000 */
[----:B------:R-:W-:-:S03]  /*9f90*/  FSETP.GE.AND P2, PT, |R3|, 1.0029599666595458984, PT ;  /* 0x3f8060fe0300780b */ /* 0x000fc60003f46200 */
[----:B------:R-:W-:Y:S01]  /*9fa0*/  FMUL R14, R2, R12 ;  /* 0x0000000c020e7220 */ /* 0x000fe20000400000 */
[----:B------:R-:W-:Y:S01]  /*9fb0*/  FMUL R2, R3, R3 ;  /* 0x0000000303027220 */ /* 0x000fe20000400000 */
[----:B------:R-:W-:Y:S02]  /*9fc0*/  FSEL R13, R170, 8.4834944573231041431e-05, P2 ;  /* 0x38b1e96aaa0d7808 */ /* 0x000fe40001000000 */
[----:B------:R-:W-:Y:S02]  /*9fd0*/  FSEL R12, -R169, -0.00082130916416645050049, P2 ;  /* 0xba574d20a90c7808 */ /* 0x000fe40001000100 */
[----:B------:R-:W-:-:S05]  /*9fe0*/  FSEL R2, |R3|, R2, P2 ;  /* 0x0000000203027208 */ /* 0x000fca0001000200 */
        /* <DEDUP_REMOVED lines=14> */
[----:B------:R-:W-:-:S05]  /*a0d0*/  SHF.L.U32 R19, R10, 0x10, RZ ;  /* 0x000000100a137819 */ /* 0x000fca00000006ff */
[----:B------:R-:W-:Y:S01]  /*a0e0*/  FMUL R19, R16, R19 ;  /* 0x0000001310137220 */ /* 0x000fe20000400000 */
[----:B------:R-:W-:Y:S01]  /*a0f0*/  FMUL R9, R9, 0.5 ;  /* 0x3f00000009097820 */ /* 0x000fe20000400000 */
[----:B-1----:R-:W-:-:S05]  /*a100*/  @P2 FADD R12, -R12, 1 ;  /* 0x3f8000000c0c2421 */ /* 0x002fca0000000100 */
[----:B------:R-:W-:Y:S01]  /*a110*/  @P2 LOP3.LUT R2, R12, 0x80000000, R3, 0xb8, !PT ;  /* 0x800000000c022812 */ /* 0x000fe200078eb803 */
[----:B------:R-:W-:-:S04]  /*a120*/  FFMA R12, R17, R18, R19 ;  /* 0x00000012110c7223 */ /* 0x000fc80000000013 */
[----:B------:R-:W-:Y:S01]  /*a130*/  FADD R2, R2, 1 ;  /* 0x3f80000002027421 */ /* 0x000fe20000000000 */
[----:B------:R-:W-:-:S03]  /*a140*/  FMUL R3, R12, 0.70710676908493041992 ;  /* 0x3f3504f30c037820 */ /* 0x000fc60000400000 */
[----:B------:R-:W-:Y:S01]  /*a150*/  FMUL R9, R2, R9 ;  /* 0x0000000902097220 */ /* 0x000fe20000400000 */
[C---:B------:R-:W-:Y:S01]  /*a160*/  FMUL R2, R3.reuse, R3 ;  /* 0x0000000303027220 */ /* 0x040fe20000400000 */
[----:B------:R-:W-:-:S03]  /*a170*/  FSETP.GE.AND P2, PT, |R3|, 1.0029599666595458984, PT ;  /* 0x3f8060fe0300780b */ /* 0x000fc60003f46200 */
[----:B------:R-:W-:Y:S02]  /*a180*/  F2FP.BF16.F32.PACK_AB R9, R9, R14 ;  /* 0x0000000e0909723e */ /* 0x000fe400000010ff */
        /* <DEDUP_REMOVED lines=17> */
[----:B------:R-:W-:-:S05]  /*a2a0*/  LOP3.LUT R10, R10, 0xffff0000, RZ, 0xc0, !PT ;  /* 0xffff00000a0a7812 */ /* 0x000fca00078ec0ff */
[----:B------:R-:W-:Y:S01]  /*a2b0*/  FMUL R18, R16, R10 ;  /* 0x0000000a10127220 */ /* 0x000fe20000400000 */
[----:B------:R-:W-:-:S03]  /*a2c0*/  FMUL R12, R12, 0.5 ;  /* 0x3f0000000c0c7820 */ /* 0x000fc60000400000 */
[----:B------:R-:W-:Y:S01]  /*a2d0*/  FFMA R10, R17, R15, R18 ;  /* 0x0000000f110a7223 */ /* 0x000fe20000000012 */
        /* <DEDUP_REMOVED lines=29> */
[----:B------:R-:W-:Y:S02]  /*a4b0*/  FFMA R12, R17, R163, R15 ;  /* 0x000000a3110c7223 */ /* 0x000fe4000000000f */
[----:B------:R-:W2:Y:S02]  /*a4c0*/  LDL.LU R163, [R1+0x20] ;  /* 0x0000200001a37983 */ /* 0x000ea40000300800 */
        /* <DEDUP_REMOVED lines=51> */
[----:B------:R-:W-:-:S04]  /*a800*/  IMAD.U32 R13, R8, 0x10000, RZ ;  /* 0x00010000080d7824 */ /* 0x000fc800078e00ff */
        /* <DEDUP_REMOVED lines=10> */
[----:B------:R-:W-:-:S03]  /*a8b0*/  FSEL R12, -R169, -0.00082130916416645050049, P2 ;  /* 0xba574d20a90c7808 */ /* 0x000fc60001000100 */
[----:B------:R-:W-:Y:S02]  /*a8c0*/  F2FP.BF16.F32.PACK_AB R11, R11, R152 ;  /* 0x000000980b0b723e */ /* 0x000fe400000010ff */
[----:B------:R-:W-:Y:S02]  /*a8d0*/  FSEL R2, |R3|, R2, P2 ;  /* 0x0000000203027208 */ /* 0x000fe40001000200 */
[----:B------:R-:W-:-:S05]  /*a8e0*/  FSEL R152, R170, 8.4834944573231041431e-05, P2 ;  /* 0x38b1e96aaa987808 */ /* 0x000fca0001000000 */
        /* <DEDUP_REMOVED lines=14> */
[----:B------:R-:W-:Y:S01]  /*a9d0*/  LOP3.LUT R8, R8, 0xffff0000, RZ, 0xc0, !PT ;  /* 0xffff000008087812 */ /* 0x000fe200078ec0ff */
[----:B------:R-:W-:Y:S01]  /*a9e0*/  FMUL R23, R23, 0.5 ;  /* 0x3f00000017177820 */ /* 0x000fe20000400000 */
[----:B-1----:R-:W-:-:S05]  /*a9f0*/  @P2 FADD R12, -R12, 1 ;  /* 0x3f8000000c0c2421 */ /* 0x002fca0000000100 */
[----:B------:R-:W-:Y:S01]  /*aa00*/  @P2 LOP3.LUT R2, R12, 0x80000000, R3, 0xb8, !PT ;  /* 0x800000000c022812 */ /* 0x000fe200078eb803 */
[----:B------:R-:W-:-:S04]  /*aa10*/  FMUL R12, R16, R8 ;  /* 0x00000008100c7220 */ /* 0x000fc80000400000 */
[----:B------:R-:W-:Y:S01]  /*aa20*/  FFMA R8, R17, R153, R12 ;  /* 0x0000009911087223 */ /* 0x000fe2000000000c */
[----:B------:R-:W-:-:S03]  /*aa30*/  FADD R2, R2, 1 ;  /* 0x3f80000002027421 */ /* 0x000fc60000000000 */
[----:B------:R-:W-:Y:S01]  /*aa40*/  FMUL R3, R8, 0.70710676908493041992 ;  /* 0x3f3504f308037820 */ /* 0x000fe20000400000 */
[----:B------:R-:W-:-:S03]  /*aa50*/  FMUL R153, R2, R23 ;  /* 0x0000001702997220 */ /* 0x000fc60000400000 */
        /* <DEDUP_REMOVED lines=18> */
[----:B------:R-:W1:Y:S02]  /*ab80*/  @P2 MUFU.EX2 R23, R2 ;  /* 0x0000000200172308 */ /* 0x000e640000000800 */
[----:B-1----:R-:W-:-:S05]  /*ab90*/  @P2 FADD R23, -R23, 1 ;  /* 0x3f80000017172421 */ /* 0x002fca0000000100 */
[----:B------:R-:W-:Y:S01]  /*aba0*/  @P2 LOP3.LUT R2, R23, 0x80000000, R3, 0xb8, !PT ;  /* 0x8000000017022812 */ /* 0x000fe200078eb803 */
[----:B------:R-:W-:-:S04]  /*abb0*/  FMUL R3, R8, 0.5 ;  /* 0x3f00000008037820 */ /* 0x000fc80000400000 */
[----:B------:R-:W-:-:S04]  /*abc0*/  FADD R8, R2, 1 ;  /* 0x3f80000002087421 */ /* 0x000fc80000000000 */
[----:B------:R-:W-:Y:S01]  /*abd0*/  FMUL R8, R8, R3 ;  /* 0x0000000308087220 */ /* 0x000fe20000400000 */
[----:B------:R-:W-:-:S04]  /*abe0*/  LEA R23, R154, UR49, 0x1 ;  /* 0x000000319a177c11 */ /* 0x000fc8000f8e08ff */
[----:B------:R-:W-:Y:S01]  /*abf0*/  F2FP.BF16.F32.PACK_AB R8, R8, R153 ;  /* 0x000000990808723e */ /* 0x000fe200000010ff */
[----:B------:R-:W-:Y:S05]  /*ac00*/  WARPSYNC.ALL ;  /* 0x0000000000007948 */ /* 0x000fea0003800000 */
[----:B------:R1:W-:Y:S02]  /*ac10*/  STSM.16.M88.4 [R23+0x200], R8 ;  /* 0x0002000817007844 */ /* 0x0003e40000000200 */
[----:B-1----:R-:W-:-:S05]  /*ac20*/  SHF.L.U32 R11, R4, 0x10, RZ ;  /* 0x00000010040b7819 */ /* 0x002fca00000006ff */
[----:B------:R-:W-:-:S04]  /*ac30*/  FMUL R11, R16, R11 ;  /* 0x0000000b100b7220 */ /* 0x000fc80000400000 */
[----:B--2---:R-:W-:-:S04]  /*ac40*/  FFMA R152, R17, R163, R11 ;  /* 0x000000a311987223 */ /* 0x004fc8000000000b */
        /* <DEDUP_REMOVED lines=21> */
[----:B------:R-:W-:-:S04]  /*ada0*/  FMUL R10, R16, R4 ;  /* 0x00000004100a7220 */ /* 0x000fc80000400000 */
[----:B------:R-:W-:Y:S01]  /*adb0*/  FFMA R155, R17, R155, R10 ;  /* 0x0000009b119b7223 */ /* 0x000fe2000000000a */
[----:B-1----:R-:W-:-:S05]  /*adc0*/  @P2 FADD R2, -R2, 1 ;  /* 0x3f80000002022421 */ /* 0x002fca0000000100 */
[----:B------:R-:W-:Y:S01]  /*add0*/  @P2 LOP3.LUT R8, R2, 0x80000000, R3, 0xb8, !PT ;  /* 0x8000000002082812 */ /* 0x000fe200078eb803 */
        /* <DEDUP_REMOVED lines=21> */
[----:B------:R-:W-:-:S04]  /*af30*/  FMUL R9, R16, R9 ;  /* 0x0000000910097220 */ /* 0x000fc80000400000 */
[----:B------:R-:W-:Y:S01]  /*af40*/  FFMA R154, R17, R162, R9 ;  /* 0x000000a2119a7223 */ /* 0x000fe20000000009 */
[----:B-1----:R-:W-:-:S05]  /*af50*/  @P2 FADD R2, -R2, 1 ;  /* 0x3f80000002022421 */ /* 0x002fca0000000100 */
[----:B------:R-:W-:Y:S01]  /*af60*/  @P2 LOP3.LUT R4, R2, 0x80000000, R3, 0xb8, !PT ;  /* 0x8000000002042812 */ /* 0x000fe200078eb803 */
[----:B------:R-:W-:Y:S01]  /*af70*/  FMUL R3, R154, 0.70710676908493041992 ;  /* 0x3f3504f39a037820 */ /* 0x000fe20000400000 */
[----:B------:R-:W-:Y:S01]  /*af80*/  FMUL R152, R152, 0.5 ;  /* 0x3f00000098987820 */ /* 0x000fe20000400000 */
[----:B------:R-:W-:Y:S02]  /*af90*/  FADD R8, R8, 1 ;  /* 0x3f80000008087421 */ /* 0x000fe40000000000 */
[C---:B------:R-:W-:Y:S01]  /*afa0*/  FMUL R2, R3.reuse, R3 ;  /* 0x0000000303027220 */ /* 0x040fe20000400000 */
[----:B------:R-:W-:Y:S01]  /*afb0*/  FSETP.GE.AND P2, PT, |R3|, 1.0029599666595458984, PT ;  /* 0x3f8060fe0300780b */ /* 0x000fe20003f46200 */
[----:B------:R-:W-:-:S03]  /*afc0*/  FMUL R163, R8, R152 ;  /* 0x0000009808a37220 */ /* 0x000fc60000400000 */
        /* <DEDUP_REMOVED lines=12> */
[----:B------:R-:W-:Y:S02]  /*b090*/  FSEL R8, R164, 0.12837915122509002686, P2 ;  /* 0x3e0375d3a4087808 */ /* 0x000fe40001000000 */
[----:B------:R-:W-:-:S03]  /*b0a0*/  FSEL R153, -|R3|, R3, P2 ;  /* 0x0000000303997208 */ /* 0x000fc60001000300 */
[----:B------:R-:W-:-:S04]  /*b0b0*/  FFMA R2, R2, R152, R8 ;  /* 0x0000009802027223 */ /* 0x000fc80000000008 */
[----:B------:R-:W-:-:S04]  /*b0c0*/  FFMA R153, R2, R153, R153 ;  /* 0x0000009902997223 */ /* 0x000fc80000000099 */
[----:B------:R-:W1:Y:S01]  /*b0d0*/  @P2 MUFU.EX2 R2, R153 ;  /* 0x0000009900022308 */ /* 0x000e620000000800 */
[----:B------:R-:W-:-:S05]  /*b0e0*/  LOP3.LUT R5, R5, 0xffff0000, RZ, 0xc0, !PT ;  /* 0xffff000005057812 */ /* 0x000fca00078ec0ff */
[----:B------:R-:W-:Y:S01]  /*b0f0*/  FMUL R8, R16, R5 ;  /* 0x0000000510087220 */ /* 0x000fe20000400000 */
[----:B------:R-:W-:Y:S01]  /*b100*/  FADD R4, R4, 1 ;  /* 0x3f80000004047421 */ /* 0x000fe20000000000 */
[----:B-1----:R-:W-:-:S05]  /*b110*/  @P2 FADD R2, -R2, 1 ;  /* 0x3f80000002022421 */ /* 0x002fca0000000100 */
[----:B------:R-:W-:Y:S01]  /*b120*/  @P2 LOP3.LUT R153, R2, 0x80000000, R3, 0xb8, !PT ;  /* 0x8000000002992812 */ /* 0x000fe200078eb803 */
[----:B------:R-:W-:Y:S01]  /*b130*/  FMUL R2, R155, 0.5 ;  /* 0x3f0000009b027820 */ /* 0x000fe20000400000 */
[----:B------:R-:W-:-:S04]  /*b140*/  FFMA R155, R17, R161, R8 ;  /* 0x000000a1119b7223 */ /* 0x000fc80000000008 */
        /* <DEDUP_REMOVED lines=21> */
[----:B------:R-:W-:-:S04]  /*b2a0*/  IMAD.U32 R5, R6, 0x10000, RZ ;  /* 0x0001000006057824 */ /* 0x000fc800078e00ff */
        /* <DEDUP_REMOVED lines=54> */
[----:B------:R-:W1:Y:S02]  /*b610*/  @P2 MUFU.EX2 R2, R153 ;  /* 0x0000009900022308 */ /* 0x000e640000000800 */
[----:B-1----:R-:W-:-:S05]  /*b620*/  @P2 FADD R2, -R2, 1 ;  /* 0x3f80000002022421 */ /* 0x002fca0000000100 */
[----:B------:R-:W-:Y:S02]  /*b630*/  @P2 LOP3.LUT R153, R2, 0x80000000, R3, 0xb8, !PT ;  /* 0x8000000002992812 */ /* 0x000fe400078eb803 */
[----:B------:R-:W-:Y:S01]  /*b640*/  SHF.L.U32 R3, R7, 0x10, RZ ;  /* 0x0000001007037819 */ /* 0x000fe200000006ff */
[----:B------:R-:W-:-:S04]  /*b650*/  FADD R2, R154, 1 ;  /* 0x3f8000009a027421 */ /* 0x000fc80000000000 */
[----:B------:R-:W-:Y:S01]  /*b660*/  FMUL R3, R16, R3 ;  /* 0x0000000310037220 */ /* 0x000fe20000400000 */
[----:B------:R-:W-:-:S03]  /*b670*/  FMUL R157, R157, 0.5 ;  /* 0x3f0000009d9d7820 */ /* 0x000fc60000400000 */
[----:B------:R-:W-:Y:S01]  /*b680*/  FFMA R154, R17, R159, R3 ;  /* 0x0000009f119a7223 */ /* 0x000fe20000000003 */
[----:B------:R-:W-:-:S03]  /*b690*/  FMUL R159, R2, R157 ;  /* 0x0000009d029f7220 */ /* 0x000fc60000400000 */
        /* <DEDUP_REMOVED lines=21> */
[----:B------:R-:W-:Y:S02]  /*b7f0*/  @P2 LOP3.LUT R152, R2, 0x80000000, R6, 0xb8, !PT ;  /* 0x8000000002982812 */ /* 0x000fe400078eb806 */
[----:B------:R-:W-:Y:S01]  /*b800*/  LOP3.LUT R2, R7, 0xffff0000, RZ, 0xc0, !PT ;  /* 0xffff000007027812 */ /* 0x000fe200078ec0ff */
        /* <DEDUP_REMOVED lines=25> */
[----:B------:R-:W-:Y:S01]  /*b9a0*/  FMUL R153, R153, 0.5 ;  /* 0x3f00000099997820 */ /* 0x000fe20000400000 */
[----:B------:R-:W-:Y:S01]  /*b9b0*/  FADD R152, R152, 1 ;  /* 0x3f80000098987421 */ /* 0x000fe20000000000 */
[----:B-1----:R-:W-:-:S05]  /*b9c0*/  @P2 FADD R155, -R155, 1 ;  /* 0x3f8000009b9b2421 */ /* 0x002fca0000000100 */
[----:B------:R-:W-:Y:S01]  /*b9d0*/  @P2 LOP3.LUT R6, R155, 0x80000000, R7, 0xb8, !PT ;  /* 0x800000009b062812 */ /* 0x000fe200078eb807 */
[----:B------:R-:W-:-:S04]  /*b9e0*/  FMUL R155, R154, 0.5 ;  /* 0x3f0000009a9b7820 */ /* 0x000fc80000400000 */
[----:B------:R-:W-:Y:S01]  /*b9f0*/  FADD R6, R6, 1 ;  /* 0x3f80000006067421 */ /* 0x000fe20000000000 */
[----:B------:R-:W-:-:S03]  /*ba00*/  FMUL R155, R152, R155 ;  /* 0x0000009b989b7220 */ /* 0x000fc60000400000 */
[----:B------:R-:W-:Y:S01]  /*ba10*/  FMUL R6, R6, R153 ;  /* 0x0000009906067220 */ /* 0x000fe20000400000 */
[----:B------:R-:W-:Y:S02]  /*ba20*/  F2FP.BF16.F32.PACK_AB R154, R158, R159 ;  /* 0x0000009f9e9a723e */ /* 0x000fe400000010ff */
[----:B------:R-:W-:Y:S02]  /*ba30*/  F2FP.BF16.F32.PACK_AB R152, R162, R163 ;  /* 0x000000a3a298723e */ /* 0x000fe400000010ff */
[----:B------:R-:W-:Y:S02]  /*ba40*/  F2FP.BF16.F32.PACK_AB R153, R160, R161 ;  /* 0x000000a1a099723e */ /* 0x000fe400000010ff */
[----:B------:R-:W-:Y:S02]  /*ba50*/  F2FP.BF16.F32.PACK_AB R155, R6, R155 ;  /* 0x0000009b069b723e */ /* 0x000fe400000010ff */
[----:B------:R-:W-:-:S05]  /*ba60*/  LEA R159, R156, R23, 0x1 ;  /* 0x000000179c9f7211 */ /* 0x000fca00078e08ff */
[----:B------:R1:W-:Y:S01]  /*ba70*/  STSM.16.M88.4 [R159+0x200], R152 ;  /* 0x000200989f007844 */ /* 0x0003e20000000200 */
[----:B------:R-:W-:Y:S01]  /*ba80*/  @!PT LDS RZ, [RZ] ;  /* 0x00000000fffff984 */ /* 0x000fe20000000800 */
[----:B------:R-:W-:Y:S01]  /*ba90*/  @!PT LDS RZ, [RZ] ;  /* 0x00000000fffff984 */ /* 0x000fe20000000800 */
[----:B------:R-:W-:Y:S01]  /*baa0*/  @!PT LDS RZ, [RZ] ;  /* 0x00000000fffff984 */ /* 0x000fe20000000800 */
[----:B------:R-:W-:Y:S01]  /*bab0*/  @!PT LDS RZ, [RZ] ;  /* 0x00000000fffff984 */ /* 0x000fe20000000800 */
[----:B------:R2:W-:Y:S06]  /*bac0*/  MEMBAR.ALL.CTA ;  /* 0x0000000000007992 */ /* 0x0005ec0000008000 */
[----:B--2---:R-:W2:Y:S02]  /*bad0*/  FENCE.VIEW.ASYNC.S ;  /* 0x00000000000073c6 */ /* 0x004ea40000000000 */
[----:B--2---:R-:W-:Y:S01]  /*bae0*/  BAR.SYNC.DEFER_BLOCKING 0x1, 0x100 ;  /* 0x0044000000007b1d */ /* 0x004fe20000010000 */
[----:B------:R-:W-:-:S05]  /*baf0*/  ISETP.GT.U32.AND P2, PT, R173, 0x3e, PT ;  /* 0x0000003ead00780c */ /* 0x000fca0003f44070 */
[----:B------:R-:W-:Y:S08]  /*bb00*/  BSSY B0, `(.L_x_50) ;  /* 0x0000008000007945 */ /* 0x000ff00003800000 */
[----:B-1----:R-:W-:Y:S05]  /*bb10*/  @P2 BRA `(.L_x_51) ;  /* 0x0000000000182947 */ /* 0x002fea0003800000 */
[----:B------:R-:W-:Y:S02]  /*bb20*/  UIADD3 UR4, UP0, UR50, 0x4f0, URZ ;  /* 0x000004f032047890 */ /* 0x000fe4000ff1e03f */
[----:B------:R-:W-:Y:S02]  /*bb30*/  UIADD3 UR40, UR49, 0x200, URZ ;  /* 0x0000020031287890 */ /* 0x000fe4000fffe03f */
[----:B------:R-:W-:-:S09]  /*bb40*/  UIADD3.X UR5, URZ, UR51, URZ, UP0, !UPT ;  /* 0x000000333f057290 */ /* 0x000fd200087fe43f */
[----:B------:R1:W-:Y:S01]  /*bb50*/  UTMASTG.3D [UR40], [UR4] ;  /* 0x00000028040073b5 */ /* 0x0003e20008010000 */
[----:B------:R0:W-:Y:S01]  /*bb60*/  UTMACMDFLUSH ;  /* 0x00000000000079b7 */ /* 0x0001e20000000000 */
[----:B-1----:R-:W-:-:S04]  /*bb70*/  DEPBAR.LE SB0, 0x1 ;  /* 0x000080400000791a */ /* 0x002fc80000000000 */
.L_x_51:
[----:B------:R-:W-:Y:S05]  /*bb80*/  BSYNC B0 ;  /* 0x0000000000007941 */ /* 0x000fea0003800000 */
.L_x_50:
[----:B------:R-:W-:Y:S01]  /*bb90*/  BAR.SYNC.DEFER_BLOCKING 0x1, 0x100 ;  /* 0x0044000000007b1d */ /* 0x000fe20000010000 */
[----:B------:R-:W-:Y:S01]  /*bba0*/  ISETP.NE.AND P3, PT, RZ, UR39, PT ;  /* 0x00000027ff007c0c */ /* 0x000fe2000bf65270 */
[----:B------:R-:W-:-:S05]  /*bbb0*/  VIADD R157, R23, 0x200 ;  /* 0x00000200179d7836 */ /* 0x000fca0000000000 */
[----:B------:R-:W-:-:S07]  /*bbc0*/  LEA R160, R156, R157, 0x1 ;  /* 0x0000009d9ca07211 */ /* 0x000fce00078e08ff */
[----:B------:R-:W-:Y:S05]  /*bbd0*/  @!P3 BRA `(.L_x_52) ;  /* 0x000000000034b947 */ /* 0x000fea0003800000 */
[----:B------:R-:W-:Y:S04]  /*bbe0*/  BSSY B0, `(.L_x_53) ;  /* 0x0000009000007945 */ /* 0x000fe80003800000 */
[----:B------:R-:W-:Y:S05]  /*bbf0*/  @P0 BRA `(.L_x_54) ;  /* 0x00000000001c0947 */ /* 0x000fea0003800000 */
[----:B------:R-:W-:-:S13]  /*bc00*/  ISETP.NE.AND P3, PT, R22, 0x3, PT ;  /* 0x000000031600780c */ /* 0x000fda0003f65270 */
[----:B------:R-:W-:Y:S05]  /*bc10*/  @!P3 BRA `(.L_x_55) ;  /* 0x000000000004b947 */ /* 0x000fea0003800000 */
[----:B------:R-:W-:Y:S01]  /*bc20*/  BPT.TRAP 0x1 ;  /* 0x000000040000795c */ /* 0x000fe20000300000 */
.L_x_55:
[----:B------:R-:W-:-:S04]  /*bc30*/  ULEA UR4, UR36, UR49, 0x3 ;  /* 0x0000003124047291 */ /* 0x000fc8000f8e183f */
[----:B------:R-:W-:-:S04]  /*bc40*/  UIADD3 UR4, UR4, 0x50, URZ ;  /* 0x0000005004047890 */ /* 0x000fc8000fffe03f */
[----:B------:R-:W-:-:S09]  /*bc50*/  UPRMT UR4, UR48, 0x654, UR4 ;  /* 0x0000065430047896 */ /* 0x000fd20008000004 */
[----:B------:R-:W-:Y:S03]  /*bc60*/  SYNCS.ARRIVE.TRANS64.RED.A1T0 RZ, [UR4], RZ ;  /* 0x000000ffffff79a7 */ /* 0x000fe60008100404 */
.L_x_54:
[----:B------:R-:W-:Y:S05]  /*bc70*/  BSYNC B0 ;  /* 0x0000000000007941 */ /* 0x000fea0003800000 */
.L_x_53:
[----:B------:R-:W-:-:S04]  /*bc80*/  UIADD3 UR36, UR36, 0x1, URZ ;  /* 0x0000000124247890 */ /* 0x000fc8000fffe03f */
[----:B------:R-:W-:-:S04]  /*bc90*/  UISETP.NE.AND UP0, UPT, UR36, 0x4, UPT ;  /* 0x000000042400788c */ /* 0x000fc8000bf05270 */
[----:B------:R-:W-:-:S12]  /*bca0*/  USEL UR36, UR36, URZ, UP0 ;  /* 0x0000003f24247287 */ /* 0x000fd80008000000 */
.L_x_52:
[----:B------:R-:W-:Y:S04]  /*bcb0*/  BSSY B0, `(.L_x_56) ;  /* 0x0000032000007945 */ /* 0x000fe80003800000 */
[----:B------:R-:W-:Y:S05]  /*bcc0*/  @P0 BRA `(.L_x_57) ;  /* 0x0000000000c00947 */ /* 0x000fea0003800000 */
[----:B------:R-:W-:-:S13]  /*bcd0*/  ISETP.NE.AND P3, PT, R22, 0x3, PT ;  /* 0x000000031600780c */ /* 0x000fda0003f65270 */
[----:B------:R-:W-:Y:S05]  /*bce0*/  @!P3 BRA `(.L_x_58) ;  /* 0x000000000004b947 */ /* 0x000fea0003800000 */
[----:B------:R-:W-:Y:S01]  /*bcf0*/  BPT.TRAP 0x1 ;  /* 0x000000040000795c */ /* 0x000fe20000300000 */
.L_x_58:
[----:B------:R-:W-:Y:S01]  /*bd00*/  LEA R6, R0, UR49, 0x3 ;  /* 0x0000003100067c11 */ /* 0x000fe2000f8e18ff */
[----:B------:R-:W-:Y:S01]  /*bd10*/  BSSY B1, `(.L_x_59) ;  /* 0x0000004000017945 */ /* 0x000fe20003800000 */
[----:B------:R-:W-:-:S04]  /*bd20*/  SHF.L.U32 R7, RZ, 0x1f, RZ ;  /* 0x0000001fff077819 */ /* 0x000fc800000006ff */
[----:B------:R-:W1:Y:S02]  /*bd30*/  SYNCS.PHASECHK.TRANS64.TRYWAIT P3, [R6+URZ+0x30], R7 ;  /* 0x00003007060075a7 */ /* 0x000e64000806017f */
[----:B-1----:R-:W-:Y:S05]  /*bd40*/  @!P3 BRA `(.L_x_60) ;  /* 0x0000022c008cb947 */ /* 0x002fea0003800000 */
.L_x_369:
[----:B------:R-:W-:Y:S05]  /*bd50*/  BSYNC B1 ;  /* 0x0000000000017941 */ /* 0x000fea0003800000 */
.L_x_59:
[----:B------:R-:W-:Y:S05]  /*bd60*/  @P4 BRA `(.L_x_61) ;  /* 0x0000000000944947 */ /* 0x000fea0003800000 */
[----:B------:R-:W-:Y:S01]  /*bd70*/  LEA R8, R0, R157, 0xd ;  /* 0x0000009d00087211 */ /* 0x000fe200078e68ff */
[----:B------:R-:W-:Y:S05]  /*bd80*/  WARPSYNC.ALL ;  /* 0x0000000000007948 */ /* 0x000fea0003800000 */
[----:B------:R-:W-:Y:S02]  /*bd90*/  IMAD R4, R156, 0x2, R8 ;  /* 0x000000029c047824 */ /* 0x000fe400078e0208 */
[----:B------:R-:W2:Y:S04]  /*bda0*/  LDSM.16.M88.4 R8, [R8] ;  /* 0x000000000808783b */ /* 0x000ea80000000200 */
[----:B-1----:R-:W1:Y:S01]  /*bdb0*/  LDSM.16.M88.4 R4, [R4] ;  /* 0x000000000404783b */ /* 0x002e620000000200 */
[----:B--2---:R-:W-:Y:S01]  /*bdc0*/  SHF.L.U32 R13, R8, 0x10, RZ ;  /* 0x00000010080d7819 */ /* 0x004fe200000006ff */
[----:B------:R-:W-:Y:S01]  /*bdd0*/  IMAD.U32 R19, R10, 0x10000, RZ ;  /* 0x000100000a137824 */ /* 0x000fe200078e00ff */
[----:B------:R-:W-:-:S02]  /*bde0*/  SHF.L.U32 R21, R9, 0x10, RZ ;  /* 0x0000001009157819 */ /* 0x000fc400000006ff */
[----:B------:R-:W-:Y:S01]  /*bdf0*/  SHF.L.U32 R15, R11, 0x10, RZ ;  /* 0x000000100b0f7819 */ /* 0x000fe200000006ff */
[----:B-1----:R-:W-:Y:S01]  /*be00*/  IMAD.U32 R3, R5, 0x10000, RZ ;  /* 0x0001000005037824 */ /* 0x002fe200078e00ff */
[----:B------:R-:W-:Y:S01]  /*be10*/  LOP3.LUT R8, R8, 0xffff0000, RZ, 0xc0, !PT ;  /* 0xffff000008087812 */ /* 0x000fe200078ec0ff */
[C---:B------:R-:W-:Y:S01]  /*be20*/  FMUL R13, R16.reuse, R13 ;  /* 0x0000000d100d7220 */ /* 0x040fe20000400000 */
[----:B------:R-:W-:Y:S01]  /*be30*/  LOP3.LUT R9, R9, 0xffff0000, RZ, 0xc0, !PT ;  /* 0xffff000009097812 */ /* 0x000fe200078ec0ff */
[----:B------:R-:W-:Y:S01]  /*be40*/  FMUL R21, R16, R21 ;  /* 0x0000001510157220 */ /* 0x000fe20000400000 */
[----:B------:R-:W-:Y:S01]  /*be50*/  LOP3.LUT R10, R10, 0xffff0000, RZ, 0xc0, !PT ;  /* 0xffff00000a0a7812 */ /* 0x000fe200078ec0ff */
[C---:B------:R-:W-:Y:S01]  /*be60*/  FMUL R12, R16.reuse, R8 ;  /* 0x00000008100c7220 */ /* 0x040fe20000400000 */
[----:B------:R-:W-:Y:S01]  /*be70*/  LOP3.LUT R11, R11, 0xffff0000, RZ, 0xc0, !PT ;  /* 0xffff00000b0b7812 */ /* 0x000fe200078ec0ff */
[----:B------:R-:W-:Y:S01]  /*be80*/  FMUL R20, R16, R9 ;  /* 0x0000000910147220 */ /* 0x000fe20000400000 */
[----:B------:R-:W-:Y:S01]  /*be90*/  SHF.L.U32 R2, R4, 0x10, RZ ;  /* 0x0000001004027819 */ /* 0x000fe200000006ff */
[----:B------:R-:W-:Y:S01]  /*bea0*/  FMUL R18, R16, R10 ;  /* 0x0000000a10127220 */ /* 0x000fe20000400000 */
[----:B------:R-:W-:Y:S01]  /*beb0*/  LOP3.LUT R4, R4, 0xffff0000, RZ, 0xc0, !PT ;  /* 0xffff000004047812 */ /* 0x000fe200078ec0ff */
[C---:B------:R-:W-:Y:S01]  /*bec0*/  FMUL R14, R16.reuse, R11 ;  /* 0x0000000b100e7220 */ /* 0x040fe20000400000 */
[----:B------:R-:W-:Y:S01]  /*bed0*/  LOP3.LUT R5, R5, 0xffff0000, RZ, 0xc0, !PT ;  /* 0xffff000005057812 */ /* 0x000fe200078ec0ff */
[----:B------:R-:W-:Y:S01]  /*bee0*/  FMUL R11, R16, R2 ;  /* 0x00000002100b7220 */ /* 0x000fe20000400000 */
[----:B------:R-:W-:Y:S01]  /*bef0*/  SHF.L.U32 R152, R6, 0x10, RZ ;  /* 0x0000001006987819 */ /* 0x000fe200000006ff */
[C---:B------:R-:W-:Y:S01]  /*bf00*/  FMUL R10, R16.reuse, R4 ;  /* 0x00000004100a7220 */ /* 0x040fe20000400000 */
[C---:B------:R-:W-:Y:S01]  /*bf10*/  SHF.L.U32 R153, R7.reuse, 0x10, RZ ;  /* 0x0000001007997819 */ /* 0x040fe200000006ff */
[----:B------:R-:W-:Y:S01]  /*bf20*/  FMUL R9, R16, R3 ;  /* 0x0000000310097220 */ /* 0x000fe20000400000 */
[----:B------:R-:W-:Y:S01]  /*bf30*/  LOP3.LUT R6, R6, 0xffff0000, RZ, 0xc0, !PT ;  /* 0xffff000006067812 */ /* 0x000fe200078ec0ff */
[C---:B------:R-:W-:Y:S01]  /*bf40*/  FMUL R8, R16.reuse, R5 ;  /* 0x0000000510087220 */ /* 0x040fe20000400000 */
[----:B------:R-:W-:Y:S01]  /*bf50*/  LOP3.LUT R7, R7, 0xffff0000, RZ, 0xc0, !PT ;  /* 0xffff000007077812 */ /* 0x000fe200078ec0ff */
[C---:B------:R-:W-:Y:S01]  /*bf60*/  FMUL R19, R16.reuse, R19 ;  /* 0x0000001310137220 */ /* 0x040fe20000400000 */
[C---:B------:R-:W-:Y:S01]  /*bf70*/  FMUL R15, R16.reuse, R15 ;  /* 0x0000000f100f7220 */ /* 0x040fe20000400000 */
[C---:B------:R-:W-:Y:S01]  /*bf80*/  FMUL R5, R16.reuse, R152 ;  /* 0x0000009810057220 */ /* 0x040fe20000400000 */
[C---:B------:R-:W-:Y:S01]  /*bf90*/  FMUL R4, R16.reuse, R6 ;  /* 0x0000000610047220 */ /* 0x040fe20000400000 */
[C---:B------:R-:W-:Y:S01]  /*bfa0*/  FMUL R3, R16.reuse, R153 ;  /* 0x0000009910037220 */ /* 0x040fe20000400000 */
[----:B------:R-:W-:-:S07]  /*bfb0*/  FMUL R2, R16, R7 ;  /* 0x0000000710027220 */ /* 0x000fce0000400000 */
.L_x_61:
[----:B------:R-:W-:-:S07]  /*bfc0*/  VIADD R0, R0, 0x1 ;  /* 0x0000000100007836 */ /* 0x000fce0000000000 */
.L_x_57:
[----:B------:R-:W-:Y:S05]  /*bfd0*/  BSYNC B0 ;  /* 0x0000000000007941 */ /* 0x000fea0003800000 */
.L_x_56:
[C---:B------:R-:W-:Y:S01]  /*bfe0*/  FFMA R26, R17.reuse, R26, R21 ;  /* 0x0000001a111a7223 */ /* 0x040fe20000000015 */
[C---:B------:R-:W-:Y:S01]  /*bff0*/  FFMA R27, R17.reuse, R27, R20 ;  /* 0x0000001b111b7223 */ /* 0x040fe20000000014 */
[C---:B------:R-:W-:Y:S01]  /*c000*/  FFMA R28, R17.reuse, R28, R19 ;  /* 0x0000001c111c7223 */ /* 0x040fe20000000013 */
[C---:B------:R-:W-:Y:S01]  /*c010*/  FFMA R29, R17.reuse, R29, R18 ;  /* 0x0000001d111d7223 */ /* 0x040fe20000000012 */
[C---:B-1----:R-:W-:Y:S01]  /*c020*/  FMUL R7, R26.reuse, 0.70710676908493041992 ;  /* 0x3f3504f31a077820 */ /* 0x042fe20000400000 */
[----:B------:R-:W-:Y:S01]  /*c030*/  FMUL R26, R26, 0.5 ;  /* 0x3f0000001a1a7820 */ /* 0x000fe20000400000 */
[C---:B------:R-:W-:Y:S01]  /*c040*/  FFMA R30, R17.reuse, R30, R15 ;  /* 0x0000001e111e7223 */ /* 0x040fe2000000000f */
[----:B------:R-:W-:Y:S01]  /*c050*/  FFMA R31, R17, R31, R14 ;  /* 0x0000001f111f7223 */ /* 0x000fe2000000000e */
[C---:B------:R-:W-:Y:S01]  /*c060*/  FMUL R6, R7.reuse, R7 ;  /* 0x0000000707067220 */ /* 0x040fe20000400000 */
[----:B------:R-:W-:Y:S01]  /*c070*/  FSETP.GE.AND P3, PT, |R7|, 1.0029599666595458984, PT ;  /* 0x3f8060fe0700780b */ /* 0x000fe20003f66200 */
[C---:B------:R-:W-:Y:S01]  /*c080*/  FFMA R32, R17.reuse, R32, R11 ;  /* 0x0000002011207223 */ /* 0x040fe2000000000b */
[C---:B------:R-:W-:Y:S01]  /*c090*/  FFMA R33, R17.reuse, R33, R10 ;  /* 0x0000002111217223 */ /* 0x040fe2000000000a */
[----:B------:R-:W-:Y:S01]  /*c0a0*/  FFMA R34, R17, R34, R9 ;  /* 0x0000002211227223 */ /* 0x000fe20000000009 */
[----:B------:R-:W-:Y:S01]  /*c0b0*/  FSEL R6, |R7|, R6, P3 ;  /* 0x0000000607067208 */ /* 0x000fe20001800200 */
[C---:B------:R-:W-:Y:S01]  /*c0c0*/  FFMA R35, R17.reuse, R35, R8 ;  /* 0x0000002311237223 */ /* 0x040fe20000000008 */
[----:B------:R-:W-:Y:S01]  /*c0d0*/  FSEL R153, R170, 8.4834944573231041431e-05, P3 ;  /* 0x38b1e96aaa997808 */ /* 0x000fe20001800000 */
[----:B------:R-:W-:Y:S01]  /*c0e0*/  FFMA R36, R17, R36, R5 ;  /* 0x0000002411247223 */ /* 0x000fe20000000005 */
[----:B------:R-:W-:Y:S01]  /*c0f0*/  FSEL R152, -R169, -0.00082130916416645050049, P3 ;  /* 0xba574d20a9987808 */ /* 0x000fe20001800100 */
[C---:B------:R-:W-:Y:S01]  /*c100*/  FFMA R37, R17.reuse, R37, R4 ;  /* 0x0000002511257223 */ /* 0x040fe20000000004 */
[C---:B------:R-:W-:Y:S01]  /*c110*/  FFMA R38, R17.reuse, R38, R3 ;  /* 0x0000002611267223 */ /* 0x040fe20000000003 */
[C---:B------:R-:W-:Y:S01]  /*c120*/  FFMA R39, R17.reuse, R39, R2 ;  /* 0x0000002711277223 */ /* 0x040fe20000000002 */
[C---:B------:R-:W-:Y:S01]  /*c130*/  FFMA R25, R17.reuse, R25, R12 ;  /* 0x0000001911197223 */ /* 0x040fe2000000000c */
[----:B------:R-:W-:Y:S01]  /*c140*/  FFMA R153, R6, R153, R152 ;  /* 0x0000009906997223 */ /* 0x000fe20000000098 */
[----:B------:R-:W-:Y:S01]  /*c150*/  FSEL R152, R168, 0.0052134888246655464172, P3 ;  /* 0x3baad5eaa8987808 */ /* 0x000fe20001800000 */
[----:B------:R-:W-:Y:S01]  /*c160*/  FFMA R24, R17, R24, R13 ;  /* 0x0000001811187223 */ /* 0x000fe2000000000d */
[----:B------:R-:W-:Y:S05]  /*c170*/  WARPSYNC.ALL ;  /* 0x0000000000007948 */ /* 0x000fea0003800000 */
[C---:B------:R-:W-:Y:S01]  /*c180*/  FFMA R153, R6.reuse, R153, R152 ;  /* 0x0000009906997223 */ /* 0x040fe20000000098 */
[----:B------:R-:W-:Y:S01]  /*c190*/  FSEL R152, -R167, -0.026868773624300956726, P3 ;  /* 0xbcdc1be7a7987808 */ /* 0x000fe20001800100 */
[----:B------:R-:W-:Y:S04]  /*c1a0*/  BSSY B0, `(.L_x_62) ;  /* 0x00001a1000007945 */ /* 0x000fe80003800000 */
        /* <DEDUP_REMOVED lines=12> */
[C---:B------:R-:W-:Y:S01]  /*c270*/  FMUL R7, R27.reuse, 0.70710676908493041992 ;  /* 0x3f3504f31b077820 */ /* 0x040fe20000400000 */
[----:B------:R-:W-:-:S03]  /*c280*/  FMUL R27, R27, 0.5 ;  /* 0x3f0000001b1b7820 */ /* 0x000fc60000400000 */
        /* <DEDUP_REMOVED lines=28> */
[----:B------:R-:W-:Y:S02]  /*c450*/  FSEL R27, R170, 8.4834944573231041431e-05, P3 ;  /* 0x38b1e96aaa1b7808 */ /* 0x000fe40001800000 */
[----:B------:R-:W-:Y:S02]  /*c460*/  FSEL R26, -R169, -0.00082130916416645050049, P3 ;  /* 0xba574d20a91a7808 */ /* 0x000fe40001800100 */
[----:B------:R-:W-:Y:S01]  /*c470*/  F2FP.BF16.F32.PACK_AB R153, R6, R153 ;  /* 0x000000990699723e */ /* 0x000fe200000010ff */
[----:B------:R-:W-:-:S05]  /*c480*/  FMUL R6, R7, R7 ;  /* 0x0000000707067220 */ /* 0x000fca0000400000 */
        /* <DEDUP_REMOVED lines=101> */
[----:B------:R-:W-:Y:S02]  /*cae0*/  FSEL R6, |R7|, R6, P3 ;  /* 0x0000000607067208 */ /* 0x000fe40001800200 */
[----:B------:R-:W-:-:S03]  /*caf0*/  F2FP.BF16.F32.PACK_AB R155, R31, R30 ;  /* 0x0000001e1f9b723e */ /* 0x000fc600000010ff */
        /* <DEDUP_REMOVED lines=43> */
[C---:B------:R-:W-:Y:S01]  /*cdb0*/  FMUL R6, R7.reuse, R7 ;  /* 0x0000000707067220 */ /* 0x040fe20000400000 */
[----:B------:R-:W-:Y:S01]  /*cdc0*/  FSETP.GE.AND P3, PT, |R7|, 1.0029599666595458984, PT ;  /* 0x3f8060fe0700780b */ /* 0x000fe20003f66200 */
[----:B------:R-:W-:-:S03]  /*cdd0*/  FADD R26, R26, 1 ;  /* 0x3f8000001a1a7421 */ /* 0x000fc60000000000 */
[----:B------:R-:W-:Y:S01]  /*cde0*/  FSEL R6, |R7|, R6, P3 ;  /* 0x0000000607067208 */ /* 0x000fe20001800200 */
[----:B------:R-:W-:Y:S01]  /*cdf0*/  FMUL R33, R26, R33 ;  /* 0x000000211a217220 */ /* 0x000fe20000400000 */
        /* <DEDUP_REMOVED lines=93> */
[----:B------:R-:W-:-:S04]  /*d3d0*/  FMUL R7, R38, 0.70710676908493041992 ;  /* 0x3f3504f326077820 */ /* 0x000fc80000400000 */
        /* <DEDUP_REMOVED lines=96> */
[----:B------:R-:W-:-:S03]  /*d9e0*/  F2FP.BF16.F32.PACK_AB R25, R35, R34 ;  /* 0x000000222319723e */ /* 0x000fc600000010ff */
[----:B------:R-:W-:Y:S01]  /*d9f0*/  FADD R152, R6, 1 ;  /* 0x3f80000006987421 */ /* 0x000fe20000000000 */
[----:B------:R-:W-:-:S03]  /*da00*/  FMUL R6, R38, 0.5 ;  /* 0x3f00000026067820 */ /* 0x000fc60000400000 */
[----:B------:R-:W-:Y:S01]  /*da10*/  FMUL R152, R152, R24 ;  /* 0x0000001898987220 */ /* 0x000fe20000400000 */
[----:B------:R-:W-:Y:S01]  /*da20*/  FMUL R6, R27, R6 ;  /* 0x000000061b067220 */ /* 0x000fe20000400000 */
[----:B------:R-:W-:Y:S01]  /*da30*/  FMUL R27, R26, R39 ;  /* 0x000000271a1b7220 */ /* 0x000fe20000400000 */
[----:B------:R-:W-:Y:S02]  /*da40*/  F2FP.BF16.F32.PACK_AB R24, R33, R32 ;  /* 0x000000202118723e */ /* 0x000fe400000010ff */
[----:B------:R-:W-:Y:S02]  /*da50*/  F2FP.BF16.F32.PACK_AB R152, R31, R152 ;  /* 0x000000981f98723e */ /* 0x000fe400000010ff */
[----:B------:R-:W-:Y:S02]  /*da60*/  F2FP.BF16.F32.PACK_AB R26, R28, R29 ;  /* 0x0000001d1c1a723e */ /* 0x000fe400000010ff */
[----:B------:R-:W-:Y:S01]  /*da70*/  F2FP.BF16.F32.PACK_AB R27, R27, R6 ;  /* 0x000000061b1b723e */ /* 0x000fe200000010ff */
[----:B------:R1:W-:Y:S04]  /*da80*/  STSM.16.M88.4 [R23+0x2200], R152 ;  /* 0x0022009817007844 */ /* 0x0003e80000000200 */
[----:B------:R1:W-:Y:S01]  /*da90*/  STSM.16.M88.4 [R159+0x2200], R24 ;  /* 0x002200189f007844 */ /* 0x0003e20000000200 */
[----:B------:R-:W-:Y:S01]  /*daa0*/  @!PT LDS RZ, [RZ] ;  /* 0x00000000fffff984 */ /* 0x000fe20000000800 */
[----:B------:R-:W-:Y:S01]  /*dab0*/  @!PT LDS RZ, [RZ] ;  /* 0x00000000fffff984 */ /* 0x000fe20000000800 */
[----:B------:R-:W-:Y:S01]  /*dac0*/  @!PT LDS RZ, [RZ] ;  /* 0x00000000fffff984 */ /* 0x000fe20000000800 */
[----:B------:R-:W-:Y:S01]  /*dad0*/  @!PT LDS RZ, [RZ] ;  /* 0x00000000fffff984 */ /* 0x000fe20000000800 */
[----:B------:R2:W-:Y:S06]  /*dae0*/  MEMBAR.ALL.CTA ;  /* 0x0000000000007992 */ /* 0x0005ec0000008000 */
[----:B--2---:R-:W2:Y:S02]  /*daf0*/  FENCE.VIEW.ASYNC.S ;  /* 0x00000000000073c6 */ /* 0x004ea40000000000 */
[----:B--2---:R-:W-:Y:S06]  /*db00*/  BAR.SYNC.DEFER_BLOCKING 0x1, 0x100 ;  /* 0x0044000000007b1d */ /* 0x004fec0000010000 */
[----:B------:R-:W-:Y:S05]  /*db10*/  @P2 BRA `(.L_x_63) ;  /* 0x0000000000242947 */ /* 0x000fea0003800000 */
[----:B------:R-:W-:Y:S02]  /*db20*/  UIADD3 UR8, UP0, UR50, 0x4f0, URZ ;  /* 0x000004f032087890 */ /* 0x000fe4000ff1e03f */
[----:B------:R-:W-:Y:S02]  /*db30*/  UIADD3 UR6, UR42, 0x80, URZ ;  /* 0x000000802a067890 */ /* 0x000fe4000fffe03f */
[----:B------:R-:W-:Y:S02]  /*db40*/  UIADD3 UR4, UR49, 0x2200, URZ ;  /* 0x0000220031047890 */ /* 0x000fe4000fffe03f */
[----:B------:R-:W-:Y:S01]  /*db50*/  UIADD3.X UR9, URZ, UR51, URZ, UP0, !UPT ;  /* 0x000000333f097290 */ /* 0x000fe200087fe43f */
[----:B------:R-:W-:Y:S01]  /*db60*/  UMOV UR5, UR41 ;  /* 0x0000002900057c82 */ /* 0x000fe20008000000 */
[----:B------:R-:W-:-:S07]  /*db70*/  UMOV UR7, UR43 ;  /* 0x0000002b00077c82 */ /* 0x000fce0008000000 */
[----:B------:R2:W-:Y:S01]  /*db80*/  UTMASTG.3D [UR4], [UR8] ;  /* 0x00000004080073b5 */ /* 0x0005e20008010000 */
[----:B------:R0:W-:Y:S01]  /*db90*/  UTMACMDFLUSH ;  /* 0x00000000000079b7 */ /* 0x0001e20000000000 */
[----:B--2---:R-:W-:-:S04]  /*dba0*/  DEPBAR.LE SB0, 0x1 ;  /* 0x000080400000791a */ /* 0x004fc80000000000 */
.L_x_63:
[----:B------:R-:W-:Y:S05]  /*dbb0*/  BSYNC B0 ;  /* 0x0000000000007941 */ /* 0x000fea0003800000 */
.L_x_62:
[----:B------:R-:W-:Y:S01]  /*dbc0*/  IADD3 R6, R23, 0x2200, RZ ;  /* 0x0000220017067810 */ /* 0x000fe20007ffe0ff */
[----:B------:R-:W-:Y:S03]  /*dbd0*/  BAR.SYNC.DEFER_BLOCKING 0x1, 0x100 ;  /* 0x0044000000007b1d */ /* 0x000fe60000010000 */
[----:B------:R-:W-:-:S03]  /*dbe0*/  LEA R158, R156, R6, 0x1 ;  /* 0x000000069c9e7211 */ /* 0x000fc600078e08ff */
[----:B------:R-:W-:Y:S04]  /*dbf0*/  BSSY B0, `(.L_x_64) ;  /* 0x0000009000007945 */ /* 0x000fe80003800000 */
[----:B------:R-:W-:Y:S05]  /*dc00*/  @P0 BRA `(.L_x_65) ;  /* 0x00000000001c0947 */ /* 0x000fea0003800000 */
[----:B------:R-:W-:-:S13]  /*dc10*/  ISETP.NE.AND P3, PT, R22, 0x3, PT ;  /* 0x000000031600780c */ /* 0x000fda0003f65270 */
[----:B------:R-:W-:Y:S05]  /*dc20*/  @!P3 BRA `(.L_x_66) ;  /* 0x000000000004b947 */ /* 0x000fea0003800000 */
[----:B------:R-:W-:Y:S01]  /*dc30*/  BPT.TRAP 0x1 ;  /* 0x000000040000795c */ /* 0x000fe20000300000 */
.L_x_66:
[----:B------:R-:W-:-:S04]  /*dc40*/  ULEA UR4, UR36, UR49, 0x3 ;  /* 0x0000003124047291 */ /* 0x000fc8000f8e183f */
[----:B------:R-:W-:-:S04]  /*dc50*/  UIADD3 UR4, UR4, 0x50, URZ ;  /* 0x0000005004047890 */ /* 0x000fc8000fffe03f */
[----:B------:R-:W-:-:S09]  /*dc60*/  UPRMT UR4, UR48, 0x654, UR4 ;  /* 0x0000065430047896 */ /* 0x000fd20008000004 */
[----:B------:R-:W-:Y:S03]  /*dc70*/  SYNCS.ARRIVE.TRANS64.RED.A1T0 RZ, [UR4], RZ ;  /* 0x000000ffffff79a7 */ /* 0x000fe60008100404 */
.L_x_65:
[----:B------:R-:W-:Y:S05]  /*dc80*/  BSYNC B0 ;  /* 0x0000000000007941 */ /* 0x000fea0003800000 */
.L_x_64:
[----:B------:R-:W-:Y:S01]  /*dc90*/  UIADD3 UR36, UR36, 0x1, URZ ;  /* 0x0000000124247890 */ /* 0x000fe2000fffe03f */
[----:B------:R-:W-:Y:S01]  /*dca0*/  BSSY B0, `(.L_x_67) ;  /* 0x0000038000007945 */ /* 0x000fe20003800000 */
[----:B------:R-:W-:Y:S02]  /*dcb0*/  IMAD.MOV.U32 R6, RZ, RZ, RZ ;  /* 0x000000ffff067224 */ /* 0x000fe400078e00ff */
[----:B------:R-:W-:-:S04]  /*dcc0*/  UISETP.NE.AND UP0, UPT, UR36, 0x4, UPT ;  /* 0x000000042400788c */ /* 0x000fc8000bf05270 */
[----:B------:R-:W-:Y:S01]  /*dcd0*/  USEL UR36, UR36, URZ, UP0 ;  /* 0x0000003f24247287 */ /* 0x000fe20008000000 */
[----:B------:R-:W-:Y:S11]  /*dce0*/  @P0 BRA `(.L_x_68) ;  /* 0x0000000000cc0947 */ /* 0x000ff60003800000 */
[----:B------:R-:W-:-:S13]  /*dcf0*/  ISETP.NE.AND P3, PT, R22, 0x3, PT ;  /* 0x000000031600780c */ /* 0x000fda0003f65270 */
[----:B------:R-:W-:Y:S05]  /*dd00*/  @!P3 BRA `(.L_x_69) ;  /* 0x000000000004b947 */ /* 0x000fea0003800000 */
[----:B------:R-:W-:Y:S01]  /*dd10*/  BPT.TRAP 0x1 ;  /* 0x000000040000795c */ /* 0x000fe20000300000 */
.L_x_69:
[----:B------:R-:W-:Y:S01]  /*dd20*/  LEA R6, R0, UR49, 0x3 ;  /* 0x0000003100067c11 */ /* 0x000fe2000f8e18ff */
[----:B------:R-:W-:Y:S01]  /*dd30*/  BSSY B1, `(.L_x_70) ;  /* 0x0000004000017945 */ /* 0x000fe20003800000 */
[----:B------:R-:W-:-:S04]  /*dd40*/  SHF.L.U32 R7, RZ, 0x1f, RZ ;  /* 0x0000001fff077819 */ /* 0x000fc800000006ff */
[----:B------:R-:W2:Y:S02]  /*dd50*/  SYNCS.PHASECHK.TRANS64.TRYWAIT P3, [R6+URZ+0x30], R7 ;  /* 0x00003007060075a7 */ /* 0x000ea4000806017f */
[----:B--2---:R-:W-:Y:S05]  /*dd60*/  @!P3 BRA `(.L_x_71) ;  /* 0x0000020c0098b947 */ /* 0x004fea0003800000 */
.L_x_370:
[----:B------:R-:W-:Y:S05]  /*dd70*/  BSYNC B1 ;  /* 0x0000000000017941 */ /* 0x000fea0003800000 */
.L_x_70:
[----:B------:R-:W-:Y:S05]  /*dd80*/  @P4 BRA `(.L_x_72) ;  /* 0x0000000000944947 */ /* 0x000fea0003800000 */
[----:B------:R-:W-:Y:S01]  /*dd90*/  LEA R8, R0, R157, 0xd ;  /* 0x0000009d00087211 */ /* 0x000fe200078e68ff */
[----:B------:R-:W-:Y:S05]  /*dda0*/  WARPSYNC.ALL ;  /* 0x0000000000007948 */ /* 0x000fea0003800000 */
[----:B------:R-:W-:Y:S02]  /*ddb0*/  LEA R4, R156, R8, 0x1 ;  /* 0x000000089c047211 */ /* 0x000fe400078e08ff */
[----:B------:R-:W3:Y:S04]  /*ddc0*/  LDSM.16.M88.4 R8, [R8] ;  /* 0x000000000808783b */ /* 0x000ee80000000200 */
[----:B--2---:R-:W1:Y:S01]  /*ddd0*/  LDSM.16.M88.4 R4, [R4] ;  /* 0x000000000404783b */ /* 0x004e620000000200 */
[----:B---3--:R-:W-:Y:S01]  /*dde0*/  IMAD.U32 R13, R8, 0x10000, RZ ;  /* 0x00010000080d7824 */ /* 0x008fe200078e00ff */
[----:B------:R-:W-:Y:S01]  /*ddf0*/  SHF.L.U32 R21, R9, 0x10, RZ ;  /* 0x0000001009157819 */ /* 0x000fe200000006ff */
[----:B------:R-:W-:Y:S01]  /*de00*/  IMAD.U32 R15, R11, 0x10000, RZ ;  /* 0x000100000b0f7824 */ /* 0x000fe200078e00ff */
        /* <DEDUP_REMOVED lines=29> */
.L_x_72:
[----:B------:R-:W-:-:S04]  /*dfe0*/  IADD3 R0, R0, 0x1, RZ ;  /* 0x0000000100007810 */ /* 0x000fc80007ffe0ff */
[----:B------:R-:W-:-:S04]  /*dff0*/  ISETP.NE.AND P3, PT, R0, 0x4, PT ;  /* 0x000000040000780c */ /* 0x000fc80003f65270 */
[----:B------:R-:W-:Y:S02]  /*e000*/  SEL R0, R0, RZ, P3 ;  /* 0x000000ff00007207 */ /* 0x000fe40001800000 */
[----:B--2---:R-:W-:-:S07]  /*e010*/  SEL R6, RZ, 0x1, P3 ;  /* 0x00000001ff067807 */ /* 0x004fce0001800000 */
.L_x_68:
[----:B------:R-:W-:Y:S05]  /*e020*/  BSYNC B0 ;  /* 0x0000000000007941 */ /* 0x000fea0003800000 */
.L_x_67:
[----:B------:R-:W2:Y:S04]  /*e030*/  LDL.LU R7, [R1+0x48] ;  /* 0x0000480001077983 */ /* 0x000ea80000300800 */
[----:B------:R-:W3:Y:S04]  /*e040*/  LDL.LU R28, [R1+0x4c] ;  /* 0x00004c00011c7983 */ /* 0x000ee80000300800 */
[----:B-1----:R-:W4:Y:S04]  /*e050*/  LDL.LU R153, [R1+0x50] ;  /* 0x0000500001997983 */ /* 0x002f280000300800 */
[----:B------:R-:W5:Y:S04]  /*e060*/  LDL.LU R29, [R1+0x54] ;  /* 0x00005400011d7983 */ /* 0x000f680000300800 */
[----:B------:R-:W5:Y:S04]  /*e070*/  LDL.LU R152, [R1+0x58] ;  /* 0x0000580001987983 */ /* 0x000f680000300800 */
[----:B------:R-:W5:Y:S04]  /*e080*/  LDL.LU R37, [R1+0x5c] ;  /* 0x00005c0001257983 */ /* 0x000f680000300800 */
[----:B------:R-:W5:Y:S04]  /*e090*/  LDL.LU R36, [R1+0x60] ;  /* 0x0000600001247983 */ /* 0x000f680000300800 */
[----:B------:R-:W5:Y:S04]  /*e0a0*/  LDL.LU R31, [R1+0x64] ;  /* 0x00006400011f7983 */ /* 0x000f680000300800 */
[----:B------:R-:W3:Y:S04]  /*e0b0*/  LDL.LU R30, [R1+0x68] ;  /* 0x00006800011e7983 */ /* 0x000ee80000300800 */
[----:B------:R-:W5:Y:S04]  /*e0c0*/  LDL.LU R38, [R1+0x6c] ;  /* 0x00006c0001267983 */ /* 0x000f680000300800 */
[----:B------:R-:W5:Y:S04]  /*e0d0*/  LDL.LU R32, [R1+0x70] ;  /* 0x0000700001207983 */ /* 0x000f680000300800 */
[----:B------:R-:W4:Y:S04]  /*e0e0*/  LDL.LU R35, [R1+0x74] ;  /* 0x0000740001237983 */ /* 0x000f280000300800 */
[----:B------:R-:W5:Y:S04]  /*e0f0*/  LDL.LU R34, [R1+0x78] ;  /* 0x0000780001227983 */ /* 0x000f680000300800 */
[----:B------:R-:W5:Y:S04]  /*e100*/  LDL.LU R33, [R1+0x7c] ;  /* 0x00007c0001217983 */ /* 0x000f680000300800 */
[----:B------:R-:W5:Y:S04]  /*e110*/  LDL.LU R39, [R1+0x44] ;  /* 0x0000440001277983 */ /* 0x000f680000300800 */
[----:B------:R-:W5:Y:S01]  /*e120*/  LDL.LU R161, [R1+0x40] ;  /* 0x0000400001a17983 */ /* 0x000f620000300800 */
[----:B------:R-:W-:Y:S05]  /*e130*/  WARPSYNC.ALL ;  /* 0x0000000000007948 */ /* 0x000fea0003800000 */
[----:B------:R-:W-:Y:S01]  /*e140*/  BSSY B0, `(.L_x_73) ;  /* 0x00001bc000007945 */ /* 0x000fe20003800000 */
        /* <DEDUP_REMOVED lines=10> */
[----:B------:R-:W-:Y:S01]  /*e1f0*/  FSEL R26, -R167, -0.026868773624300956726, P3 ;  /* 0xbcdc1be7a71a7808 */ /* 0x000fe20001800100 */
[----:B---3--:R-:W-:-:S04]  /*e200*/  FFMA R30, R17, R30, R9 ;  /* 0x0000001e111e7223 */ /* 0x008fc80000000009 */
[----:B------:R-:W-:Y:S01]  /*e210*/  FFMA R27, R7, R27, R26 ;  /* 0x0000001b071b7223 */ /* 0x000fe2000000001a */
[----:B------:R-:W-:-:S05]  /*e220*/  FSEL R26, R166, 0.11284004896879196167, P3 ;  /* 0x3de718afa61a7808 */ /* 0x000fca0001800000 */
[----:B------:R-:W-:Y:S01]  /*e230*/  FFMA R27, R7, R27, R26 ;  /* 0x0000001b071b7223 */ /* 0x000fe2000000001a */
[----:B------:R-:W-:Y:S01]  /*e240*/  FSEL R26, R165, -0.37612664699554443359, P3 ;  /* 0xbec093aca51a7808 */ /* 0x000fe20001800000 */
[----:B----4-:R-:W-:-:S04]  /*e250*/  FFMA R35, R17, R35, R4 ;  /* 0x0000002311237223 */ /* 0x010fc80000000004 */
[----:B------:R-:W-:Y:S01]  /*e260*/  FFMA R27, R7, R27, R26 ;  /* 0x0000001b071b7223 */ /* 0x000fe2000000001a */
[----:B------:R-:W-:Y:S01]  /*e270*/  FSEL R26, R164, 0.12837915122509002686, P3 ;  /* 0x3e0375d3a41a7808 */ /* 0x000fe20001800000 */
[----:B-----5:R-:W-:-:S04]  /*e280*/  FFMA R34, R17, R34, R3 ;  /* 0x0000002211227223 */ /* 0x020fc80000000003 */
[----:B------:R-:W-:Y:S01]  /*e290*/  FFMA R26, R7, R27, R26 ;  /* 0x0000001b071a7223 */ /* 0x000fe2000000001a */
[----:B------:R-:W-:Y:S01]  /*e2a0*/  FSEL R7, -|R24|, R24, P3 ;  /* 0x0000001818077208 */ /* 0x000fe20001800300 */
[----:B------:R-:W-:-:S04]  /*e2b0*/  FFMA R33, R17, R33, R2 ;  /* 0x0000002111217223 */ /* 0x000fc80000000002 */
[----:B------:R-:W-:-:S04]  /*e2c0*/  FFMA R7, R26, R7, R7 ;  /* 0x000000071a077223 */ /* 0x000fc80000000007 */
[----:B------:R-:W1:Y:S02]  /*e2d0*/  @P3 MUFU.EX2 R26, R7 ;  /* 0x00000007001a3308 */ /* 0x000e640000000800 */
[----:B-1----:R-:W-:-:S05]  /*e2e0*/  @P3 FADD R26, -R26, 1 ;  /* 0x3f8000001a1a3421 */ /* 0x002fca0000000100 */
[----:B------:R-:W-:Y:S01]  /*e2f0*/  @P3 LOP3.LUT R7, R26, 0x80000000, R24, 0xb8, !PT ;  /* 0x800000001a073812 */ /* 0x000fe200078eb818 */
[----:B------:R-:W-:Y:S01]  /*e300*/  FMUL R24, R25, 0.5 ;  /* 0x3f00000019187820 */ /* 0x000fe20000400000 */
[----:B------:R-:W-:-:S03]  /*e310*/  FFMA R25, R17, R28, R20 ;  /* 0x0000001c11197223 */ /* 0x000fc60000000014 */
[----:B------:R-:W-:-:S04]  /*e320*/  FADD R7, R7, 1 ;  /* 0x3f80000007077421 */ /* 0x000fc80000000000 */
[----:B------:R-:W-:Y:S01]  /*e330*/  FMUL R28, R7, R24 ;  /* 0x00000018071c7220 */ /* 0x000fe20000400000 */
[C---:B------:R-:W-:Y:S01]  /*e340*/  FMUL R24, R25.reuse, 0.70710676908493041992 ;  /* 0x3f3504f319187820 */ /* 0x040fe20000400000 */
[----:B------:R-:W-:-:S03]  /*e350*/  FMUL R25, R25, 0.5 ;  /* 0x3f00000019197820 */ /* 0x000fc60000400000 */
        /* <DEDUP_REMOVED lines=21> */
[----:B------:R-:W-:-:S04]  /*e4b0*/  FFMA R26, R17, R153, R19 ;  /* 0x00000099111a7223 */ /* 0x000fc80000000013 */
[----:B------:R-:W-:Y:S01]  /*e4c0*/  FADD R7, R7, 1 ;  /* 0x3f80000007077421 */ /* 0x000fe20000000000 */
[----:B------:R-:W-:-:S03]  /*e4d0*/  FMUL R24, R26, 0.70710676908493041992 ;  /* 0x3f3504f31a187820 */ /* 0x000fc60000400000 */
[----:B------:R-:W-:Y:S02]  /*e4e0*/  FMUL R7, R7, R25 ;  /* 0x0000001907077220 */ /* 0x000fe40000400000 */
[----:B------:R-:W-:-:S03]  /*e4f0*/  FSETP.GE.AND P3, PT, |R24|, 1.0029599666595458984, PT ;  /* 0x3f8060fe1800780b */ /* 0x000fc60003f66200 */
[----:B------:R-:W-:Y:S01]  /*e500*/  F2FP.BF16.F32.PACK_AB R25, R7, R28 ;  /* 0x0000001c0719723e */ /* 0x000fe200000010ff */
        /* <DEDUP_REMOVED lines=121> */
[----:B------:R-:W-:Y:S01]  /*eca0*/  FSEL R7, -|R24|, R24, P3 ;  /* 0x0000001818077208 */ /* 0x000fe20001800300 */
[----:B------:R-:W-:-:S04]  /*ecb0*/  FFMA R29, R17, R31, R10 ;  /* 0x0000001f111d7223 */ /* 0x000fc8000000000a */
[----:B------:R-:W-:-:S04]  /*ecc0*/  FFMA R7, R28, R7, R7 ;  /* 0x000000071c077223 */ /* 0x000fc80000000007 */
[----:B------:R-:W1:Y:S02]  /*ecd0*/  @P3 MUFU.EX2 R28, R7 ;  /* 0x00000007001c3308 */ /* 0x000e640000000800 */
        /* <DEDUP_REMOVED lines=51> */
[C---:B------:R-:W-:Y:S01]  /*f010*/  FFMA R29, R17.reuse, R38, R8 ;  /* 0x00000026111d7223 */ /* 0x040fe20000000008 */
[----:B------:R-:W-:Y:S02]  /*f020*/  FFMA R38, R17, R32, R5 ;  /* 0x0000002011267223 */ /* 0x000fe40000000005 */
[----:B------:R-:W-:Y:S01]  /*f030*/  FMUL R154, R27, R7 ;  /* 0x000000071b9a7220 */ /* 0x000fe20000400000 */
[C---:B------:R-:W-:Y:S01]  /*f040*/  FMUL R24, R29.reuse, 0.70710676908493041992 ;  /* 0x3f3504f31d187820 */ /* 0x040fe20000400000 */
[----:B------:R-:W-:Y:S01]  /*f050*/  FADD R28, R28, 1 ;  /* 0x3f8000001c1c7421 */ /* 0x000fe20000000000 */
[----:B------:R-:W-:Y:S02]  /*f060*/  FMUL R29, R29, 0.5 ;  /* 0x3f0000001d1d7820 */ /* 0x000fe40000400000 */
        /* <DEDUP_REMOVED lines=77> */
[----:B------:R-:W-:Y:S02]  /*f540*/  FSEL R27, -R169, -0.00082130916416645050049, P3 ;  /* 0xba574d20a91b7808 */ /* 0x000fe40001800100 */
[----:B------:R-:W-:-:S03]  /*f550*/  FSEL R29, -|R24|, R24, P3 ;  /* 0x00000018181d7208 */ /* 0x000fc60001800300 */
        /* <DEDUP_REMOVED lines=11> */
[----:B------:R-:W-:-:S03]  /*f610*/  F2FP.BF16.F32.PACK_AB R27, R36, R37 ;  /* 0x00000025241b723e */ /* 0x000fc600000010ff */
        /* <DEDUP_REMOVED lines=52> */
[----:B------:R-:W-:-:S05]  /*f960*/  @P3 LOP3.LUT R7, R36, 0x80000000, R24, 0xb8, !PT ;  /* 0x8000000024073812 */ /* 0x000fca00078eb818 */
[----:B------:R-:W-:-:S04]  /*f970*/  FADD R7, R7, 1 ;  /* 0x3f80000007077421 */ /* 0x000fc80000000000 */
[----:B------:R-:W-:Y:S01]  /*f980*/  FMUL R39, R7, R32 ;  /* 0x0000002007277220 */ /* 0x000fe20000400000 */
[----:B------:R-:W-:-:S04]  /*f990*/  FFMA R32, R17, R161, R13 ;  /* 0x000000a111207223 */ /* 0x000fc8000000000d */
        /* <DEDUP_REMOVED lines=23> */
[----:B------:R-:W-:Y:S01]  /*fb10*/  FADD R24, R7, 1 ;  /* 0x3f80000007187421 */ /* 0x000fe20000000000 */
[----:B------:R-:W-:-:S03]  /*fb20*/  FMUL R7, R38, 0.5 ;  /* 0x3f00000026077820 */ /* 0x000fc60000400000 */
[----:B------:R-:W-:Y:S01]  /*fb30*/  FMUL R24, R24, R32 ;  /* 0x0000002018187220 */ /* 0x000fe20000400000 */
[----:B------:R-:W-:-:S04]  /*fb40*/  FMUL R7, R31, R7 ;  /* 0x000000071f077220 */ /* 0x000fc80000400000 */
[----:B------:R-:W-:-:S05]  /*fb50*/  F2FP.BF16.F32.PACK_AB R24, R39, R24 ;  /* 0x000000182718723e */ /* 0x000fca00000010ff */
[----:B------:R1:W-:Y:S02]  /*fb60*/  STSM.16.M88.4 [R23+0x4200], R24 ;  /* 0x0042001817007844 */ /* 0x0003e40000000200 */
[----:B-1----:R-:W-:Y:S01]  /*fb70*/  FADD R27, R28, 1 ;  /* 0x3f8000001c1b7421 */ /* 0x002fe20000000000 */
[----:B------:R-:W-:Y:S01]  /*fb80*/  FMUL R26, R30, R35 ;  /* 0x000000231e1a7220 */ /* 0x000fe20000400000 */
[----:B------:R-:W-:Y:S02]  /*fb90*/  F2FP.BF16.F32.PACK_AB R24, R154, R155 ;  /* 0x0000009b9a18723e */ /* 0x000fe400000010ff */
[----:B------:R-:W-:Y:S01]  /*fba0*/  FMUL R27, R27, R33 ;  /* 0x000000211b1b7220 */ /* 0x000fe20000400000 */
[----:B------:R-:W-:Y:S02]  /*fbb0*/  F2FP.BF16.F32.PACK_AB R25, R152, R153 ;  /* 0x000000999819723e */ /* 0x000fe400000010ff */
[----:B------:R-:W-:Y:S02]  /*fbc0*/  F2FP.BF16.F32.PACK_AB R26, R26, R7 ;  /* 0x000000071a1a723e */ /* 0x000fe400000010ff */
[----:B------:R-:W-:-:S05]  /*fbd0*/  F2FP.BF16.F32.PACK_AB R27, R27, R29 ;  /* 0x0000001d1b1b723e */ /* 0x000fca00000010ff */
        /* <DEDUP_REMOVED lines=18> */
.L_x_74:
[----:B------:R-:W-:Y:S05]  /*fd00*/  BSYNC B0 ;  /* 0x0000000000007941 */ /* 0x000fea0003800000 */
.L_x_73:
[----:B------:R-:W-:Y:S01]  /*fd10*/  VIADD R32, R23, 0x4200 ;  /* 0x0000420017207836 */ /* 0x000fe20000000000 */
[----:B------:R-:W-:Y:S04]  /*fd20*/  BAR.SYNC.DEFER_BLOCKING 0x1, 0x100 ;  /* 0x0044000000007b1d */ /* 0x000fe80000010000 */
[----:B------:R-:W-:Y:S02]  /*fd30*/  LEA R32, R156, R32, 0x1 ;  /* 0x000000209c207211 */ /* 0x000fe400078e08ff */
[----:B------:R-:W-:Y:S04]  /*fd40*/  BSSY B0, `(.L_x_75) ;  /* 0x0000009000007945 */ /* 0x000fe80003800000 */
[----:B------:R-:W-:Y:S05]  /*fd50*/  @P0 BRA `(.L_x_76) ;  /* 0x00000000001c0947 */ /* 0x000fea0003800000 */
[----:B------:R-:W-:-:S13]  /*fd60*/  ISETP.NE.AND P3, PT, R22, 0x3, PT ;  /* 0x000000031600780c */ /* 0x000fda0003f65270 */
[----:B------:R-:W-:Y:S05]  /*fd70*/  @!P3 BRA `(.L_x_77) ;  /* 0x000000000004b947 */ /* 0x000fea0003800000 */
[----:B------:R-:W-:Y:S01]  /*fd80*/  BPT.TRAP 0x1 ;  /* 0x000000040000795c */ /* 0x000fe20000300000 */
.L_x_77:
[----:B------:R-:W-:-:S04]  /*fd90*/  ULEA UR4, UR36, UR49, 0x3 ;  /* 0x0000003124047291 */ /* 0x000fc8000f8e183f */
[----:B------:R-:W-:-:S04]  /*fda0*/  UIADD3 UR4, UR4, 0x50, URZ ;  /* 0x0000005004047890 */ /* 0x000fc8000fffe03f */
[----:B------:R-:W-:-:S09]  /*fdb0*/  UPRMT UR4, UR48, 0x654, UR4 ;  /* 0x0000065430047896 */ /* 0x000fd20008000004 */
[----:B------:R-:W-:Y:S03]  /*fdc0*/  SYNCS.ARRIVE.TRANS64.RED.A1T0 RZ, [UR4], RZ ;  /* 0x000000ffffff79a7 */ /* 0x000fe60008100404 */
.L_x_76:
[----:B------:R-:W-:Y:S05]  /*fdd0*/  BSYNC B0 ;  /* 0x0000000000007941 */ /* 0x000fea0003800000 */
.L_x_75:
[----:B------:R-:W-:Y:S01]  /*fde0*/  UIADD3 UR4, UR36, 0x1, URZ ;  /* 0x0000000124047890 */ /* 0x000fe2000fffe03f */
[----:B------:R-:W-:Y:S03]  /*fdf0*/  BSSY B0, `(.L_x_78) ;  /* 0x0000038000007945 */ /* 0x000fe60003800000 */
[----:B------:R-:W-:-:S04]  /*fe00*/  UISETP.NE.AND UP0, UPT, UR4, 0x4, UPT ;  /* 0x000000040400788c */ /* 0x000fc8000bf05270 */
[----:B------:R-:W-:Y:S01]  /*fe10*/  USEL UR5, UR4, URZ, UP0 ;  /* 0x0000003f04057287 */ /* 0x000fe20008000000 */
[----:B------:R-:W-:Y:S11]  /*fe20*/  @P0 BRA `(.L_x_79) ;  /* 0x0000000000d00947 */ /* 0x000ff60003800000 */
[----:B------:R-:W-:-:S13]  /*fe30*/  ISETP.NE.AND P3, PT, R22, 0x3, PT ;  /* 0x000000031600780c */ /* 0x000fda0003f65270 */
[----:B------:R-:W-:Y:S05]  /*fe40*/  @!P3 BRA `(.L_x_80) ;  /* 0x000000000004b947 */ /* 0x000fea0003800000 */
[----:B------:R-:W-:Y:S01]  /*fe50*/  BPT.TRAP 0x1 ;  /* 0x000000040000795c */ /* 0x000fe20000300000 */
.L_x_80:
[----:B------:R-:W-:Y:S01]  /*fe60*/  LEA R7, R0, UR49, 0x3 ;  /* 0x0000003100077c11 */ /* 0x000fe2000f8e18ff */
[----:B------:R-:W-:Y:S01]  /*fe70*/  BSSY B1, `(.L_x_81) ;  /* 0x0000004000017945 */ /* 0x000fe20003800000 */
[----:B-1----:R-:W-:-:S04]  /*fe80*/  SHF.L.U32 R24, R6, 0x1f, RZ ;  /* 0x0000001f06187819 */ /* 0x002fc800000006ff */
[----:B------:R-:W1:Y:S02]  /*fe90*/  SYNCS.PHASECHK.TRANS64.TRYWAIT P3, [R7+URZ+0x30], R24 ;  /* 0x00003018070075a7 */ /* 0x000e64000806017f */
[----:B-1----:R-:W-:Y:S05]  /*fea0*/  @!P3 BRA `(.L_x_82) ;  /* 0x000001ec005cb947 */ /* 0x002fea0003800000 */
.L_x_371:
[----:B------:R-:W-:Y:S05]  /*feb0*/  BSYNC B1 ;  /* 0x0000000000017941 */ /* 0x000fea0003800000 */
.L_x_81:
[----:B------:R-:W-:Y:S05]  /*fec0*/  @P4 BRA `(.L_x_83) ;  /* 0x0000000000944947 */ /* 0x000fea0003800000 */
[----:B------:R-:W-:Y:S01]  /*fed0*/  LEA R8, R0, R157, 0xd ;  /* 0x0000009d00087211 */ /* 0x000fe200078e68ff */
[----:B------:R-:W-:Y:S05]  /*fee0*/  WARPSYNC.ALL ;  /* 0x0000000000007948 */ /* 0x000fea0003800000 */
[----:B------:R-:W-:Y:S02]  /*fef0*/  IMAD R12, R156, 0x2, R8 ;  /* 0x000000029c0c7824 */ /* 0x000fe400078e0208 */
[----:B------:R-:W2:Y:S04]  /*ff00*/  LDSM.16.M88.4 R8, [R8] ;  /* 0x000000000808783b */ /* 0x000ea80000000200 */
[----:B------:R-:W1:Y:S01]  /*ff10*/  LDSM.16.M88.4 R12, [R12] ;  /* 0x000000000c0c783b */ /* 0x000e620000000200 */
[----:B--2---:R-:W-:Y:S01]  /*ff20*/  SHF.L.U32 R3, R8, 0x10, RZ ;  /* 0x0000001008037819 */ /* 0x004fe200000006ff */
[----:B------:R-:W-:Y:S01]  /*ff30*/  IMAD.U32 R19, R10, 0x10000, RZ ;  /* 0x000100000a137824 */ /* 0x000fe200078e00ff */
[----:B------:R-:W-:-:S02]  /*ff40*/  SHF.L.U32 R2, R11, 0x10, RZ ;  /* 0x000000100b027819 */ /* 0x000fc400000006ff */
[----:B------:R-:W-:Y:S01]  /*ff50*/  LOP3.LUT R8, R8, 0xffff0000, RZ, 0xc0, !PT ;  /* 0xffff000008087812 */ /* 0x000fe200078ec0ff */
[----:B-1----:R-:W-:Y:S01]  /*ff60*/  IMAD.U32 R7, R13, 0x10000, RZ ;  /* 0x000100000d077824 */ /* 0x002fe200078e00ff */
[----:B------:R-:W-:Y:S01]  /*ff70*/  SHF.L.U32 R21, R9, 0x10, RZ ;  /* 0x0000001009157819 */ /* 0x000fe200000006ff */
[C---:B------:R-:W-:Y:S01]  /*ff80*/  FMUL R19, R16.reuse, R19 ;  /* 0x0000001310137220 */ /* 0x040fe20000400000 */
[----:B------:R-:W-:Y:S02]  /*ff90*/  LOP3.LUT R11, R11, 0xffff0000, RZ, 0xc0, !PT ;  /* 0xffff00000b0b7812 */ /* 0x000fe400078ec0ff */
[----:B------:R-:W-:Y:S01]  /*ffa0*/  LOP3.LUT R9, R9, 0xffff0000, RZ, 0xc0, !PT ;  /* 0xffff000009097812 */ /* 0x000fe200078ec0ff */
[----:B------:R-:W-:Y:S01]  /*ffb0*/  FMUL R21, R16, R21 ;  /* 0x0000001510157220 */ /* 0x000fe20000400000 */
[----:B------:R-:W-:Y:S02]  /*ffc0*/  LOP3.LUT R18, R10, 0xffff0000, RZ, 0xc0, !PT ;  /* 0xffff00000a127812 */ /* 0x000fe400078ec0ff */
[----:B------:R-:W-:Y:S01]  /*ffd0*/  SHF.L.U32 R4, R12, 0x10, RZ ;  /* 0x000000100c047819 */ /* 0x000fe200000006ff */
[C---:B------:R-:W-:Y:S01]  /*ffe0*/  FMUL R20, R16.reuse, R9 ;  /* 0x0000000910147220 */ /* 0x040fe20000400000 */
[----:B------:R-:W-:Y:S01]  /*fff0*/  LOP3.LUT R5, R13, 0xffff0000, RZ, 0xc0, !PT ;  /* 0xffff00000d057812 */ /* 0x000fe200078ec0ff */
[----:B------:R-:W-:Y:S01]  /*10000*/  FMUL R13, R16, R3 ;  /* 0x00000003100d7220 */ /* 0x000fe20000400000 */
[----:B------:R-:W-:Y:S01]  /*10010*/  LOP3.LUT R10, R12, 0xffff0000, RZ, 0xc0, !PT ;  /* 0xffff00000c0a7812 */ /* 0x000fe200078ec0ff */
[----:B------:R-:W-:Y:S01]  /*10020*/  FMUL R12, R16, R8 ;  /* 0x00000008100c7220 */ /* 0x000fe20000400000 */
[----:B------:R-:W-:Y:S01]  /*10030*/  SHF.L.U32 R25, R14, 0x10, RZ ;  /* 0x000000100e197819 */ /* 0x000fe200000006ff */
[----:B------:R-:W-:Y:S01]  /*10040*/  FMUL R8, R16, R5 ;  /* 0x0000000510087220 */ /* 0x000fe20000400000 */
[----:B------:R-:W-:Y:S01]  /*10050*/  LOP3.LUT R24, R14, 0xffff0000, RZ, 0xc0, !PT ;  /* 0xffff00000e187812 */ /* 0x000fe200078ec0ff */
[C---:B------:R-:W-:Y:S01]  /*10060*/  FMUL R14, R16.reuse, R11 ;  /* 0x0000000b100e7220 */ /* 0x040fe20000400000 */
[C---:B------:R-:W-:Y:S01]  /*10070*/  SHF.L.U32 R27, R15.reuse, 0x10, RZ ;  /* 0x000000100f1b7819 */ /* 0x040fe200000006ff */
[C---:B------:R-:W-:Y:S01]  /*10080*/  FMUL R11, R16.reuse, R4 ;  /* 0x00000004100b7220 */ /* 0x040fe20000400000 */
[----:B------:R-:W-:Y:S01]  /*10090*/  LOP3.LUT R26, R15, 0xffff0000, RZ, 0xc0, !PT ;  /* 0xffff00000f1a7812 */ /* 0x000fe200078ec0ff */
[C---:B------:R-:W-:Y:S01]  /*100a0*/  FMUL R15, R16.reuse, R2 ;  /* 0x00000002100f7220 */ /* 0x040fe20000400000 */
[C---:B------:R-:W-:Y:S01]  /*100b0*/  FMUL R18, R16.reuse, R18 ;  /* 0x0000001210127220 */ /* 0x040fe20000400000 */
[C---:B------:R-:W-:Y:S01]  /*100c0*/  FMUL R10, R16.reuse, R10 ;  /* 0x0000000a100a7220 */ /* 0x040fe20000400000 */
[C---:B------:R-:W-:Y:S01]  /*100d0*/  FMUL R9, R16.reuse, R7 ;  /* 0x0000000710097220 */ /* 0x040fe20000400000 */
[C---:B------:R-:W-:Y:S01]  /*100e0*/  FMUL R5, R16.reuse, R25 ;  /* 0x0000001910057220 */ /* 0x040fe20000400000 */
[C---:B------:R-:W-:Y:S01]  /*100f0*/  FMUL R4, R16.reuse, R24 ;  /* 0x0000001810047220 */ /* 0x040fe20000400000 */
[C---:B------:R-:W-:Y:S01]  /*10100*/  FMUL R3, R16.reuse, R27 ;  /* 0x0000001b10037220 */ /* 0x040fe20000400000 */
[----:B------:R-:W-:-:S07]  /*10110*/  FMUL R2, R16, R26 ;  /* 0x0000001a10027220 */ /* 0x000fce0000400000 */
.L_x_83:
[----:B------:R-:W-:-:S05]  /*10120*/  VIADD R0, R0, 0x1 ;  /* 0x0000000100007836 */ /* 0x000fca0000000000 */
[----:B------:R-:W-:-:S04]  /*10130*/  ISETP.NE.AND P3, PT, R0, 0x4, PT ;  /* 0x000000040000780c */ /* 0x000fc80003f65270 */
[----:B-1----:R-:W-:Y:S02]  /*10140*/  SEL R7, RZ, 0x1, P3 ;  /* 0x00000001ff077807 */ /* 0x002fe40001800000 */
[----:B------:R-:W-:Y:S02]  /*10150*/  SEL R0, R0, RZ, P3 ;  /* 0x000000ff00007207 */ /* 0x000fe40001800000 */
[----:B------:R-:W-:-:S07]  /*10160*/  LOP3.LUT R6, R6, R7, RZ, 0x3c, !PT ;  /* 0x0000000706067212 */ /* 0x000fce00078e3cff */
.L_x_79:
[----:B------:R-:W-:Y:S05]  /*10170*/  BSYNC B0 ;  /* 0x0000000000007941 */ /* 0x000fea0003800000 */
.L_x_78:
[C---:B------:R-:W-:Y:S01]  /*10180*/  FFMA R42, R17.reuse, R42, R21 ;  /* 0x0000002a112a7223 */ /* 0x040fe20000000015 */
[C---:B------:R-:W-:Y:S01]  /*10190*/  FFMA R43, R17.reuse, R43, R20 ;  /* 0x0000002b112b7223 */ /* 0x040fe20000000014 */
[C---:B------:R-:W-:Y:S01]  /*101a0*/  FFMA R44, R17.reuse, R44, R19 ;  /* 0x0000002c112c7223 */ /* 0x040fe20000000013 */
[C---:B------:R-:W-:Y:S01]  /*101b0*/  FFMA R45, R17.reuse, R45, R18 ;  /* 0x0000002d112d7223 */ /* 0x040fe20000000012 */
[C---:B------:R-:W-:Y:S01]  /*101c0*/  FMUL R7, R42.reuse, 0.70710676908493041992 ;  /* 0x3f3504f32a077820 */ /* 0x040fe20000400000 */
[----:B------:R-:W-:Y:S01]  /*101d0*/  FMUL R42, R42, 0.5 ;  /* 0x3f0000002a2a7820 */ /* 0x000fe20000400000 */
[----:B------:R-:W-:Y:S01]  /*101e0*/  FMUL R28, R44, 0.5 ;  /* 0x3f0000002c1c7820 */ /* 0x000fe20000400000 */
[----:B------:R-:W-:Y:S01]  /*101f0*/  FFMA R46, R17, R46, R15 ;  /* 0x0000002e112e7223 */ /* 0x000fe2000000000f */
[C---:B-1----:R-:W-:Y:S01]  /*10200*/  FMUL R24, R7.reuse, R7 ;  /* 0x0000000707187220 */ /* 0x042fe20000400000 */
[----:B------:R-:W-:Y:S01]  /*10210*/  FSETP.GE.AND P3, PT, |R7|, 1.0029599666595458984, PT ;  /* 0x3f8060fe0700780b */ /* 0x000fe20003f66200 */
[C---:B------:R-:W-:Y:S01]  /*10220*/  FFMA R47, R17.reuse, R47, R14 ;  /* 0x0000002f112f7223 */ /* 0x040fe2000000000e */
[----:B------:R-:W-:Y:S01]  /*10230*/  FMUL R33, R46, 0.5 ;  /* 0x3f0000002e217820 */ /* 0x000fe20000400000 */
[----:B------:R-:W-:Y:S01]  /*10240*/  FFMA R48, R17, R48, R11 ;  /* 0x0000003011307223 */ /* 0x000fe2000000000b */
[----:B------:R-:W-:Y:S01]  /*10250*/  FSEL R24, |R7|, R24, P3 ;  /* 0x0000001807187208 */ /* 0x000fe20001800200 */
[----:B------:R-:W-:Y:S01]  /*10260*/  FFMA R49, R17, R49, R10 ;  /* 0x0000003111317223 */ /* 0x000fe2000000000a */
[----:B------:R-:W-:Y:S01]  /*10270*/  FSEL R26, R170, 8.4834944573231041431e-05, P3 ;  /* 0x38b1e96aaa1a7808 */ /* 0x000fe20001800000 */
[----:B------:R-:W-:Y:S01]  /*10280*/  FMUL R39, R48, 0.5 ;  /* 0x3f00000030277820 */ /* 0x000fe20000400000 */
[----:B------:R-:W-:Y:S01]  /*10290*/  FSEL R25, -R169, -0.00082130916416645050049, P3 ;  /* 0xba574d20a9197808 */ /* 0x000fe20001800100 */
[----:B------:R-:W-:Y:S01]  /*102a0*/  FFMA R50, R17, R50, R9 ;  /* 0x0000003211327223 */ /* 0x000fe20000000009 */
[----:B------:R-:W-:Y:S01]  /*102b0*/  FMUL R38, R49, 0.5 ;  /* 0x3f00000031267820 */ /* 0x000fe20000400000 */
[C---:B------:R-:W-:Y:S01]  /*102c0*/  FFMA R51, R17.reuse, R51, R8 ;  /* 0x0000003311337223 */ /* 0x040fe20000000008 */
[C---:B------:R-:W-:Y:S01]  /*102d0*/  FFMA R52, R17.reuse, R52, R5 ;  /* 0x0000003411347223 */ /* 0x040fe20000000005 */
[----:B------:R-:W-:Y:S01]  /*102e0*/  FFMA R26, R24, R26, R25 ;  /* 0x0000001a181a7223 */ /* 0x000fe20000000019 */
[----:B------:R-:W-:Y:S01]  /*102f0*/  FSEL R25, R168, 0.0052134888246655464172, P3 ;  /* 0x3baad5eaa8197808 */ /* 0x000fe20001800000 */
[----:B------:R-:W-:Y:S01]  /*10300*/  FFMA R53, R17, R53, R4 ;  /* 0x0000003511357223 */ /* 0x000fe20000000004 */
[----:B------:R-:W-:Y:S01]  /*10310*/  FMUL R37, R50, 0.5 ;  /* 0x3f00000032257820 */ /* 0x000fe20000400000 */
[----:B------:R-:W-:Y:S01]  /*10320*/  FMUL R36, R51, 0.5 ;  /* 0x3f00000033247820 */ /* 0x000fe20000400000 */
[----:B------:R-:W-:Y:S01]  /*10330*/  FFMA R54, R17, R54, R3 ;  /* 0x0000003611367223 */ /* 0x000fe20000000003 */
[C---:B------:R-:W-:Y:S01]  /*10340*/  FFMA R26, R24.reuse, R26, R25 ;  /* 0x0000001a181a7223 */ /* 0x040fe20000000019 */
[----:B------:R-:W-:Y:S01]  /*10350*/  FSEL R25, -R167, -0.026868773624300956726, P3 ;  /* 0xbcdc1be7a7197808 */ /* 0x000fe20001800100 */
[C---:B------:R-:W-:Y:S01]  /*10360*/  FFMA R55, R17.reuse, R55, R2 ;  /* 0x0000003711377223 */ /* 0x040fe20000000002 */
[C---:B------:R-:W-:Y:S01]  /*10370*/  FFMA R41, R17.reuse, R41, R12 ;  /* 0x0000002911297223 */ /* 0x040fe2000000000c */
[----:B------:R-:W-:Y:S01]  /*10380*/  FFMA R40, R17, R40, R13 ;  /* 0x0000002811287223 */ /* 0x000fe2000000000d */
[----:B------:R-:W-:Y:S05]  /*10390*/  WARPSYNC.ALL ;  /* 0x0000000000007948 */ /* 0x000fea0003800000 */
[----:B------:R-:W-:Y:S01]  /*103a0*/  FFMA R26, R24, R26, R25 ;  /* 0x0000001a181a7223 */ /* 0x000fe20000000019 */
[----:B------:R-:W-:Y:S01]  /*103b0*/  FSEL R25, R166, 0.11284004896879196167, P3 ;  /* 0x3de718afa6197808 */ /* 0x000fe20001800000 */
[----:B------:R-:W-:Y:S04]  /*103c0*/  BSSY B0, `(.L_x_84) ;  /* 0x0000199000007945 */ /* 0x000fe80003800000 */
        /* <DEDUP_REMOVED lines=36> */
[----:B------:R-:W-:Y:S01]  /*10610*/  FADD R7, R7, 1 ;  /* 0x3f80000007077421 */ /* 0x000fe20000000000 */
[C---:B------:R-:W-:Y:S01]  /*10620*/  FMUL R26, R24.reuse, R24 ;  /* 0x00000018181a7220 */ /* 0x040fe20000400000 */
[C---:B------:R-:W-:Y:S02]  /*10630*/  FSETP.GE.AND P3, PT, |R24|.reuse, 1.0029599666595458984, PT ;  /* 0x3f8060fe1800780b */ /* 0x040fe40003f66200 */
[----:B------:R-:W-:Y:S02]  /*10640*/  FMUL R7, R7, R43 ;  /* 0x0000002b07077220 */ /* 0x000fe40000400000 */
[----:B------:R-:W-:Y:S02]  /*10650*/  FSEL R26, |R24|, R26, P3 ;  /* 0x0000001a181a7208 */ /* 0x000fe40001800200 */
[----:B------:R-:W-:Y:S02]  /*10660*/  FSEL R27, R170, 8.4834944573231041431e-05, P3 ;  /* 0x38b1e96aaa1b7808 */ /* 0x000fe40001800000 */
[----:B------:R-:W-:-:S02]  /*10670*/  F2FP.BF16.F32.PACK_AB R25, R7, R42 ;  /* 0x0000002a0719723e */ /* 0x000fc400000010ff */
        /* <DEDUP_REMOVED lines=46> */
[----:B------:R-:W-:-:S04]  /*10960*/  FSEL R27, R170, 8.4834944573231041431e-05, P3 ;  /* 0x38b1e96aaa1b7808 */ /* 0x000fc80001800000 */
[----:B------:R-:W-:Y:S01]  /*10970*/  F2FP.BF16.F32.PACK_AB R26, R24, R28 ;  /* 0x0000001c181a723e */ /* 0x000fe200000010ff */
[----:B------:R-:W-:Y:S01]  /*10980*/  FMUL R24, R7, R7 ;  /* 0x0000000707187220 */ /* 0x000fe20000400000 */
[----:B------:R-:W-:-:S04]  /*10990*/  FSEL R28, -R169, -0.00082130916416645050049, P3 ;  /* 0xba574d20a91c7808 */ /* 0x000fc80001800100 */
        /* <DEDUP_REMOVED lines=42> */
[----:B------:R-:W-:-:S03]  /*10c40*/  FMUL R7, R48, 0.70710676908493041992 ;  /* 0x3f3504f330077820 */ /* 0x000fc60000400000 */
[----:B------:R-:W-:Y:S02]  /*10c50*/  FADD R24, R24, 1 ;  /* 0x3f80000018187421 */ /* 0x000fe40000000000 */
[C---:B------:R-:W-:Y:S02]  /*10c60*/  FSETP.GE.AND P3, PT, |R7|.reuse, 1.0029599666595458984, PT ;  /* 0x3f8060fe0700780b */ /* 0x040fe40003f66200 */
[----:B------:R-:W-:Y:S01]  /*10c70*/  FMUL R27, R24, R27 ;  /* 0x0000001b181b7220 */ /* 0x000fe20000400000 */
[----:B------:R-:W-:Y:S01]  /*10c80*/  FMUL R24, R7, R7 ;  /* 0x0000000707187220 */ /* 0x000fe20000400000 */
[----:B------:R-:W-:Y:S02]  /*10c90*/  FSEL R28, R170, 8.4834944573231041431e-05, P3 ;  /* 0x38b1e96aaa1c7808 */ /* 0x000fe40001800000 */
[----:B------:R-:W-:Y:S02]  /*10ca0*/  FSEL R29, -R169, -0.00082130916416645050049, P3 ;  /* 0xba574d20a91d7808 */ /* 0x000fe40001800100 */
[----:B------:R-:W-:-:S02]  /*10cb0*/  FSEL R24, |R7|, R24, P3 ;  /* 0x0000001807187208 */ /* 0x000fc40001800200 */
        /* <DEDUP_REMOVED lines=47> */
[----:B------:R-:W-:Y:S01]  /*10fb0*/  FSEL R29, R170, 8.4834944573231041431e-05, P3 ;  /* 0x38b1e96aaa1d7808 */ /* 0x000fe20001800000 */
[----:B------:R-:W-:Y:S01]  /*10fc0*/  FMUL R7, R51, 0.70710676908493041992 ;  /* 0x3f3504f333077820 */ /* 0x000fe20000400000 */
        /* <DEDUP_REMOVED lines=17> */
[C---:B------:R-:W-:Y:S01]  /*110e0*/  FMUL R24, R7.reuse, R7 ;  /* 0x0000000707187220 */ /* 0x040fe20000400000 */
[----:B------:R-:W-:-:S03]  /*110f0*/  FSETP.GE.AND P3, PT, |R7|, 1.0029599666595458984, PT ;  /* 0x3f8060fe0700780b */ /* 0x000fc60003f66200 */
[----:B------:R-:W-:Y:S01]  /*11100*/  FADD R28, R28, 1 ;  /* 0x3f8000001c1c7421 */ /* 0x000fe20000000000 */
[----:B------:R-:W-:Y:S02]  /*11110*/  FSEL R24, |R7|, R24, P3 ;  /* 0x0000001807187208 */ /* 0x000fe40001800200 */
[----:B------:R-:W-:Y:S01]  /*11120*/  FSEL R29, R170, 8.4834944573231041431e-05, P3 ;  /* 0x38b1e96aaa1d7808 */ /* 0x000fe20001800000 */
[----:B------:R-:W-:Y:S01]  /*11130*/  FMUL R37, R28, R37 ;  /* 0x000000251c257220 */ /* 0x000fe20000400000 */
        /* <DEDUP_REMOVED lines=24> */
[----:B------:R-:W-:Y:S01]  /*112c0*/  FSEL R30, R170, 8.4834944573231041431e-05, P3 ;  /* 0x38b1e96aaa1e7808 */ /* 0x000fe20001800000 */
[C---:B------:R-:W-:Y:S01]  /*112d0*/  FMUL R24, R54.reuse, 0.70710676908493041992 ;  /* 0x3f3504f336187820 */ /* 0x040fe20000400000 */
[----:B------:R-:W-:Y:S01]  /*112e0*/  FSEL R31, -R169, -0.00082130916416645050049, P3 ;  /* 0xba574d20a91f7808 */ /* 0x000fe20001800100 */
[----:B------:R-:W-:-:S04]  /*112f0*/  FMUL R54, R54, 0.5 ;  /* 0x3f00000036367820 */ /* 0x000fc80000400000 */
        /* <DEDUP_REMOVED lines=137> */
[----:B------:R-:W-:-:S05]  /*11b90*/  FMUL R33, R33, R40 ;  /* 0x0000002821217220 */ /* 0x000fca0000400000 */
        /* <DEDUP_REMOVED lines=21> */
[----:B------:R-:W-:Y:S02]  /*11cf0*/  UIADD3 UR8, UR49, 0x6200, URZ ;  /* 0x0000620031087890 */ /* 0x000fe4000fffe03f */
[----:B------:R-:W-:Y:S01]  /*11d00*/  UIADD3.X UR7, URZ, UR51, URZ, UP0, !UPT ;  /* 0x000000333f077290 */ /* 0x000fe200087fe43f */
[----:B------:R-:W-:-:S08]  /*11d10*/  UMOV UR11, UR43 ;  /* 0x0000002b000b7c82 */ /* 0x000fd00008000000 */
[----:B------:R2:W-:Y:S01]  /*11d20*/  UTMASTG.3D [UR8], [UR6] ;  /* 0x00000008060073b5 */ /* 0x0005e20008010000 */
[----:B------:R0:W-:Y:S01]  /*11d30*/  UTMACMDFLUSH ;  /* 0x00000000000079b7 */ /* 0x0001e20000000000 */
[----:B--2---:R-:W-:-:S04]  /*11d40*/  DEPBAR.LE SB0, 0x1 ;  /* 0x000080400000791a */ /* 0x004fc80000000000 */
.L_x_85:
[----:B------:R-:W-:Y:S05]  /*11d50*/  BSYNC B0 ;  /* 0x0000000000007941 */ /* 0x000fea0003800000 */
.L_x_84:
        /* <DEDUP_REMOVED lines=8> */
.L_x_88:
[----:B------:R-:W-:-:S04]  /*11de0*/  ULEA UR4, UR5, UR49, 0x3 ;  /* 0x0000003105047291 */ /* 0x000fc8000f8e183f */
[----:B------:R-:W-:-:S04]  /*11df0*/  UIADD3 UR4, UR4, 0x50, URZ ;  /* 0x0000005004047890 */ /* 0x000fc8000fffe03f */
[----:B------:R-:W-:-:S09]  /*11e00*/  UPRMT UR4, UR48, 0x654, UR4 ;  /* 0x0000065430047896 */ /* 0x000fd20008000004 */
[----:B------:R-:W-:Y:S03]  /*11e10*/  SYNCS.ARRIVE.TRANS64.RED.A1T0 RZ, [UR4], RZ ;  /* 0x000000ffffff79a7 */ /* 0x000fe60008100404 */
.L_x_87:
[----:B------:R-:W-:Y:S05]  /*11e20*/  BSYNC B0 ;  /* 0x0000000000007941 */ /* 0x000fea0003800000 */
.L_x_86:
        /* <DEDUP_REMOVED lines=8> */
.L_x_91:
[----:B-1----:R-:W-:Y:S01]  /*11eb0*/  LEA R24, R0, UR49, 0x3 ;  /* 0x0000003100187c11 */ /* 0x002fe2000f8e18ff */
[----:B------:R-:W-:Y:S01]  /*11ec0*/  BSSY B1, `(.L_x_92) ;  /* 0x0000004000017945 */ /* 0x000fe20003800000 */
[----:B------:R-:W-:-:S04]  /*11ed0*/  SHF.L.U32 R25, R6, 0x1f, RZ ;  /* 0x0000001f06197819 */ /* 0x000fc800000006ff */
[----:B------:R-:W1:Y:S02]  /*11ee0*/  SYNCS.PHASECHK.TRANS64.TRYWAIT P3, [R24+URZ+0x30], R25 ;  /* 0x00003019180075a7 */ /* 0x000e64000806017f */
[----:B-1----:R-:W-:Y:S05]  /*11ef0*/  @!P3 BRA `(.L_x_93) ;  /* 0x000001cc005cb947 */ /* 0x002fea0003800000 */
.L_x_372:
[----:B------:R-:W-:Y:S05]  /*11f00*/  BSYNC B1 ;  /* 0x0000000000017941 */ /* 0x000fea0003800000 */
.L_x_92:
[----:B------:R-:W-:Y:S05]  /*11f10*/  @P4 BRA `(.L_x_94) ;  /* 0x0000000000944947 */ /* 0x000fea0003800000 */
[----:B------:R-:W-:Y:S01]  /*11f20*/  IMAD R9, R0, 0x2000, R157 ;  /* 0x0000200000097824 */ /* 0x000fe200078e029d */
[----:B------:R-:W-:Y:S05]  /*11f30*/  WARPSYNC.ALL ;  /* 0x0000000000007948 */ /* 0x000fea0003800000 */
[----:B------:R-:W-:Y:S02]  /*11f40*/  LEA R12, R156, R9, 0x1 ;  /* 0x000000099c0c7211 */ /* 0x000fe400078e08ff */
[----:B------:R-:W2:Y:S04]  /*11f50*/  LDSM.16.M88.4 R8, [R9] ;  /* 0x000000000908783b */ /* 0x000ea80000000200 */
[----:B------:R-:W3:Y:S01]  /*11f60*/  LDSM.16.M88.4 R12, [R12] ;  /* 0x000000000c0c783b */ /* 0x000ee20000000200 */
[C---:B--2---:R-:W-:Y:S01]  /*11f70*/  SHF.L.U32 R26, R8.reuse, 0x10, RZ ;  /* 0x00000010081a7819 */ /* 0x044fe200000006ff */
[----:B------:R-:W-:Y:S01]  /*11f80*/  IMAD.U32 R21, R9, 0x10000, RZ ;  /* 0x0001000009157824 */ /* 0x000fe200078e00ff */
[----:B------:R-:W-:-:S02]  /*11f90*/  LOP3.LUT R27, R8, 0xffff0000, RZ, 0xc0, !PT ;  /* 0xffff0000081b7812 */ /* 0x000fc400078ec0ff */
[----:B------:R-:W-:Y:S01]  /*11fa0*/  LOP3.LUT R20, R9, 0xffff0000, RZ, 0xc0, !PT ;  /* 0xffff000009147812 */ /* 0x000fe200078ec0ff */
[----:B---3--:R-:W-:Y:S01]  /*11fb0*/  IMAD.U32 R3, R15, 0x10000, RZ ;  /* 0x000100000f037824 */ /* 0x008fe200078e00ff */
[----:B------:R-:W-:Y:S01]  /*11fc0*/  SHF.L.U32 R19, R10, 0x10, RZ ;  /* 0x000000100a137819 */ /* 0x000fe200000006ff */
[----:B------:R-:W-:Y:S01]  /*11fd0*/  FMUL R21, R16, R21 ;  /* 0x0000001510157220 */ /* 0x000fe20000400000 */
[----:B------:R-:W-:Y:S01]  /*11fe0*/  LOP3.LUT R18, R10, 0xffff0000, RZ, 0xc0, !PT ;  /* 0xffff00000a127812 */ /* 0x000fe200078ec0ff */
[C---:B------:R-:W-:Y:S01]  /*11ff0*/  FMUL R20, R16.reuse, R20 ;  /* 0x0000001410147220 */ /* 0x040fe20000400000 */
[C---:B-1----:R-:W-:Y:S01]  /*12000*/  SHF.L.U32 R24, R11.reuse, 0x10, RZ ;  /* 0x000000100b187819 */ /* 0x042fe200000006ff */
[----:B------:R-:W-:Y:S01]  /*12010*/  FMUL R19, R16, R19 ;  /* 0x0000001310137220 */ /* 0x000fe20000400000 */
[----:B------:R-:W-:Y:S01]  /*12020*/  LOP3.LUT R25, R11, 0xffff0000, RZ, 0xc0, !PT ;  /* 0xffff00000b197812 */ /* 0x000fe200078ec0ff */
[C---:B------:R-:W-:Y:S01]  /*12030*/  IMAD.U32 R11, R12.reuse, 0x10000, RZ ;  /* 0x000100000c0b7824 */ /* 0x040fe200078e00ff */
[----:B------:R-:W-:Y:S01]  /*12040*/  LOP3.LUT R10, R12, 0xffff0000, RZ, 0xc0, !PT ;  /* 0xffff00000c0a7812 */ /* 0x000fe200078ec0ff */
[C---:B------:R-:W-:Y:S01]  /*12050*/  FMUL R12, R16.reuse, R27 ;  /* 0x0000001b100c7220 */ /* 0x040fe20000400000 */
[C---:B------:R-:W-:Y:S01]  /*12060*/  SHF.L.U32 R9, R13.reuse, 0x10, RZ ;  /* 0x000000100d097819 */ /* 0x040fe200000006ff */
        /* <DEDUP_REMOVED lines=16> */
.L_x_94:
[----:B------:R-:W-:-:S04]  /*12170*/  IADD3 R0, R0, 0x1, RZ ;  /* 0x0000000100007810 */ /* 0x000fc80007ffe0ff */
[----:B------:R-:W-:-:S04]  /*12180*/  ISETP.NE.AND P3, PT, R0, 0x4, PT ;  /* 0x000000040000780c */ /* 0x000fc80003f65270 */
[----:B-1----:R-:W-:Y:S02]  /*12190*/  SEL R24, RZ, 0x1, P3 ;  /* 0x00000001ff187807 */ /* 0x002fe40001800000 */
[----:B------:R-:W-:Y:S02]  /*121a0*/  SEL R0, R0, RZ, P3 ;  /* 0x000000ff00007207 */ /* 0x000fe40001800000 */
[----:B------:R-:W-:-:S07]  /*121b0*/  LOP3.LUT R6, R6, R24, RZ, 0x3c, !PT ;  /* 0x0000001806067212 */ /* 0x000fce00078e3cff */
.L_x_90:
[----:B------:R-:W-:Y:S05]  /*121c0*/  BSYNC B0 ;  /* 0x0000000000007941 */ /* 0x000fea0003800000 */
.L_x_89:
[----:B-1----:R-:W2:Y:S04]  /*121d0*/  LDL.LU R24, [R1+0x88] ;  /* 0x0000880001187983 */ /* 0x002ea80000300800 */
[----:B------:R-:W3:Y:S04]  /*121e0*/  LDL.LU R29, [R1+0x8c] ;  /* 0x00008c00011d7983 */ /* 0x000ee80000300800 */
[----:B------:R-:W4:Y:S04]  /*121f0*/  LDL.LU R39, [R1+0x90] ;  /* 0x0000900001277983 */ /* 0x000f280000300800 */
        /* <DEDUP_REMOVED lines=8> */
[----:B------:R-:W5:Y:S04]  /*12280*/  LDL.LU R40, [R1+0xb4] ;  /* 0x0000b40001287983 */ /* 0x000f680000300800 */
[----:B------:R-:W5:Y:S04]  /*12290*/  LDL.LU R41, [R1+0xb8] ;  /* 0x0000b80001297983 */ /* 0x000f680000300800 */
[----:B------:R-:W5:Y:S04]  /*122a0*/  LDL.LU R42, [R1+0xbc] ;  /* 0x0000bc00012a7983 */ /* 0x000f680000300800 */
[----:B------:R-:W5:Y:S04]  /*122b0*/  LDL.LU R43, [R1+0x84] ;  /* 0x00008400012b7983 */ /* 0x000f680000300800 */
[----:B------:R-:W5:Y:S01]  /*122c0*/  LDL.LU R45, [R1+0x80] ;  /* 0x00008000012d7983 */ /* 0x000f620000300800 */
[----:B------:R-:W-:Y:S05]  /*122d0*/  WARPSYNC.ALL ;  /* 0x0000000000007948 */ /* 0x000fea0003800000 */
[----:B------:R-:W-:Y:S01]  /*122e0*/  BSSY B0, `(.L_x_95) ;  /* 0x00001bc000007945 */ /* 0x000fe20003800000 */
[----:B--2---:R-:W-:-:S04]  /*122f0*/  FFMA R25, R17, R24, R21 ;  /* 0x0000001811197223 */ /* 0x004fc80000000015 */
        /* <DEDUP_REMOVED lines=25> */
[----:B------:R-:W-:-:S03]  /*12490*/  FFMA R26, R17, R29, R20 ;  /* 0x0000001d111a7223 */ /* 0x000fc60000000014 */
        /* <DEDUP_REMOVED lines=24> */
[----:B----4-:R-:W-:-:S04]  /*12620*/  FFMA R24, R17, R39, R19 ;  /* 0x0000002711187223 */ /* 0x010fc80000000013 */
[----:B------:R-:W-:-:S04]  /*12630*/  FADD R27, R27, 1 ;  /* 0x3f8000001b1b7421 */ /* 0x000fc80000000000 */
[----:B------:R-:W-:-:S05]  /*12640*/  FMUL R26, R27, R26 ;  /* 0x0000001a1b1a7220 */ /* 0x000fca0000400000 */
[----:B------:R-:W-:Y:S01]  /*12650*/  F2FP.BF16.F32.PACK_AB R25, R26, R25 ;  /* 0x000000191a19723e */ /* 0x000fe200000010ff */
        /* <DEDUP_REMOVED lines=23> */
[----:B------:R-:W-:Y:S01]  /*127d0*/  FADD R24, R27, 1 ;  /* 0x3f8000001b187421 */ /* 0x000fe20000000000 */
[----:B-----5:R-:W-:-:S03]  /*127e0*/  FFMA R27, R17, R30, R18 ;  /* 0x0000001e111b7223 */ /* 0x020fc60000000012 */
        /* <DEDUP_REMOVED lines=52> */
[----:B------:R-:W-:-:S03]  /*12b30*/  FFMA R28, R17, R31, R14 ;  /* 0x0000001f111c7223 */ /* 0x000fc6000000000e */
        /* <DEDUP_REMOVED lines=29> */
[----:B------:R-:W-:Y:S02]  /*12d10*/  FSETP.GE.AND P3, PT, |R28|, 1.0029599666595458984, PT ;  /* 0x3f8060fe1c00780b */ /* 0x000fe40003f66200 */
        /* <DEDUP_REMOVED lines=72> */
[C---:B------:R-:W-:Y:S01]  /*131a0*/  FMUL R30, R34.reuse, 0.70710676908493041992 ;  /* 0x3f3504f3221e7820 */ /* 0x040fe20000400000 */
[----:B------:R-:W-:Y:S01]  /*131b0*/  FADD R31, R31, 1 ;  /* 0x3f8000001f1f7421 */ /* 0x000fe20000000000 */
[----:B------:R-:W-:Y:S02]  /*131c0*/  FMUL R34, R34, 0.5 ;  /* 0x3f00000022227820 */ /* 0x000fe40000400000 */
        /* <DEDUP_REMOVED lines=73> */
[----:B------:R-:W-:Y:S01]  /*13660*/  FADD R38, R37, 1 ;  /* 0x3f80000025267421 */ /* 0x000fe20000000000 */
        /* <DEDUP_REMOVED lines=54> */
[----:B------:R-:W-:Y:S01]  /*139d0*/  FMUL R24, R41, 0.70710676908493041992 ;  /* 0x3f3504f329187820 */ /* 0x000fe20000400000 */
[----:B------:R-:W-:-:S03]  /*139e0*/  FADD R40, R40, 1 ;  /* 0x3f80000028287421 */ /* 0x000fc60000000000 */
        /* <DEDUP_REMOVED lines=52> */
[----:B-1----:R-:W-:Y:S01]  /*13d30*/  FMUL R27, R40, R39 ;  /* 0x00000027281b7220 */ /* 0x002fe20000400000 */
[----:B------:R-:W-:Y:S02]  /*13d40*/  F2FP.BF16.F32.PACK_AB R24, R29, R28 ;  /* 0x0000001c1d18723e */ /* 0x000fe400000010ff */
[----:B------:R-:W-:Y:S02]  /*13d50*/  F2FP.BF16.F32.PACK_AB R25, R34, R31 ;  /* 0x0000001f2219723e */ /* 0x000fe400000010ff */
[----:B------:R-:W-:Y:S02]  /*13d60*/  F2FP.BF16.F32.PACK_AB R26, R33, R30 ;  /* 0x0000001e211a723e */ /* 0x000fe400000010ff */
[----:B------:R-:W-:-:S05]  /*13d70*/  F2FP.BF16.F32.PACK_AB R27, R27, R38 ;  /* 0x000000261b1b723e */ /* 0x000fca00000010ff */
[----:B------:R1:W-:Y:S01]  /*13d80*/  STSM.16.M88.4 [R160], R24 ;  /* 0x00000018a0007844 */ /* 0x0003e20000000200 */
        /* <DEDUP_REMOVED lines=17> */
.L_x_96:
[----:B------:R-:W-:Y:S05]  /*13ea0*/  BSYNC B0 ;  /* 0x0000000000007941 */ /* 0x000fea0003800000 */
.L_x_95:
[----:B------:R-:W-:Y:S06]  /*13eb0*/  BAR.SYNC.DEFER_BLOCKING 0x1, 0x100 ;  /* 0x0044000000007b1d */ /* 0x000fec0000010000 */
[----:B------:R-:W-:Y:S04]  /*13ec0*/  BSSY B0, `(.L_x_97) ;  /* 0x0000009000007945 */ /* 0x000fe80003800000 */
[----:B------:R-:W-:Y:S05]  /*13ed0*/  @P0 BRA `(.L_x_98) ;  /* 0x00000000001c0947 */ /* 0x000fea0003800000 */
[----:B------:R-:W-:-:S13]  /*13ee0*/  ISETP.NE.AND P3, PT, R22, 0x3, PT ;  /* 0x000000031600780c */ /* 0x000fda0003f65270 */
[----:B------:R-:W-:Y:S05]  /*13ef0*/  @!P3 BRA `(.L_x_99) ;  /* 0x000000000004b947 */ /* 0x000fea0003800000 */
[----:B------:R-:W-:Y:S01]  /*13f00*/  BPT.TRAP 0x1 ;  /* 0x000000040000795c */ /* 0x000fe20000300000 */
.L_x_99:
[----:B------:R-:W-:-:S04]  /*13f10*/  ULEA UR4, UR5, UR49, 0x3 ;  /* 0x0000003105047291 */ /* 0x000fc8000f8e183f */
[----:B------:R-:W-:-:S04]  /*13f20*/  UIADD3 UR4, UR4, 0x50, URZ ;  /* 0x0000005004047890 */ /* 0x000fc8000fffe03f */
[----:B------:R-:W-:-:S09]  /*13f30*/  UPRMT UR4, UR48, 0x654, UR4 ;  /* 0x0000065430047896 */ /* 0x000fd20008000004 */
[----:B------:R-:W-:Y:S03]  /*13f40*/  SYNCS.ARRIVE.TRANS64.RED.A1T0 RZ, [UR4], RZ ;  /* 0x000000ffffff79a7 */ /* 0x000fe60008100404 */
.L_x_98:
[----:B------:R-:W-:Y:S05]  /*13f50*/  BSYNC B0 ;  /* 0x0000000000007941 */ /* 0x000fea0003800000 */
.L_x_97:
        /* <DEDUP_REMOVED lines=8> */
.L_x_102:
[----:B-1----:R-:W-:Y:S01]  /*13fe0*/  LEA R25, R0, UR49, 0x3 ;  /* 0x0000003100197c11 */ /* 0x002fe2000f8e18ff */
[----:B------:R-:W-:Y:S01]  /*13ff0*/  BSSY B1, `(.L_x_103) ;  /* 0x0000006000017945 */ /* 0x000fe20003800000 */
[----:B------:R-:W-:Y:S02]  /*14000*/  SHF.L.U32 R26, R6, 0x1f, RZ ;  /* 0x0000001f061a7819 */ /* 0x000fe400000006ff */
[----:B------:R-:W-:Y:S02]  /*14010*/  IADD3 R24, R0, 0x1, RZ ;  /* 0x0000000100187810 */ /* 0x000fe40007ffe0ff */
[----:B------:R-:W1:Y:S02]  /*14020*/  SYNCS.PHASECHK.TRANS64.TRYWAIT P5, [R25+URZ+0x30], R26 ;  /* 0x0000301a190075a7 */ /* 0x000e6400080a017f */
[----:B------:R-:W-:Y:S01]  /*14030*/  ISETP.NE.AND P3, PT, R24, 0x4, PT ;  /* 0x000000041800780c */ /* 0x000fe20003f65270 */
[----:B-1----:R-:W-:-:S12]  /*14040*/  @!P5 BRA `(.L_x_104) ;  /* 0x000001ac001cd947 */ /* 0x002fd80003800000 */
.L_x_373:
[----:B------:R-:W-:Y:S05]  /*14050*/  BSYNC B1 ;  /* 0x0000000000017941 */ /* 0x000fea0003800000 */
.L_x_103:
[----:B------:R-:W-:Y:S05]  /*14060*/  @P4 BRA `(.L_x_105) ;  /* 0x0000000000944947 */ /* 0x000fea0003800000 */
[----:B------:R-:W-:Y:S01]  /*14070*/  IMAD R29, R0, 0x2000, R157 ;  /* 0x00002000001d7824 */ /* 0x000fe200078e029d */
[----:B------:R-:W-:Y:S05]  /*14080*/  WARPSYNC.ALL ;  /* 0x0000000000007948 */ /* 0x000fea0003800000 */
[----:B------:R-:W-:Y:S01]  /*14090*/  LEA R12, R156, R29, 0x1 ;  /* 0x0000001d9c0c7211 */ /* 0x000fe200078e08ff */
[----:B------:R-:W2:Y:S05]  /*140a0*/  LDSM.16.M88.4 R8, [R29] ;  /* 0x000000001d08783b */ /* 0x000eaa0000000200 */
[----:B------:R-:W3:Y:S01]  /*140b0*/  LDSM.16.M88.4 R12, [R12] ;  /* 0x000000000c0c783b */ /* 0x000ee20000000200 */
[----:B--2---:R-:W-:Y:S01]  /*140c0*/  IMAD.U32 R21, R9, 0x10000, RZ ;  /* 0x0001000009157824 */ /* 0x004fe200078e00ff */
[----:B------:R-:W-:-:S02]  /*140d0*/  SHF.L.U32 R27, R11, 0x10, RZ ;  /* 0x000000100b1b7819 */ /* 0x000fc400000006ff */
[----:B------:R-:W-:Y:S01]  /*140e0*/  SHF.L.U32 R3, R8, 0x10, RZ ;  /* 0x0000001008037819 */ /* 0x000fe200000006ff */
[----:B------:R-:W-:Y:S01]  /*140f0*/  FMUL R21, R16, R21 ;  /* 0x0000001510157220 */ /* 0x000fe20000400000 */
[----:B------:R-:W-:Y:S01]  /*14100*/  LOP3.LUT R5, R8, 0xffff0000, RZ, 0xc0, !PT ;  /* 0xffff000008057812 */ /* 0x000fe200078ec0ff */
[----:B---3--:R-:W-:Y:S01]  /*14110*/  IMAD.U32 R29, R12, 0x10000, RZ ;  /* 0x000100000c1d7824 */ /* 0x008fe200078e00ff */
[----:B------:R-:W-:Y:S01]  /*14120*/  LOP3.LUT R9, R9, 0xffff0000, RZ, 0xc0, !PT ;  /* 0xffff000009097812 */ /* 0x000fe200078ec0ff */
[----:B------:R-:W-:Y:S01]  /*14130*/  IMAD.U32 R41, R15, 0x10000, RZ ;  /* 0x000100000f297824 */ /* 0x000fe200078e00ff */
[----:B------:R-:W-:Y:S02]  /*14140*/  LOP3.LUT R11, R11, 0xffff0000, RZ, 0xc0, !PT ;  /* 0xffff00000b0b7812 */ /* 0x000fe400078ec0ff */
[----:B------:R-:W-:Y:S01]  /*14150*/  SHF.L.U32 R19, R10, 0x10, RZ ;  /* 0x000000100a137819 */ /* 0x000fe200000006ff */
[----:B------:R-:W-:Y:S01]  /*14160*/  FMUL R20, R16, R9 ;  /* 0x0000000910147220 */ /* 0x000fe20000400000 */
[----:B-1----:R-:W-:-:S02]  /*14170*/  LOP3.LUT R25, R10, 0xffff0000, RZ, 0xc0, !PT ;  /* 0xffff00000a197812 */ /* 0x002fc400078ec0ff */
        /* <DEDUP_REMOVED lines=20> */
.L_x_105:
[----:B-1----:R-:W-:Y:S02]  /*142c0*/  SEL R25, RZ, 0x1, P3 ;  /* 0x00000001ff197807 */ /* 0x002fe40001800000 */
[----:B------:R-:W-:Y:S02]  /*142d0*/  SEL R0, R24, RZ, P3 ;  /* 0x000000ff18007207 */ /* 0x000fe40001800000 */
[----:B------:R-:W-:-:S07]  /*142e0*/  LOP3.LUT R6, R6, R25, RZ, 0x3c, !PT ;  /* 0x0000001906067212 */ /* 0x000fce00078e3cff */
.L_x_101:
[----:B------:R-:W-:Y:S05]  /*142f0*/  BSYNC B0 ;  /* 0x0000000000007941 */ /* 0x000fea0003800000 */
.L_x_100:
[C---:B------:R-:W-:Y:S01]  /*14300*/  FFMA R58, R17.reuse, R58, R21 ;  /* 0x0000003a113a7223 */ /* 0x040fe20000000015 */
[C---:B------:R-:W-:Y:S01]  /*14310*/  FFMA R59, R17.reuse, R59, R20 ;  /* 0x0000003b113b7223 */ /* 0x040fe20000000014 */
[C---:B------:R-:W-:Y:S01]  /*14320*/  FFMA R60, R17.reuse, R60, R19 ;  /* 0x0000003c113c7223 */ /* 0x040fe20000000013 */
[C---:B------:R-:W-:Y:S01]  /*14330*/  FFMA R61, R17.reuse, R61, R18 ;  /* 0x0000003d113d7223 */ /* 0x040fe20000000012 */
[----:B-1----:R-:W-:Y:S01]  /*14340*/  FMUL R25, R58, 0.70710676908493041992 ;  /* 0x3f3504f33a197820 */ /* 0x002fe20000400000 */
[C---:B------:R-:W-:Y:S01]  /*14350*/  FFMA R62, R17.reuse, R62, R15 ;  /* 0x0000003e113e7223 */ /* 0x040fe2000000000f */
        /* <DEDUP_REMOVED lines=13> */
[----:B------:R-:W-:Y:S01]  /*14430*/  FSEL R26, R168, 0.0052134888246655464172, P5 ;  /* 0x3baad5eaa81a7808 */ /* 0x000fe20002800000 */
[C---:B------:R-:W-:Y:S01]  /*14440*/  FFMA R71, R17.reuse, R71, R2 ;  /* 0x0000004711477223 */ /* 0x040fe20000000002 */
[----:B------:R-:W-:Y:S01]  /*14450*/  FFMA R57, R17, R57, R12 ;  /* 0x0000003911397223 */ /* 0x000fe2000000000c */
[C---:B------:R-:W-:Y:S01]  /*14460*/  FFMA R27, R24.reuse, R27, R29 ;  /* 0x0000001b181b7223 */ /* 0x040fe2000000001d */
[----:B------:R-:W-:Y:S01]  /*14470*/  FSEL R29, -|R25|, R25, P5 ;  /* 0x00000019191d7208 */ /* 0x000fe20002800300 */
        /* <DEDUP_REMOVED lines=12> */
[C---:B------:R-:W-:Y:S01]  /*14540*/  FMUL R26, R59.reuse, 0.70710676908493041992 ;  /* 0x3f3504f33b1a7820 */ /* 0x040fe20000400000 */
[----:B------:R-:W-:Y:S02]  /*14550*/  FMUL R59, R59, 0.5 ;  /* 0x3f0000003b3b7820 */ /* 0x000fe40000400000 */
[----:B------:R-:W-:Y:S01]  /*14560*/  FFMA R24, R24, R29, R29 ;  /* 0x0000001d18187223 */ /* 0x000fe2000000001d */
[C---:B------:R-:W-:Y:S01]  /*14570*/  FMUL R27, R26.reuse, R26 ;  /* 0x0000001a1a1b7220 */ /* 0x040fe20000400000 */
[----:B------:R-:W-:-:S04]  /*14580*/  FSETP.GE.AND P3, PT, |R26|, 1.0029599666595458984, PT ;  /* 0x3f8060fe1a00780b */ /* 0x000fc80003f66200 */
[----:B------:R-:W-:Y:S02]  /*14590*/  FSEL R27, |R26|, R27, P3 ;  /* 0x0000001b1a1b7208 */ /* 0x000fe40001800200 */
[----:B------:R-:W-:Y:S02]  /*145a0*/  FSEL R28, R170, 8.4834944573231041431e-05, P3 ;  /* 0x38b1e96aaa1c7808 */ /* 0x000fe40001800000 */
[----:B------:R-:W-:Y:S02]  /*145b0*/  FSEL R30, -R169, -0.00082130916416645050049, P3 ;  /* 0xba574d20a91e7808 */ /* 0x000fe40001800100 */
[----:B------:R-:W-:Y:S02]  /*145c0*/  FSEL R31, R168, 0.0052134888246655464172, P3 ;  /* 0x3baad5eaa81f7808 */ /* 0x000fe40001800000 */
[----:B------:R-:W-:Y:S01]  /*145d0*/  FSEL R29, -R167, -0.026868773624300956726, P3 ;  /* 0xbcdc1be7a71d7808 */ /* 0x000fe20001800100 */
[----:B------:R-:W-:-:S04]  /*145e0*/  FFMA R28, R27, R28, R30 ;  /* 0x0000001c1b1c7223 */ /* 0x000fc8000000001e */
[----:B------:R-:W-:-:S04]  /*145f0*/  FFMA R28, R27, R28, R31 ;  /* 0x0000001c1b1c7223 */ /* 0x000fc8000000001f */
[C---:B------:R-:W-:Y:S01]  /*14600*/  FFMA R30, R27.reuse, R28, R29 ;  /* 0x0000001c1b1e7223 */ /* 0x040fe2000000001d */
[----:B------:R-:W-:Y:S01]  /*14610*/  FSEL R29, R166, 0.11284004896879196167, P3 ;  /* 0x3de718afa61d7808 */ /* 0x000fe20001800000 */
[----:B------:R-:W1:Y:S04]  /*14620*/  @P5 MUFU.EX2 R28, R24 ;  /* 0x00000018001c5308 */ /* 0x000e680000000800 */
[----:B------:R-:W-:Y:S01]  /*14630*/  FFMA R30, R27, R30, R29 ;  /* 0x0000001e1b1e7223 */ /* 0x000fe2000000001d */
[----:B------:R-:W-:-:S05]  /*14640*/  FSEL R29, R165, -0.37612664699554443359, P3 ;  /* 0xbec093aca51d7808 */ /* 0x000fca0001800000 */
[----:B------:R-:W-:Y:S01]  /*14650*/  FFMA R30, R27, R30, R29 ;  /* 0x0000001e1b1e7223 */ /* 0x000fe2000000001d */
[----:B------:R-:W-:-:S05]  /*14660*/  FSEL R29, R164, 0.12837915122509002686, P3 ;  /* 0x3e0375d3a41d7808 */ /* 0x000fca0001800000 */
[----:B------:R-:W-:Y:S01]  /*14670*/  FFMA R29, R27, R30, R29 ;  /* 0x0000001e1b1d7223 */ /* 0x000fe2000000001d */
[----:B-1----:R-:W-:Y:S01]  /*14680*/  @P5 FADD R28, -R28, 1 ;  /* 0x3f8000001c1c5421 */ /* 0x002fe20000000100 */
[----:B------:R-:W-:Y:S01]  /*14690*/  FMUL R27, R60, 0.70710676908493041992 ;  /* 0x3f3504f33c1b7820 */ /* 0x000fe20000400000 */
[----:B------:R-:W-:Y:S01]  /*146a0*/  FSEL R30, -|R26|, R26, P3 ;  /* 0x0000001a1a1e7208 */ /* 0x000fe20001800300 */
[----:B------:R-:W-:Y:S02]  /*146b0*/  FMUL R60, R60, 0.5 ;  /* 0x3f0000003c3c7820 */ /* 0x000fe40000400000 */
[----:B------:R-:W-:Y:S01]  /*146c0*/  @P5 LOP3.LUT R24, R28, 0x80000000, R25, 0xb8, !PT ;  /* 0x800000001c185812 */ /* 0x000fe200078eb819 */
[C---:B------:R-:W-:Y:S01]  /*146d0*/  FMUL R28, R27.reuse, R27 ;  /* 0x0000001b1b1c7220 */ /* 0x040fe20000400000 */
[----:B------:R-:W-:-:S04]  /*146e0*/  FSETP.GE.AND P5, PT, |R27|, 1.0029599666595458984, PT ;  /* 0x3f8060fe1b00780b */ /* 0x000fc80003fa6200 */
[----:B------:R-:W-:Y:S02]  /*146f0*/  FSEL R28, |R27|, R28, P5 ;  /* 0x0000001c1b1c7208 */ /* 0x000fe40002800200 */
[----:B------:R-:W-:Y:S02]  /*14700*/  FSEL R25, R170, 8.4834944573231041431e-05, P5 ;  /* 0x38b1e96aaa197808 */ /* 0x000fe40002800000 */
[----:B------:R-:W-:Y:S02]  /*14710*/  FSEL R31, -R169, -0.00082130916416645050049, P5 ;  /* 0xba574d20a91f7808 */ /* 0x000fe40002800100 */
[----:B------:R-:W-:-:S03]  /*14720*/  FSEL R34, R168, 0.0052134888246655464172, P5 ;  /* 0x3baad5eaa8227808 */ /* 0x000fc60002800000 */
[----:B------:R-:W-:-:S04]  /*14730*/  FFMA R25, R28, R25, R31 ;  /* 0x000000191c197223 */ /* 0x000fc8000000001f */
[----:B------:R-:W-:Y:S01]  /*14740*/  FFMA R31, R28, R25, R34 ;  /* 0x000000191c1f7223 */ /* 0x000fe20000000022 */
[----:B------:R-:W-:Y:S01]  /*14750*/  FFMA R25, R29, R30, R30 ;  /* 0x0000001e1d197223 */ /* 0x000fe2000000001e */
[----:B------:R-:W-:Y:S02]  /*14760*/  FSEL R30, -R167, -0.026868773624300956726, P5 ;  /* 0xbcdc1be7a71e7808 */ /* 0x000fe40002800100 */
[----:B------:R-:W-:-:S03]  /*14770*/  FSEL R34, R166, 0.11284004896879196167, P5 ;  /* 0x3de718afa6227808 */ /* 0x000fc60002800000 */
[C---:B------:R-:W-:Y:S02]  /*14780*/  FFMA R31, R28.reuse, R31, R30 ;  /* 0x0000001f1c1f7223 */ /* 0x040fe4000000001e */
[----:B------:R-:W1:Y:S02]  /*14790*/  @P3 MUFU.EX2 R30, R25 ;  /* 0x00000019001e3308 */ /* 0x000e640000000800 */
[----:B------:R-:W-:Y:S01]  /*147a0*/  FFMA R31, R28, R31, R34 ;  /* 0x0000001f1c1f7223 */ /* 0x000fe20000000022 */
[----:B------:R-:W-:-:S05]  /*147b0*/  FSEL R34, R165, -0.37612664699554443359, P5 ;  /* 0xbec093aca5227808 */ /* 0x000fca0002800000 */
[----:B------:R-:W-:Y:S01]  /*147c0*/  FFMA R29, R28, R31, R34 ;  /* 0x0000001f1c1d7223 */ /* 0x000fe20000000022 */
[----:B------:R-:W-:-:S05]  /*147d0*/  FSEL R34, R164, 0.12837915122509002686, P5 ;  /* 0x3e0375d3a4227808 */ /* 0x000fca0002800000 */
[----:B------:R-:W-:Y:S01]  /*147e0*/  FFMA R29, R28, R29, R34 ;  /* 0x0000001d1c1d7223 */ /* 0x000fe20000000022 */
[----:B------:R-:W-:Y:S01]  /*147f0*/  FMUL R28, R61, 0.70710676908493041992 ;  /* 0x3f3504f33d1c7820 */ /* 0x000fe20000400000 */
[----:B-1----:R-:W-:-:S05]  /*14800*/  @P3 FADD R31, -R30, 1 ;  /* 0x3f8000001e1f3421 */ /* 0x002fca0000000100 */
[----:B------:R-:W-:Y:S01]  /*14810*/  @P3 LOP3.LUT R25, R31, 0x80000000, R26, 0xb8, !PT ;  /* 0x800000001f193812 */ /* 0x000fe200078eb81a */
[C---:B------:R-:W-:Y:S01]  /*14820*/  FMUL R31, R28.reuse, R28 ;  /* 0x0000001c1c1f7220 */ /* 0x040fe20000400000 */
[C---:B------:R-:W-:Y:S02]  /*14830*/  FSETP.GE.AND P3, PT, |R28|.reuse, 1.0029599666595458984, PT ;  /* 0x3f8060fe1c00780b */ /* 0x040fe40003f66200 */
[----:B------:R-:W-:Y:S02]  /*14840*/  FSEL R26, -|R27|, R27, P5 ;  /* 0x0000001b1b1a7208 */ /* 0x000fe40002800300 */
[----:B------:R-:W-:Y:S02]  /*14850*/  FSEL R30, |R28|, R31, P3 ;  /* 0x0000001f1c1e7208 */ /* 0x000fe40001800200 */
[----:B------:R-:W-:Y:S01]  /*14860*/  FSEL R31, R170, 8.4834944573231041431e-05, P3 ;  /* 0x38b1e96aaa1f7808 */ /* 0x000fe20001800000 */
[----:B------:R-:W-:Y:S01]  /*14870*/  FFMA R26, R29, R26, R26 ;  /* 0x0000001a1d1a7223 */ /* 0x000fe2000000001a */
[----:B------:R-:W-:-:S02]  /*14880*/  FSEL R33, -R169, -0.00082130916416645050049, P3 ;  /* 0xba574d20a9217808 */ /* 0x000fc40001800100 */
[----:B------:R-:W-:Y:S01]  /*14890*/  FSEL R34, R168, 0.0052134888246655464172, P3 ;  /* 0x3baad5eaa8227808 */ /* 0x000fe20001800000 */
[----:B------:R-:W1:Y:S02]  /*148a0*/  @P5 MUFU.EX2 R29, R26 ;  /* 0x0000001a001d5308 */ /* 0x000e640000000800 */
[----:B------:R-:W-:-:S04]  /*148b0*/  FFMA R31, R30, R31, R33 ;  /* 0x0000001f1e1f7223 */ /* 0x000fc80000000021 */
        /* <DEDUP_REMOVED lines=9> */
[----:B-1----:R-:W-:Y:S01]  /*14950*/  @P5 FADD R34, -R29, 1 ;  /* 0x3f8000001d225421 */ /* 0x002fe20000000100 */
[----:B------:R-:W-:-:S04]  /*14960*/  FMUL R29, R62, 0.70710676908493041992 ;  /* 0x3f3504f33e1d7820 */ /* 0x000fc80000400000 */
        /* <DEDUP_REMOVED lines=24> */
[----:B------:R-:W-:-:S04]  /*14af0*/  FSETP.GE.AND P3, PT, |R30|, 1.0029599666595458984, PT ;  /* 0x3f8060fe1e00780b */ /* 0x000fc80003f66200 */
[----:B------:R-:W-:Y:S02]  /*14b00*/  FSEL R33, |R30|, R33, P3 ;  /* 0x000000211e217208 */ /* 0x000fe40001800200 */
[----:B------:R-:W-:Y:S02]  /*14b10*/  FSEL R28, R170, 8.4834944573231041431e-05, P3 ;  /* 0x38b1e96aaa1c7808 */ /* 0x000fe40001800000 */
[----:B------:R-:W-:Y:S02]  /*14b20*/  FSEL R34, -R169, -0.00082130916416645050049, P3 ;  /* 0xba574d20a9227808 */ /* 0x000fe40001800100 */
[----:B------:R-:W-:Y:S02]  /*14b30*/  FSEL R35, R168, 0.0052134888246655464172, P3 ;  /* 0x3baad5eaa8237808 */ /* 0x000fe40001800000 */
[----:B------:R-:W-:Y:S01]  /*14b40*/  FSEL R36, -|R30|, R30, P3 ;  /* 0x0000001e1e247208 */ /* 0x000fe20001800300 */
[----:B------:R-:W-:Y:S01]  /*14b50*/  FFMA R34, R33, R28, R34 ;  /* 0x0000001c21227223 */ /* 0x000fe20000000022 */
[----:B------:R-:W-:-:S03]  /*14b60*/  FSEL R28, -|R29|, R29, P5 ;  /* 0x0000001d1d1c7208 */ /* 0x000fc60002800300 */
[----:B------:R-:W-:Y:S01]  /*14b70*/  FFMA R34, R33, R34, R35 ;  /* 0x0000002221227223 */ /* 0x000fe20000000023 */
[----:B------:R-:W-:Y:S01]  /*14b80*/  FSEL R35, R166, 0.11284004896879196167, P3 ;  /* 0x3de718afa6237808 */ /* 0x000fe20001800000 */
[----:B------:R-:W-:Y:S01]  /*14b90*/  FFMA R28, R31, R28, R28 ;  /* 0x0000001c1f1c7223 */ /* 0x000fe2000000001c */
[----:B------:R-:W-:-:S05]  /*14ba0*/  FSEL R31, -R167, -0.026868773624300956726, P3 ;  /* 0xbcdc1be7a71f7808 */ /* 0x000fca0001800100 */
[C---:B------:R-:W-:Y:S02]  /*14bb0*/  FFMA R34, R33.reuse, R34, R31 ;  /* 0x0000002221227223 */ /* 0x040fe4000000001f */
[----:B------:R-:W1:Y:S02]  /*14bc0*/  @P5 MUFU.EX2 R31, R28 ;  /* 0x0000001c001f5308 */ /* 0x000e640000000800 */
[----:B------:R-:W-:Y:S01]  /*14bd0*/  FFMA R34, R33, R34, R35 ;  /* 0x0000002221227223 */ /* 0x000fe20000000023 */
[----:B------:R-:W-:-:S05]  /*14be0*/  FSEL R35, R165, -0.37612664699554443359, P3 ;  /* 0xbec093aca5237808 */ /* 0x000fca0001800000 */
[----:B------:R-:W-:Y:S01]  /*14bf0*/  FFMA R34, R33, R34, R35 ;  /* 0x0000002221227223 */ /* 0x000fe20000000023 */
[----:B------:R-:W-:-:S05]  /*14c00*/  FSEL R35, R164, 0.12837915122509002686, P3 ;  /* 0x3e0375d3a4237808 */ /* 0x000fca0001800000 */
[----:B------:R-:W-:Y:S01]  /*14c10*/  FFMA R33, R33, R34, R35 ;  /* 0x0000002221217223 */ /* 0x000fe20000000023 */
[----:B-1----:R-:W-:Y:S01]  /*14c20*/  @P5 FADD R34, -R31, 1 ;  /* 0x3f8000001f225421 */ /* 0x002fe20000000100 */
[C---:B------:R-:W-:Y:S01]  /*14c30*/  FMUL R31, R64.reuse, 0.70710676908493041992 ;  /* 0x3f3504f3401f7820 */ /* 0x040fe20000400000 */
[----:B------:R-:W-:-:S03]  /*14c40*/  FMUL R64, R64, 0.5 ;  /* 0x3f00000040407820 */ /* 0x000fc60000400000 */
[----:B------:R-:W-:Y:S01]  /*14c50*/  @P5 LOP3.LUT R28, R34, 0x80000000, R29, 0xb8, !PT ;  /* 0x80000000221c5812 */ /* 0x000fe200078eb81d */
[C---:B------:R-:W-:Y:S01]  /*14c60*/  FMUL R34, R31.reuse, R31 ;  /* 0x0000001f1f227220 */ /* 0x040fe20000400000 */
[----:B------:R-:W-:-:S03]  /*14c70*/  FSETP.GE.AND P5, PT, |R31|, 1.0029599666595458984, PT ;  /* 0x3f8060fe1f00780b */ /* 0x000fc60003fa6200 */
[----:B------:R-:W-:Y:S01]  /*14c80*/  FADD R28, R28, 1 ;  /* 0x3f8000001c1c7421 */ /* 0x000fe20000000000 */
[----:B------:R-:W-:Y:S02]  /*14c90*/  FSEL R34, |R31|, R34, P5 ;  /* 0x000000221f227208 */ /* 0x000fe40002800200 */
[----:B------:R-:W-:Y:S02]  /*14ca0*/  FSEL R29, R170, 8.4834944573231041431e-05, P5 ;  /* 0x38b1e96aaa1d7808 */ /* 0x000fe40002800000 */
[----:B------:R-:W-:Y:S02]  /*14cb0*/  FSEL R35, -R169, -0.00082130916416645050049, P5 ;  /* 0xba574d20a9237808 */ /* 0x000fe40002800100 */
[----:B------:R-:W-:Y:S02]  /*14cc0*/  FSEL R38, R168, 0.0052134888246655464172, P5 ;  /* 0x3baad5eaa8267808 */ /* 0x000fe40002800000 */
[----:B------:R-:W-:Y:S01]  /*14cd0*/  FSEL R37, -|R31|, R31, P5 ;  /* 0x0000001f1f257208 */ /* 0x000fe20002800300 */
[----:B------:R-:W-:-:S04]  /*14ce0*/  FFMA R29, R34, R29, R35 ;  /* 0x0000001d221d7223 */ /* 0x000fc80000000023 */
[----:B------:R-:W-:Y:S01]  /*14cf0*/  FFMA R35, R34, R29, R38 ;  /* 0x0000001d22237223 */ /* 0x000fe20000000026 */
[----:B------:R-:W-:Y:S01]  /*14d00*/  FFMA R29, R33, R36, R36 ;  /* 0x00000024211d7223 */ /* 0x000fe20000000024 */
[----:B------:R-:W-:-:S03]  /*14d10*/  FSEL R36, -R167, -0.026868773624300956726, P5 ;  /* 0xbcdc1be7a7247808 */ /* 0x000fc60002800100 */
[----:B------:R-:W1:Y:S02]  /*14d20*/  @P3 MUFU.EX2 R33, R29 ;  /* 0x0000001d00213308 */ /* 0x000e640000000800 */
[----:B------:R-:W-:Y:S01]  /*14d30*/  FFMA R35, R34, R35, R36 ;  /* 0x0000002322237223 */ /* 0x000fe20000000024 */
[----:B------:R-:W-:-:S05]  /*14d40*/  FSEL R36, R166, 0.11284004896879196167, P5 ;  /* 0x3de718afa6247808 */ /* 0x000fca0002800000 */
[----:B------:R-:W-:Y:S01]  /*14d50*/  FFMA R35, R34, R35, R36 ;  /* 0x0000002322237223 */ /* 0x000fe20000000024 */
[----:B------:R-:W-:-:S05]  /*14d60*/  FSEL R36, R165, -0.37612664699554443359, P5 ;  /* 0xbec093aca5247808 */ /* 0x000fca0002800000 */
[----:B------:R-:W-:Y:S01]  /*14d70*/  FFMA R35, R34, R35, R36 ;  /* 0x0000002322237223 */ /* 0x000fe20000000024 */
[----:B------:R-:W-:Y:S01]  /*14d80*/  FSEL R36, R164, 0.12837915122509002686, P5 ;  /* 0x3e0375d3a4247808 */ /* 0x000fe20002800000 */
[----:B-1----:R-:W-:-:S04]  /*14d90*/  @P3 FADD R33, -R33, 1 ;  /* 0x3f80000021213421 */ /* 0x002fc80000000100 */
[----:B------:R-:W-:Y:S01]  /*14da0*/  FFMA R34, R34, R35, R36 ;  /* 0x0000002322227223 */ /* 0x000fe20000000024 */
        /* <DEDUP_REMOVED lines=43> */
[----:B------:R-:W-:-:S05]  /*15060*/  FSEL R38, R164, 0.12837915122509002686, P5 ;  /* 0x3e0375d3a4267808 */ /* 0x000fca0002800000 */
[----:B------:R-:W-:Y:S01]  /*15070*/  FFMA R37, R36, R37, R38 ;  /* 0x0000002524257223 */ /* 0x000fe20000000026 */
        /* <DEDUP_REMOVED lines=9> */
[----:B------:R-:W-:Y:S02]  /*15110*/  FSEL R33, R168, 0.0052134888246655464172, P3 ;  /* 0x3baad5eaa8217808 */ /* 0x000fe40001800000 */
[----:B------:R-:W-:Y:S01]  /*15120*/  FSEL R39, R166, 0.11284004896879196167, P3 ;  /* 0x3de718afa6277808 */ /* 0x000fe20001800000 */
[----:B------:R-:W-:Y:S01]  /*15130*/  FFMA R40, R35, R38, R40 ;  /* 0x0000002623287223 */ /* 0x000fe20000000028 */
[----:B------:R-:W-:-:S03]  /*15140*/  FSEL R38, -|R34|, R34, P5 ;  /* 0x0000002222267208 */ /* 0x000fc60002800300 */
[----:B------:R-:W-:Y:S02]  /*15150*/  FFMA R40, R35, R40, R33 ;  /* 0x0000002823287223 */ /* 0x000fe40000000021 */
        /* <DEDUP_REMOVED lines=9> */
[----:B-1----:R-:W-:-:S05]  /*151f0*/  @P5 FADD R37, -R37, 1 ;  /* 0x3f80000025255421 */ /* 0x002fca0000000100 */
[----:B------:R-:W-:Y:S01]  /*15200*/  @P5 LOP3.LUT R33, R37, 0x80000000, R34, 0xb8, !PT ;  /* 0x8000000025215812 */ /* 0x000fe200078eb822 */
[----:B------:R-:W-:Y:S01]  /*15210*/  FMUL R37, R68, 0.70710676908493041992 ;  /* 0x3f3504f344257820 */ /* 0x000fe20000400000 */
[----:B------:R-:W-:-:S03]  /*15220*/  FSEL R34, -|R36|, R36, P3 ;  /* 0x0000002424227208 */ /* 0x000fc60001800300 */
[C---:B------:R-:W-:Y:S01]  /*15230*/  FMUL R38, R37.reuse, R37 ;  /* 0x0000002525267220 */ /* 0x040fe20000400000 */
[----:B------:R-:W-:Y:S01]  /*15240*/  FSETP.GE.AND P5, PT, |R37|, 1.0029599666595458984, PT ;  /* 0x3f8060fe2500780b */ /* 0x000fe20003fa6200 */
[----:B------:R-:W-:Y:S01]  /*15250*/  FFMA R35, R35, R34, R34 ;  /* 0x0000002223237223 */ /* 0x000fe20000000022 */
[----:B------:R-:W-:Y:S02]  /*15260*/  FADD R33, R33, 1 ;  /* 0x3f80000021217421 */ /* 0x000fe40000000000 */
[----:B------:R-:W-:Y:S02]  /*15270*/  FSEL R34, |R37|, R38, P5 ;  /* 0x0000002625227208 */ /* 0x000fe40002800200 */
[----:B------:R-:W-:Y:S01]  /*15280*/  FSEL R39, R170, 8.4834944573231041431e-05, P5 ;  /* 0x38b1e96aaa277808 */ /* 0x000fe20002800000 */
[----:B------:R-:W-:Y:S01]  /*15290*/  FMUL R33, R33, R66 ;  /* 0x0000004221217220 */ /* 0x000fe20000400000 */
[----:B------:R-:W-:Y:S02]  /*152a0*/  FSEL R41, -R169, -0.00082130916416645050049, P5 ;  /* 0xba574d20a9297808 */ /* 0x000fe40002800100 */
[----:B------:R-:W-:-:S02]  /*152b0*/  FSEL R38, R168, 0.0052134888246655464172, P5 ;  /* 0x3baad5eaa8267808 */ /* 0x000fc40002800000 */
[----:B------:R-:W-:Y:S01]  /*152c0*/  FSEL R40, R165, -0.37612664699554443359, P5 ;  /* 0xbec093aca5287808 */ /* 0x000fe20002800000 */
[----:B------:R-:W-:Y:S01]  /*152d0*/  FFMA R39, R34, R39, R41 ;  /* 0x0000002722277223 */ /* 0x000fe20000000029 */
[----:B------:R-:W-:-:S03]  /*152e0*/  FSEL R41, -|R37|, R37, P5 ;  /* 0x0000002525297208 */ /* 0x000fc60002800300 */
[----:B------:R-:W-:Y:S01]  /*152f0*/  FFMA R39, R34, R39, R38 ;  /* 0x0000002722277223 */ /* 0x000fe20000000026 */
[----:B------:R-:W-:-:S05]  /*15300*/  FSEL R38, -R167, -0.026868773624300956726, P5 ;  /* 0xbcdc1be7a7267808 */ /* 0x000fca0002800100 */
[----:B------:R-:W-:Y:S01]  /*15310*/  FFMA R39, R34, R39, R38 ;  /* 0x0000002722277223 */ /* 0x000fe20000000026 */
[----:B------:R-:W-:-:S05]  /*15320*/  FSEL R38, R166, 0.11284004896879196167, P5 ;  /* 0x3de718afa6267808 */ /* 0x000fca0002800000 */
[C---:B------:R-:W-:Y:S02]  /*15330*/  FFMA R39, R34.reuse, R39, R38 ;  /* 0x0000002722277223 */ /* 0x040fe40000000026 */
[----:B------:R-:W1:Y:S02]  /*15340*/  @P3 MUFU.EX2 R38, R35 ;  /* 0x0000002300263308 */ /* 0x000e640000000800 */
[----:B------:R-:W-:Y:S01]  /*15350*/  FFMA R39, R34, R39, R40 ;  /* 0x0000002722277223 */ /* 0x000fe20000000028 */
[----:B------:R-:W-:-:S05]  /*15360*/  FSEL R40, R164, 0.12837915122509002686, P5 ;  /* 0x3e0375d3a4287808 */ /* 0x000fca0002800000 */
[----:B------:R-:W-:-:S04]  /*15370*/  FFMA R34, R34, R39, R40 ;  /* 0x0000002722227223 */ /* 0x000fc80000000028 */
[----:B------:R-:W-:Y:S01]  /*15380*/  FFMA R34, R34, R41, R41 ;  /* 0x0000002922227223 */ /* 0x000fe20000000029 */
[----:B-1----:R-:W-:-:S05]  /*15390*/  @P3 FADD R39, -R38, 1 ;  /* 0x3f80000026273421 */ /* 0x002fca0000000100 */
[----:B------:R-:W-:Y:S02]  /*153a0*/  @P3 LOP3.LUT R35, R39, 0x80000000, R36, 0xb8, !PT ;  /* 0x8000000027233812 */ /* 0x000fe400078eb824 */
[----:B------:R-:W1:Y:S03]  /*153b0*/  @P5 MUFU.EX2 R36, R34 ;  /* 0x0000002200245308 */ /* 0x000e660000000800 */
[----:B------:R-:W-:-:S04]  /*153c0*/  FADD R44, R35, 1 ;  /* 0x3f800000232c7421 */ /* 0x000fc80000000000 */
[----:B------:R-:W-:Y:S01]  /*153d0*/  FMUL R44, R44, R67 ;  /* 0x000000432c2c7220 */ /* 0x000fe20000400000 */
[----:B-1----:R-:W-:-:S05]  /*153e0*/  @P5 FADD R36, -R36, 1 ;  /* 0x3f80000024245421 */ /* 0x002fca0000000100 */
[----:B------:R-:W-:Y:S01]  /*153f0*/  @P5 LOP3.LUT R34, R36, 0x80000000, R37, 0xb8, !PT ;  /* 0x8000000024225812 */ /* 0x000fe200078eb825 */
[----:B------:R-:W-:-:S04]  /*15400*/  FMUL R37, R69, 0.70710676908493041992 ;  /* 0x3f3504f345257820 */ /* 0x000fc80000400000 */
[C---:B------:R-:W-:Y:S01]  /*15410*/  FMUL R36, R37.reuse, R37 ;  /* 0x0000002525247220 */ /* 0x040fe20000400000 */
[----:B------:R-:W-:Y:S01]  /*15420*/  FSETP.GE.AND P3, PT, |R37|, 1.0029599666595458984, PT ;  /* 0x3f8060fe2500780b */ /* 0x000fe20003f66200 */
[----:B------:R-:W-:-:S03]  /*15430*/  FADD R34, R34, 1 ;  /* 0x3f80000022227421 */ /* 0x000fc60000000000 */
[----:B------:R-:W-:Y:S02]  /*15440*/  FSEL R36, |R37|, R36, P3 ;  /* 0x0000002425247208 */ /* 0x000fe40001800200 */
[----:B------:R-:W-:Y:S02]  /*15450*/  FSEL R39, R170, 8.4834944573231041431e-05, P3 ;  /* 0x38b1e96aaa277808 */ /* 0x000fe40001800000 */
[----:B------:R-:W-:Y:S02]  /*15460*/  FSEL R41, -R169, -0.00082130916416645050049, P3 ;  /* 0xba574d20a9297808 */ /* 0x000fe40001800100 */
[----:B------:R-:W-:-:S03]  /*15470*/  FSEL R38, R168, 0.0052134888246655464172, P3 ;  /* 0x3baad5eaa8267808 */ /* 0x000fc60001800000 */
        /* <DEDUP_REMOVED lines=64> */
[----:B------:R-:W-:Y:S01]  /*15880*/  FADD R38, R24, 1 ;  /* 0x3f80000018267421 */ /* 0x000fe20000000000 */
[C---:B------:R-:W-:Y:S01]  /*15890*/  FMUL R24, R57.reuse, 0.70710676908493041992 ;  /* 0x3f3504f339187820 */ /* 0x040fe20000400000 */
[----:B------:R-:W-:Y:S01]  /*158a0*/  FMUL R57, R57, 0.5 ;  /* 0x3f00000039397820 */ /* 0x000fe20000400000 */
[----:B------:R-:W-:Y:S01]  /*158b0*/  FADD R39, R39, 1 ;  /* 0x3f80000027277421 */ /* 0x000fe20000000000 */
[----:B------:R-:W-:Y:S01]  /*158c0*/  FMUL R38, R38, R41 ;  /* 0x0000002926267220 */ /* 0x000fe20000400000 */
        /* <DEDUP_REMOVED lines=22> */
[C---:B------:R-:W-:Y:S01]  /*15a30*/  FMUL R25, R56.reuse, 0.70710676908493041992 ;  /* 0x3f3504f338197820 */ /* 0x040fe20000400000 */
[----:B------:R-:W-:Y:S02]  /*15a40*/  FMUL R56, R56, 0.5 ;  /* 0x3f00000038387820 */ /* 0x000fe40000400000 */
[----:B------:R-:W-:Y:S01]  /*15a50*/  FADD R40, R40, 1 ;  /* 0x3f80000028287421 */ /* 0x000fe20000000000 */
[C---:B------:R-:W-:Y:S01]  /*15a60*/  FMUL R42, R25.reuse, R25 ;  /* 0x00000019192a7220 */ /* 0x040fe20000400000 */
[C---:B------:R-:W-:Y:S01]  /*15a70*/  FSETP.GE.AND P3, PT, |R25|.reuse, 1.0029599666595458984, PT ;  /* 0x3f8060fe1900780b */ /* 0x040fe20003f66200 */
[----:B------:R-:W-:Y:S01]  /*15a80*/  FMUL R24, R24, R59 ;  /* 0x0000003b18187220 */ /* 0x000fe20000400000 */
[----:B------:R-:W-:Y:S02]  /*15a90*/  FMUL R40, R40, R57 ;  /* 0x0000003928287220 */ /* 0x000fe40000400000 */
[----:B------:R-:W-:-:S02]  /*15aa0*/  FSEL R41, |R25|, R42, P3 ;  /* 0x0000002a19297208 */ /* 0x000fc40001800200 */
        /* <DEDUP_REMOVED lines=14> */
[----:B------:R-:W-:-:S04]  /*15b90*/  FADD R43, R26, 1 ;  /* 0x3f8000001a2b7421 */ /* 0x000fc80000000000 */
[----:B------:R-:W-:Y:S01]  /*15ba0*/  FFMA R41, R41, R42, R42 ;  /* 0x0000002a29297223 */ /* 0x000fe2000000002a */
[----:B------:R-:W-:Y:S01]  /*15bb0*/  FMUL R26, R43, R60 ;  /* 0x0000003c2b1a7220 */ /* 0x000fe20000400000 */
[----:B------:R-:W-:Y:S01]  /*15bc0*/  FADD R43, R30, 1 ;  /* 0x3f8000001e2b7421 */ /* 0x000fe20000000000 */
[----:B------:R-:W-:Y:S01]  /*15bd0*/  FMUL R30, R69, 0.5 ;  /* 0x3f000000451e7820 */ /* 0x000fe20000400000 */
[----:B------:R-:W1:Y:S02]  /*15be0*/  @P3 MUFU.EX2 R42, R41 ;  /* 0x00000029002a3308 */ /* 0x000e640000000800 */
[----:B------:R-:W-:Y:S01]  /*15bf0*/  FMUL R43, R43, R64 ;  /* 0x000000402b2b7220 */ /* 0x000fe20000400000 */
[----:B------:R-:W-:Y:S01]  /*15c00*/  FMUL R35, R35, R30 ;  /* 0x0000001e23237220 */ /* 0x000fe20000400000 */
[----:B------:R-:W-:-:S04]  /*15c10*/  FMUL R30, R71, 0.5 ;  /* 0x3f000000471e7820 */ /* 0x000fc80000400000 */
[----:B------:R-:W-:Y:S01]  /*15c20*/  FMUL R39, R39, R30 ;  /* 0x0000001e27277220 */ /* 0x000fe20000400000 */
[----:B-1----:R-:W-:-:S05]  /*15c30*/  @P3 FADD R42, -R42, 1 ;  /* 0x3f8000002a2a3421 */ /* 0x002fca0000000100 */
[----:B------:R-:W-:Y:S01]  /*15c40*/  @P3 LOP3.LUT R41, R42, 0x80000000, R25, 0xb8, !PT ;  /* 0x800000002a293812 */ /* 0x000fe200078eb819 */
[----:B------:R-:W-:Y:S01]  /*15c50*/  FMUL R25, R61, 0.5 ;  /* 0x3f0000003d197820 */ /* 0x000fe20000400000 */
[----:B------:R-:W-:Y:S01]  /*15c60*/  FADD R42, R27, 1 ;  /* 0x3f8000001b2a7421 */ /* 0x000fe20000000000 */
[----:B------:R-:W-:Y:S02]  /*15c70*/  FMUL R27, R62, 0.5 ;  /* 0x3f0000003e1b7820 */ /* 0x000fe40000400000 */
[----:B------:R-:W-:Y:S01]  /*15c80*/  FADD R41, R41, 1 ;  /* 0x3f80000029297421 */ /* 0x000fe20000000000 */
[----:B------:R-:W-:Y:S01]  /*15c90*/  FMUL R25, R42, R25 ;  /* 0x000000192a197220 */ /* 0x000fe20000400000 */
[----:B------:R-:W-:Y:S01]  /*15ca0*/  FMUL R42, R63, 0.5 ;  /* 0x3f0000003f2a7820 */ /* 0x000fe20000400000 */
[----:B------:R-:W-:Y:S01]  /*15cb0*/  FMUL R28, R28, R27 ;  /* 0x0000001b1c1c7220 */ /* 0x000fe20000400000 */
[----:B------:R-:W-:Y:S02]  /*15cc0*/  FMUL R41, R41, R56 ;  /* 0x0000003829297220 */ /* 0x000fe40000400000 */
[----:B------:R-:W-:Y:S01]  /*15cd0*/  FMUL R27, R29, R42 ;  /* 0x0000002a1d1b7220 */ /* 0x000fe20000400000 */
[----:B------:R-:W-:Y:S01]  /*15ce0*/  FADD R42, R31, 1 ;  /* 0x3f8000001f2a7421 */ /* 0x000fe20000000000 */
[----:B------:R-:W-:Y:S01]  /*15cf0*/  FMUL R29, R68, 0.5 ;  /* 0x3f000000441d7820 */ /* 0x000fe20000400000 */
[----:B------:R-:W-:-:S02]  /*15d00*/  F2FP.BF16.F32.PACK_AB R30, R25, R26 ;  /* 0x0000001a191e723e */ /* 0x000fc400000010ff */
[----:B------:R-:W-:Y:S01]  /*15d10*/  FMUL R42, R42, R65 ;  /* 0x000000412a2a7220 */ /* 0x000fe20000400000 */
[----:B------:R-:W-:Y:S01]  /*15d20*/  FMUL R34, R34, R29 ;  /* 0x0000001d22227220 */ /* 0x000fe20000400000 */
[----:B------:R-:W-:Y:S02]  /*15d30*/  F2FP.BF16.F32.PACK_AB R31, R27, R28 ;  /* 0x0000001c1b1f723e */ /* 0x000fe400000010ff */
[----:B------:R-:W-:Y:S02]  /*15d40*/  F2FP.BF16.F32.PACK_AB R29, R24, R38 ;  /* 0x00000026181d723e */ /* 0x000fe400000010ff */
[----:B------:R-:W-:Y:S02]  /*15d50*/  F2FP.BF16.F32.PACK_AB R28, R40, R41 ;  /* 0x00000029281c723e */ /* 0x000fe400000010ff */
[----:B------:R-:W-:Y:S02]  /*15d60*/  F2FP.BF16.F32.PACK_AB R24, R42, R43 ;  /* 0x0000002b2a18723e */ /* 0x000fe400000010ff */
[----:B------:R-:W-:Y:S01]  /*15d70*/  F2FP.BF16.F32.PACK_AB R25, R44, R33 ;  /* 0x000000212c19723e */ /* 0x000fe200000010ff */
[----:B------:R1:W-:Y:S01]  /*15d80*/  STSM.16.M88.4 [R23+0x2200], R28 ;  /* 0x0022001c17007844 */ /* 0x0003e20000000200 */
[----:B------:R-:W-:-:S02]  /*15d90*/  F2FP.BF16.F32.PACK_AB R26, R35, R34 ;  /* 0x00000022231a723e */ /* 0x000fc400000010ff */
        /* <DEDUP_REMOVED lines=19> */
.L_x_107:
[----:B------:R-:W-:Y:S05]  /*15ed0*/  BSYNC B0 ;  /* 0x0000000000007941 */ /* 0x000fea0003800000 */
.L_x_106:
[----:B------:R-:W-:Y:S06]  /*15ee0*/  BAR.SYNC.DEFER_BLOCKING 0x1, 0x100 ;  /* 0x0044000000007b1d */ /* 0x000fec0000010000 */
[----:B------:R-:W-:Y:S04]  /*15ef0*/  BSSY B0, `(.L_x_108) ;  /* 0x0000009000007945 */ /* 0x000fe80003800000 */
[----:B------:R-:W-:Y:S05]  /*15f00*/  @P0 BRA `(.L_x_109) ;  /* 0x00000000001c0947 */ /* 0x000fea0003800000 */
[----:B------:R-:W-:-:S13]  /*15f10*/  ISETP.NE.AND P3, PT, R22, 0x3, PT ;  /* 0x000000031600780c */ /* 0x000fda0003f65270 */
[----:B------:R-:W-:Y:S05]  /*15f20*/  @!P3 BRA `(.L_x_110) ;  /* 0x000000000004b947 */ /* 0x000fea0003800000 */
[----:B------:R-:W-:Y:S01]  /*15f30*/  BPT.TRAP 0x1 ;  /* 0x000000040000795c */ /* 0x000fe20000300000 */
.L_x_110:
[----:B------:R-:W-:-:S04]  /*15f40*/  ULEA UR4, UR5, UR49, 0x3 ;  /* 0x0000003105047291 */ /* 0x000fc8000f8e183f */
[----:B------:R-:W-:-:S04]  /*15f50*/  UIADD3 UR4, UR4, 0x50, URZ ;  /* 0x0000005004047890 */ /* 0x000fc8000fffe03f */
[----:B------:R-:W-:-:S09]  /*15f60*/  UPRMT UR4, UR48, 0x654, UR4 ;  /* 0x0000065430047896 */ /* 0x000fd20008000004 */
[----:B------:R-:W-:Y:S03]  /*15f70*/  SYNCS.ARRIVE.TRANS64.RED.A1T0 RZ, [UR4], RZ ;  /* 0x000000ffffff79a7 */ /* 0x000fe60008100404 */
.L_x_109:
[----:B------:R-:W-:Y:S05]  /*15f80*/  BSYNC B0 ;  /* 0x0000000000007941 */ /* 0x000fea0003800000 */
.L_x_108:
        /* <DEDUP_REMOVED lines=8> */
.L_x_113:
[----:B-1----:R-:W-:Y:S01]  /*16010*/  LEA R24, R0, UR49, 0x3 ;  /* 0x0000003100187c11 */ /* 0x002fe2000f8e18ff */
[----:B------:R-:W-:Y:S01]  /*16020*/  BSSY B1, `(.L_x_114) ;  /* 0x0000007000017945 */ /* 0x000fe20003800000 */
[----:B------:R-:W-:Y:S02]  /*16030*/  SHF.L.U32 R25, R6, 0x1f, RZ ;  /* 0x0000001f06197819 */ /* 0x000fe400000006ff */
[----:B------:R-:W-:Y:S02]  /*16040*/  IADD3 R26, R0, 0x1, RZ ;  /* 0x00000001001a7810 */ /* 0x000fe40007ffe0ff */
[----:B------:R-:W1:Y:S02]  /*16050*/  SYNCS.PHASECHK.TRANS64.TRYWAIT P5, [R24+URZ+0x30], R25 ;  /* 0x00003019180075a7 */ /* 0x000e6400080a017f */
[----:B------:R-:W-:-:S04]  /*16060*/  ISETP.NE.AND P3, PT, R26, 0x4, PT ;  /* 0x000000041a00780c */ /* 0x000fc80003f65270 */
[----:B------:R-:W-:Y:S01]  /*16070*/  SEL R45, RZ, 0x1, P3 ;  /* 0x00000001ff2d7807 */ /* 0x000fe20001800000 */
[----:B-1----:R-:W-:Y:S08]  /*16080*/  @!P5 BRA `(.L_x_115) ;  /* 0x0000018c0020d947 */ /* 0x002ff00003800000 */
.L_x_374:
[----:B------:R-:W-:Y:S05]  /*16090*/  BSYNC B1 ;  /* 0x0000000000017941 */ /* 0x000fea0003800000 */
.L_x_114:
[----:B------:R-:W-:Y:S05]  /*160a0*/  @P4 BRA `(.L_x_116) ;  /* 0x0000000000944947 */ /* 0x000fea0003800000 */
[----:B------:R-:W-:Y:S01]  /*160b0*/  LEA R29, R0, R157, 0xd ;  /* 0x0000009d001d7211 */ /* 0x000fe200078e68ff */
[----:B------:R-:W-:Y:S05]  /*160c0*/  WARPSYNC.ALL ;  /* 0x0000000000007948 */ /* 0x000fea0003800000 */
[----:B------:R-:W-:Y:S01]  /*160d0*/  IMAD R12, R156, 0x2, R29 ;  /* 0x000000029c0c7824 */ /* 0x000fe200078e021d */
[----:B------:R-:W2:Y:S05]  /*160e0*/  LDSM.16.M88.4 R8, [R29] ;  /* 0x000000001d08783b */ /* 0x000eaa0000000200 */
[----:B------:R-:W3:Y:S01]  /*160f0*/  LDSM.16.M88.4 R12, [R12] ;  /* 0x000000000c0c783b */ /* 0x000ee20000000200 */
[----:B--2---:R-:W-:Y:S01]  /*16100*/  SHF.L.U32 R21, R9, 0x10, RZ ;  /* 0x0000001009157819 */ /* 0x004fe200000006ff */
[----:B------:R-:W-:Y:S01]  /*16110*/  IMAD.U32 R19, R10, 0x10000, RZ ;  /* 0x000100000a137824 */ /* 0x000fe200078e00ff */
[----:B------:R-:W-:-:S02]  /*16120*/  SHF.L.U32 R27, R11, 0x10, RZ ;  /* 0x000000100b1b7819 */ /* 0x000fc400000006ff */
[C---:B------:R-:W-:Y:S01]  /*16130*/  SHF.L.U32 R3, R8.reuse, 0x10, RZ ;  /* 0x0000001008037819 */ /* 0x040fe200000006ff */
[----:B---3--:R-:W-:Y:S01]  /*16140*/  IMAD.U32 R33, R13, 0x10000, RZ ;  /* 0x000100000d217824 */ /* 0x008fe200078e00ff */
[----:B------:R-:W-:Y:S01]  /*16150*/  LOP3.LUT R5, R8, 0xffff0000, RZ, 0xc0, !PT ;  /* 0xffff000008057812 */ /* 0x000fe200078ec0ff */
[C---:B------:R-:W-:Y:S01]  /*16160*/  FMUL R21, R16.reuse, R21 ;  /* 0x0000001510157220 */ /* 0x040fe20000400000 */
[----:B------:R-:W-:Y:S01]  /*16170*/  LOP3.LUT R9, R9, 0xffff0000, RZ, 0xc0, !PT ;  /* 0xffff000009097812 */ /* 0x000fe200078ec0ff */
[----:B------:R-:W-:Y:S01]  /*16180*/  FMUL R19, R16, R19 ;  /* 0x0000001310137220 */ /* 0x000fe20000400000 */
[----:B------:R-:W-:Y:S02]  /*16190*/  LOP3.LUT R11, R11, 0xffff0000, RZ, 0xc0, !PT ;  /* 0xffff00000b0b7812 */ /* 0x000fe400078ec0ff */
[----:B-1----:R-:W-:Y:S01]  /*161a0*/  LOP3.LUT R25, R10, 0xffff0000, RZ, 0xc0, !PT ;  /* 0xffff00000a197812 */ /* 0x002fe200078ec0ff */
        /* <DEDUP_REMOVED lines=20> */
[----:B------:R-:W-:-:S07]  /*162f0*/  FMUL R2, R16, R43 ;  /* 0x0000002b10027220 */ /* 0x000fce0000400000 */
.L_x_116:
[----:B------:R-:W-:Y:S02]  /*16300*/  LOP3.LUT R6, R6, R45, RZ, 0x3c, !PT ;  /* 0x0000002d06067212 */ /* 0x000fe400078e3cff */
[----:B------:R-:W-:-:S07]  /*16310*/  SEL R0, R26, RZ, P3 ;  /* 0x000000ff1a007207 */ /* 0x000fce0001800000 */
.L_x_112:
[----:B------:R-:W-:Y:S05]  /*16320*/  BSYNC B0 ;  /* 0x0000000000007941 */ /* 0x000fea0003800000 */
.L_x_111:
        /* <DEDUP_REMOVED lines=24> */
[----:B------:R-:W-:Y:S02]  /*164b0*/  FSEL R29, -R169, -0.00082130916416645050049, P3 ;  /* 0xba574d20a91d7808 */ /* 0x000fe40001800100 */
[----:B------:R-:W-:Y:S02]  /*164c0*/  FSEL R28, R168, 0.0052134888246655464172, P3 ;  /* 0x3baad5eaa81c7808 */ /* 0x000fe40001800000 */
[----:B------:R-:W-:Y:S01]  /*164d0*/  FSEL R30, -R167, -0.026868773624300956726, P3 ;  /* 0xbcdc1be7a71e7808 */ /* 0x000fe20001800100 */
[----:B------:R-:W-:Y:S01]  /*164e0*/  FFMA R25, R26, R25, R29 ;  /* 0x000000191a197223 */ /* 0x000fe2000000001d */
[----:B------:R-:W-:-:S03]  /*164f0*/  FSEL R34, R165, -0.37612664699554443359, P3 ;  /* 0xbec093aca5227808 */ /* 0x000fc60001800000 */
[----:B------:R-:W-:Y:S01]  /*16500*/  FFMA R25, R26, R25, R28 ;  /* 0x000000191a197223 */ /* 0x000fe2000000001c */
[----:B------:R-:W-:-:S03]  /*16510*/  FSEL R28, R166, 0.11284004896879196167, P3 ;  /* 0x3de718afa61c7808 */ /* 0x000fc60001800000 */
[C---:B------:R-:W-:Y:S01]  /*16520*/  FFMA R29, R26.reuse, R25, R30 ;  /* 0x000000191a1d7223 */ /* 0x040fe2000000001e */
[----:B---3--:R-:W-:Y:S01]  /*16530*/  FFMA R25, R17, R31, R20 ;  /* 0x0000001f11197223 */ /* 0x008fe20000000014 */
[----:B------:R-:W-:Y:S02]  /*16540*/  FSEL R31, -|R27|, R27, P3 ;  /* 0x0000001b1b1f7208 */ /* 0x000fe40001800300 */
[----:B------:R-:W-:Y:S01]  /*16550*/  FFMA R29, R26, R29, R28 ;  /* 0x0000001d1a1d7223 */ /* 0x000fe2000000001c */
[----:B------:R-:W-:Y:S01]  /*16560*/  FSEL R28, R164, 0.12837915122509002686, P3 ;  /* 0x3e0375d3a41c7808 */ /* 0x000fe20001800000 */
[----:B------:R-:W-:Y:S02]  /*16570*/  FMUL R30, R25, 0.70710676908493041992 ;  /* 0x3f3504f3191e7820 */ /* 0x000fe40000400000 */
[----:B------:R-:W-:Y:S02]  /*16580*/  FFMA R29, R26, R29, R34 ;  /* 0x0000001d1a1d7223 */ /* 0x000fe40000000022 */
[C---:B------:R-:W-:Y:S01]  /*16590*/  FMUL R33, R30.reuse, R30 ;  /* 0x0000001e1e217220 */ /* 0x040fe20000400000 */
[----:B------:R-:W-:Y:S01]  /*165a0*/  FSETP.GE.AND P5, PT, |R30|, 1.0029599666595458984, PT ;  /* 0x3f8060fe1e00780b */ /* 0x000fe20003fa6200 */
[----:B------:R-:W-:-:S03]  /*165b0*/  FFMA R26, R26, R29, R28 ;  /* 0x0000001d1a1a7223 */ /* 0x000fc6000000001c */
[----:B------:R-:W-:Y:S01]  /*165c0*/  FSEL R28, R170, 8.4834944573231041431e-05, P5 ;  /* 0x38b1e96aaa1c7808 */ /* 0x000fe20002800000 */
[----:B------:R-:W-:Y:S01]  /*165d0*/  FFMA R26, R26, R31, R31 ;  /* 0x0000001f1a1a7223 */ /* 0x000fe2000000001f */
[----:B------:R-:W-:Y:S02]  /*165e0*/  FSEL R31, |R30|, R33, P5 ;  /* 0x000000211e1f7208 */ /* 0x000fe40002800200 */
[----:B------:R-:W-:Y:S01]  /*165f0*/  FSEL R34, -R169, -0.00082130916416645050049, P5 ;  /* 0xba574d20a9227808 */ /* 0x000fe20002800100 */
[----:B------:R-:W1:Y:S01]  /*16600*/  @P3 MUFU.EX2 R29, R26 ;  /* 0x0000001a001d3308 */ /* 0x000e620000000800 */
[----:B------:R-:W-:Y:S02]  /*16610*/  FSEL R33, R168, 0.0052134888246655464172, P5 ;  /* 0x3baad5eaa8217808 */ /* 0x000fe40002800000 */
[----:B------:R-:W-:Y:S01]  /*16620*/  FSEL R35, -R167, -0.026868773624300956726, P5 ;  /* 0xbcdc1be7a7237808 */ /* 0x000fe20002800100 */
[----:B------:R-:W-:Y:S01]  /*16630*/  FFMA R28, R31, R28, R34 ;  /* 0x0000001c1f1c7223 */ /* 0x000fe20000000022 */
[----:B------:R-:W-:-:S03]  /*16640*/  FSEL R38, R164, 0.12837915122509002686, P5 ;  /* 0x3e0375d3a4267808 */ /* 0x000fc60002800000 */
[----:B------:R-:W-:Y:S01]  /*16650*/  FFMA R28, R31, R28, R33 ;  /* 0x0000001c1f1c7223 */ /* 0x000fe20000000021 */
[----:B------:R-:W-:-:S03]  /*16660*/  FSEL R33, R166, 0.11284004896879196167, P5 ;  /* 0x3de718afa6217808 */ /* 0x000fc60002800000 */
[----:B------:R-:W-:Y:S01]  /*16670*/  FFMA R34, R31, R28, R35 ;  /* 0x0000001c1f227223 */ /* 0x000fe20000000023 */
[----:B----4-:R-:W-:Y:S01]  /*16680*/  FFMA R28, R17, R36, R19 ;  /* 0x00000024111c7223 */ /* 0x010fe20000000013 */
[----:B------:R-:W-:Y:S02]  /*16690*/  FSEL R35, R165, -0.37612664699554443359, P5 ;  /* 0xbec093aca5237808 */ /* 0x000fe40002800000 */
[----:B------:R-:W-:Y:S01]  /*166a0*/  FFMA R36, R31, R34, R33 ;  /* 0x000000221f247223 */ /* 0x000fe20000000021 */
[----:B-1----:R-:W-:Y:S01]  /*166b0*/  @P3 FADD R34, -R29, 1 ;  /* 0x3f8000001d223421 */ /* 0x002fe20000000100 */
[----:B------:R-:W-:Y:S02]  /*166c0*/  FMUL R33, R28, 0.70710676908493041992 ;  /* 0x3f3504f31c217820 */ /* 0x000fe40000400000 */
[----:B------:R-:W-:Y:S02]  /*166d0*/  FFMA R36, R31, R36, R35 ;  /* 0x000000241f247223 */ /* 0x000fe40000000023 */
[----:B------:R-:W-:Y:S01]  /*166e0*/  @P3 LOP3.LUT R26, R34, 0x80000000, R27, 0xb8, !PT ;  /* 0x80000000221a3812 */ /* 0x000fe200078eb81b */
[----:B------:R-:W-:Y:S01]  /*166f0*/  FMUL R34, R33, R33 ;  /* 0x0000002121227220 */ /* 0x000fe20000400000 */
[----:B------:R-:W-:Y:S01]  /*16700*/  FSEL R27, -|R30|, R30, P5 ;  /* 0x0000001e1e1b7208 */ /* 0x000fe20002800300 */
[----:B------:R-:W-:Y:S01]  /*16710*/  FFMA R36, R31, R36, R38 ;  /* 0x000000241f247223 */ /* 0x000fe20000000026 */
[----:B------:R-:W-:-:S03]  /*16720*/  FSETP.GE.AND P3, PT, |R33|, 1.0029599666595458984, PT ;  /* 0x3f8060fe2100780b */ /* 0x000fc60003f66200 */
[----:B------:R-:W-:Y:S01]  /*16730*/  FFMA R27, R36, R27, R27 ;  /* 0x0000001b241b7223 */ /* 0x000fe2000000001b */
[----:B------:R-:W-:Y:S02]  /*16740*/  FSEL R34, |R33|, R34, P3 ;  /* 0x0000002221227208 */ /* 0x000fe40001800200 */
[----:B------:R-:W-:Y:S01]  /*16750*/  FSEL R29, R170, 8.4834944573231041431e-05, P3 ;  /* 0x38b1e96aaa1d7808 */ /* 0x000fe20001800000 */
[----:B------:R-:W1:Y:S01]  /*16760*/  @P5 MUFU.EX2 R31, R27 ;  /* 0x0000001b001f5308 */ /* 0x000e620000000800 */
[----:B------:R-:W-:Y:S02]  /*16770*/  FSEL R35, -R169, -0.00082130916416645050049, P3 ;  /* 0xba574d20a9237808 */ /* 0x000fe40001800100 */
[----:B------:R-:W-:Y:S02]  /*16780*/  FSEL R36, R168, 0.0052134888246655464172, P3 ;  /* 0x3baad5eaa8247808 */ /* 0x000fe40001800000 */
[----:B------:R-:W-:Y:S01]  /*16790*/  FSEL R38, -R167, -0.026868773624300956726, P3 ;  /* 0xbcdc1be7a7267808 */ /* 0x000fe20001800100 */
[----:B------:R-:W-:-:S04]  /*167a0*/  FFMA R29, R34, R29, R35 ;  /* 0x0000001d221d7223 */ /* 0x000fc80000000023 */
[----:B------:R-:W-:Y:S01]  /*167b0*/  FFMA R29, R34, R29, R36 ;  /* 0x0000001d221d7223 */ /* 0x000fe20000000024 */
[----:B------:R-:W-:-:S03]  /*167c0*/  FSEL R36, R166, 0.11284004896879196167, P3 ;  /* 0x3de718afa6247808 */ /* 0x000fc60001800000 */
[----:B------:R-:W-:Y:S01]  /*167d0*/  FFMA R29, R34, R29, R38 ;  /* 0x0000001d221d7223 */ /* 0x000fe20000000026 */
[----:B-1----:R-:W-:-:S03]  /*167e0*/  @P5 FADD R31, -R31, 1 ;  /* 0x3f8000001f1f5421 */ /* 0x002fc60000000100 */
[----:B------:R-:W-:Y:S01]  /*167f0*/  FFMA R37, R34, R29, R36 ;  /* 0x0000001d22257223 */ /* 0x000fe20000000024 */
[----:B-----5:R-:W-:Y:S01]  /*16800*/  FFMA R29, R17, R39, R18 ;  /* 0x00000027111d7223 */ /* 0x020fe20000000012 */
[----:B------:R-:W-:Y:S02]  /*16810*/  FSEL R39, R165, -0.37612664699554443359, P3 ;  /* 0xbec093aca5277808 */ /* 0x000fe40001800000 */
[----:B------:R-:W-:Y:S01]  /*16820*/  @P5 LOP3.LUT R27, R31, 0x80000000, R30, 0xb8, !PT ;  /* 0x800000001f1b5812 */ /* 0x000fe200078eb81e */
[----:B------:R-:W-:Y:S01]  /*16830*/  FMUL R35, R29, 0.70710676908493041992 ;  /* 0x3f3504f31d237820 */ /* 0x000fe20000400000 */
[----:B------:R-:W-:Y:S01]  /*16840*/  FSEL R31, R164, 0.12837915122509002686, P3 ;  /* 0x3e0375d3a41f7808 */ /* 0x000fe20001800000 */
[C---:B------:R-:W-:Y:S02]  /*16850*/  FFMA R37, R34.reuse, R37, R39 ;  /* 0x0000002522257223 */ /* 0x040fe40000000027 */
[C---:B------:R-:W-:Y:S01]  /*16860*/  FMUL R30, R35.reuse, R35 ;  /* 0x00000023231e7220 */ /* 0x040fe20000400000 */
[----:B------:R-:W-:Y:S01]  /*16870*/  FSETP.GE.AND P5, PT, |R35|, 1.0029599666595458984, PT ;  /* 0x3f8060fe2300780b */ /* 0x000fe20003fa6200 */
[----:B------:R-:W-:-:S03]  /*16880*/  FFMA R31, R34, R37, R31 ;  /* 0x00000025221f7223 */ /* 0x000fc6000000001f */
[----:B------:R-:W-:Y:S02]  /*16890*/  FSEL R36, |R35|, R30, P5 ;  /* 0x0000001e23247208 */ /* 0x000fe40002800200 */
[----:B------:R-:W-:Y:S02]  /*168a0*/  FSEL R30, -|R33|, R33, P3 ;  /* 0x00000021211e7208 */ /* 0x000fe40001800300 */
[----:B------:R-:W-:Y:S02]  /*168b0*/  FSEL R37, R170, 8.4834944573231041431e-05, P5 ;  /* 0x38b1e96aaa257808 */ /* 0x000fe40002800000 */
[----:B------:R-:W-:Y:S01]  /*168c0*/  FSEL R39, -R169, -0.00082130916416645050049, P5 ;  /* 0xba574d20a9277808 */ /* 0x000fe20002800100 */
[----:B------:R-:W-:Y:S01]  /*168d0*/  FFMA R30, R31, R30, R30 ;  /* 0x0000001e1f1e7223 */ /* 0x000fe2000000001e */
[----:B------:R-:W-:Y:S01]  /*168e0*/  FSEL R38, R168, 0.0052134888246655464172, P5 ;  /* 0x3baad5eaa8267808 */ /* 0x000fe20002800000 */
[----:B------:R-:W-:Y:S01]  /*168f0*/  FFMA R31, R17, R41, R15 ;  /* 0x00000029111f7223 */ /* 0x000fe2000000000f */
[----:B------:R-:W-:Y:S01]  /*16900*/  FSEL R40, -R167, -0.026868773624300956726, P5 ;  /* 0xbcdc1be7a7287808 */ /* 0x000fe20002800100 */
[----:B------:R-:W1:Y:S01]  /*16910*/  @P3 MUFU.EX2 R34, R30 ;  /* 0x0000001e00223308 */ /* 0x000e620000000800 */
[----:B------:R-:W-:Y:S01]  /*16920*/  FFMA R37, R36, R37, R39 ;  /* 0x0000002524257223 */ /* 0x000fe20000000027 */
[----:B------:R-:W-:-:S03]  /*16930*/  FSEL R41, R164, 0.12837915122509002686, P5 ;  /* 0x3e0375d3a4297808 */ /* 0x000fc60002800000 */
[----:B------:R-:W-:Y:S01]  /*16940*/  FFMA R37, R36, R37, R38 ;  /* 0x0000002524257223 */ /* 0x000fe20000000026 */
[----:B------:R-:W-:-:S03]  /*16950*/  FSEL R38, R166, 0.11284004896879196167, P5 ;  /* 0x3de718afa6267808 */ /* 0x000fc60002800000 */
[----:B------:R-:W-:Y:S01]  /*16960*/  FFMA R37, R36, R37, R40 ;  /* 0x0000002524257223 */ /* 0x000fe20000000028 */
[----:B------:R-:W-:-:S03]  /*16970*/  FSEL R40, R165, -0.37612664699554443359, P5 ;  /* 0xbec093aca5287808 */ /* 0x000fc60002800000 */
[----:B------:R-:W-:Y:S01]  /*16980*/  FFMA R37, R36, R37, R38 ;  /* 0x0000002524257223 */ /* 0x000fe20000000026 */
[----:B-1----:R-:W-:-:S03]  /*16990*/  @P3 FADD R34, -R34, 1 ;  /* 0x3f80000022223421 */ /* 0x002fc60000000100 */
[----:B------:R-:W-:Y:S01]  /*169a0*/  FFMA R39, R36, R37, R40 ;  /* 0x0000002524277223 */ /* 0x000fe20000000028 */
[----:B------:R-:W-:Y:S01]  /*169b0*/  FMUL R37, R31, 0.70710676908493041992 ;  /* 0x3f3504f31f257820 */ /* 0x000fe20000400000 */
[----:B------:R-:W-:Y:S02]  /*169c0*/  @P3 LOP3.LUT R30, R34, 0x80000000, R33, 0xb8, !PT ;  /* 0x80000000221e3812 */ /* 0x000fe400078eb821 */
[----:B------:R-:W-:Y:S01]  /*169d0*/  FFMA R39, R36, R39, R41 ;  /* 0x0000002724277223 */ /* 0x000fe20000000029 */
[----:B------:R-:W-:Y:S01]  /*169e0*/  FSEL R34, -|R35|, R35, P5 ;  /* 0x0000002323227208 */ /* 0x000fe20002800300 */
[C---:B------:R-:W-:Y:S01]  /*169f0*/  FMUL R36, R37.reuse, R37 ;  /* 0x0000002525247220 */ /* 0x040fe20000400000 */
[----:B------:R-:W-:Y:S01]  /*16a00*/  FSETP.GE.AND P3, PT, |R37|, 1.0029599666595458984, PT ;  /* 0x3f8060fe2500780b */ /* 0x000fe20003f66200 */
[----:B------:R-:W-:Y:S02]  /*16a10*/  FADD R30, R30, 1 ;  /* 0x3f8000001e1e7421 */ /* 0x000fe40000000000 */
[----:B------:R-:W-:Y:S01]  /*16a20*/  FFMA R33, R39, R34, R34 ;  /* 0x0000002227217223 */ /* 0x000fe20000000022 */
[----:B------:R-:W-:-:S02]  /*16a30*/  FSEL R38, |R37|, R36, P3 ;  /* 0x0000002425267208 */ /* 0x000fc40001800200 */
[----:B------:R-:W-:Y:S01]  /*16a40*/  FSEL R39, R170, 8.4834944573231041431e-05, P3 ;  /* 0x38b1e96aaa277808 */ /* 0x000fe20001800000 */
[----:B------:R-:W1:Y:S01]  /*16a50*/  @P5 MUFU.EX2 R36, R33 ;  /* 0x0000002100245308 */ /* 0x000e620000000800 */
[----:B------:R-:W-:Y:S02]  /*16a60*/  FSEL R41, -R169, -0.00082130916416645050049, P3 ;  /* 0xba574d20a9297808 */ /* 0x000fe40001800100 */
[----:B------:R-:W-:Y:S02]  /*16a70*/  FSEL R34, R168, 0.0052134888246655464172, P3 ;  /* 0x3baad5eaa8227808 */ /* 0x000fe40001800000 */
[----:B------:R-:W-:Y:S01]  /*16a80*/  FSEL R40, -R167, -0.026868773624300956726, P3 ;  /* 0xbcdc1be7a7287808 */ /* 0x000fe20001800100 */
[----:B------:R-:W-:Y:S01]  /*16a90*/  FFMA R39, R38, R39, R41 ;  /* 0x0000002726277223 */ /* 0x000fe20000000029 */
[----:B------:R-:W-:-:S03]  /*16aa0*/  FSEL R43, R165, -0.37612664699554443359, P3 ;  /* 0xbec093aca52b7808 */ /* 0x000fc60001800000 */
[----:B------:R-:W-:Y:S01]  /*16ab0*/  FFMA R39, R38, R39, R34 ;  /* 0x0000002726277223 */ /* 0x000fe20000000022 */
[----:B------:R-:W-:-:S03]  /*16ac0*/  FSEL R34, R166, 0.11284004896879196167, P3 ;  /* 0x3de718afa6227808 */ /* 0x000fc60001800000 */
[----:B------:R-:W-:Y:S01]  /*16ad0*/  FFMA R39, R38, R39, R40 ;  /* 0x0000002726277223 */ /* 0x000fe20000000028 */
[----:B-1----:R-:W-:-:S03]  /*16ae0*/  @P5 FADD R36, -R36, 1 ;  /* 0x3f80000024245421 */ /* 0x002fc60000000100 */
[----:B------:R-:W-:Y:S01]  /*16af0*/  FFMA R41, R38, R39, R34 ;  /* 0x0000002726297223 */ /* 0x000fe20000000022 */
[----:B------:R-:W-:Y:S01]  /*16b00*/  FFMA R34, R17, R42, R14 ;  /* 0x0000002a11227223 */ /* 0x000fe2000000000e */
[----:B------:R-:W-:-:S03]  /*16b10*/  @P5 LOP3.LUT R33, R36, 0x80000000, R35, 0xb8, !PT ;  /* 0x8000000024215812 */ /* 0x000fc600078eb823 */
[----:B------:R-:W-:Y:S01]  /*16b20*/  FMUL R39, R34, 0.70710676908493041992 ;  /* 0x3f3504f322277820 */ /* 0x000fe20000400000 */
[----:B------:R-:W-:Y:S01]  /*16b30*/  FSEL R35, R164, 0.12837915122509002686, P3 ;  /* 0x3e0375d3a4237808 */ /* 0x000fe20001800000 */
[----:B------:R-:W-:Y:S01]  /*16b40*/  FFMA R41, R38, R41, R43 ;  /* 0x0000002926297223 */ /* 0x000fe2000000002b */
[----:B------:R-:W-:Y:S01]  /*16b50*/  FMUL R34, R34, 0.5 ;  /* 0x3f00000022227820 */ /* 0x000fe20000400000 */
[C---:B------:R-:W-:Y:S01]  /*16b60*/  FMUL R36, R39.reuse, R39 ;  /* 0x0000002727247220 */ /* 0x040fe20000400000 */
[----:B------:R-:W-:Y:S01]  /*16b70*/  FSETP.GE.AND P5, PT, |R39|, 1.0029599666595458984, PT ;  /* 0x3f8060fe2700780b */ /* 0x000fe20003fa6200 */
[----:B------:R-:W-:Y:S01]  /*16b80*/  FFMA R35, R38, R41, R35 ;  /* 0x0000002926237223 */ /* 0x000fe20000000023 */
[----:B------:R-:W-:Y:S02]  /*16b90*/  FADD R33, R33, 1 ;  /* 0x3f80000021217421 */ /* 0x000fe40000000000 */
[----:B------:R-:W-:Y:S02]  /*16ba0*/  FSEL R40, |R39|, R36, P5 ;  /* 0x0000002427287208 */ /* 0x000fe40002800200 */
[----:B------:R-:W-:-:S02]  /*16bb0*/  FSEL R36, -|R37|, R37, P3 ;  /* 0x0000002525247208 */ /* 0x000fc40001800300 */
[----:B------:R-:W-:Y:S02]  /*16bc0*/  FSEL R41, R170, 8.4834944573231041431e-05, P5 ;  /* 0x38b1e96aaa297808 */ /* 0x000fe40002800000 */
[----:B------:R-:W-:Y:S01]  /*16bd0*/  FSEL R43, -R169, -0.00082130916416645050049, P5 ;  /* 0xba574d20a92b7808 */ /* 0x000fe20002800100 */
[----:B------:R-:W-:Y:S01]  /*16be0*/  FFMA R35, R35, R36, R36 ;  /* 0x0000002423237223 */ /* 0x000fe20000000024 */
[----:B------:R-:W-:Y:S02]  /*16bf0*/  FSEL R36, R168, 0.0052134888246655464172, P5 ;  /* 0x3baad5eaa8247808 */ /* 0x000fe40002800000 */
        /* <DEDUP_REMOVED lines=9> */
[----:B------:R-:W-:Y:S01]  /*16c90*/  FFMA R36, R17, R44, R11 ;  /* 0x0000002c11247223 */ /* 0x000fe2000000000b */
[----:B-1----:R-:W-:Y:S02]  /*16ca0*/  @P3 FADD R38, -R38, 1 ;  /* 0x3f80000026263421 */ /* 0x002fe40000000100 */
[----:B------:R-:W-:Y:S01]  /*16cb0*/  FFMA R43, R40, R41, R42 ;  /* 0x00000029282b7223 */ /* 0x000fe2000000002a */
[C---:B------:R-:W-:Y:S01]  /*16cc0*/  FMUL R41, R36.reuse, 0.70710676908493041992 ;  /* 0x3f3504f324297820 */ /* 0x040fe20000400000 */
[----:B------:R-:W-:Y:S01]  /*16cd0*/  FMUL R36, R36, 0.5 ;  /* 0x3f00000024247820 */ /* 0x000fe20000400000 */
[----:B------:R-:W-:Y:S01]  /*16ce0*/  @P3 LOP3.LUT R35, R38, 0x80000000, R37, 0xb8, !PT ;  /* 0x8000000026233812 */ /* 0x000fe200078eb825 */
[----:B------:R-:W-:Y:S01]  /*16cf0*/  FFMA R43, R40, R43, R45 ;  /* 0x0000002b282b7223 */ /* 0x000fe2000000002d */
[----:B------:R-:W-:Y:S01]  /*16d00*/  FSEL R38, -|R39|, R39, P5 ;  /* 0x0000002727267208 */ /* 0x000fe20002800300 */
[C---:B------:R-:W-:Y:S01]  /*16d10*/  FMUL R40, R41.reuse, R41 ;  /* 0x0000002929287220 */ /* 0x040fe20000400000 */
        /* <DEDUP_REMOVED lines=19> */
[C---:B------:R-:W-:Y:S02]  /*16e50*/  FFMA R45, R42.reuse, R45, R47 ;  /* 0x0000002d2a2d7223 */ /* 0x040fe4000000002f */
        /* <DEDUP_REMOVED lines=42> */
[----:B------:R-:W-:Y:S01]  /*17100*/  FFMA R42, R17, R50, R8 ;  /* 0x00000032112a7223 */ /* 0x000fe20000000008 */
[----:B------:R-:W-:Y:S02]  /*17110*/  FSEL R50, R165, -0.37612664699554443359, P3 ;  /* 0xbec093aca5327808 */ /* 0x000fe40001800000 */
[----:B------:R-:W-:Y:S01]  /*17120*/  @P5 LOP3.LUT R41, R44, 0x80000000, R43, 0xb8, !PT ;  /* 0x800000002c295812 */ /* 0x000fe200078eb82b */
[----:B------:R-:W-:Y:S01]  /*17130*/  FMUL R47, R42, 0.70710676908493041992 ;  /* 0x3f3504f32a2f7820 */ /* 0x000fe20000400000 */
[----:B------:R-:W-:Y:S01]  /*17140*/  FSEL R44, R164, 0.12837915122509002686, P3 ;  /* 0x3e0375d3a42c7808 */ /* 0x000fe20001800000 */
[----:B------:R-:W-:Y:S01]  /*17150*/  FFMA R48, R45, R48, R50 ;  /* 0x000000302d307223 */ /* 0x000fe20000000032 */
[----:B------:R-:W-:Y:S01]  /*17160*/  FSEL R43, -|R46|, R46, P3 ;  /* 0x0000002e2e2b7208 */ /* 0x000fe20001800300 */
[C---:B------:R-:W-:Y:S01]  /*17170*/  FMUL R50, R47.reuse, R47 ;  /* 0x0000002f2f327220 */ /* 0x040fe20000400000 */
[----:B------:R-:W-:Y:S01]  /*17180*/  FSETP.GE.AND P5, PT, |R47|, 1.0029599666595458984, PT ;  /* 0x3f8060fe2f00780b */ /* 0x000fe20003fa6200 */
[----:B------:R-:W-:Y:S01]  /*17190*/  FFMA R44, R45, R48, R44 ;  /* 0x000000302d2c7223 */ /* 0x000fe2000000002c */
[----:B------:R-:W-:-:S02]  /*171a0*/  FMUL R42, R42, 0.5 ;  /* 0x3f0000002a2a7820 */ /* 0x000fc40000400000 */
[----:B------:R-:W-:Y:S01]  /*171b0*/  FSEL R50, |R47|, R50, P5 ;  /* 0x000000322f327208 */ /* 0x000fe20002800200 */
[----:B------:R-:W-:Y:S01]  /*171c0*/  FFMA R43, R44, R43, R43 ;  /* 0x0000002b2c2b7223 */ /* 0x000fe2000000002b */
[----:B------:R-:W-:Y:S02]  /*171d0*/  FSEL R45, R170, 8.4834944573231041431e-05, P5 ;  /* 0x38b1e96aaa2d7808 */ /* 0x000fe40002800000 */
[----:B------:R-:W-:Y:S02]  /*171e0*/  FSEL R49, -R169, -0.00082130916416645050049, P5 ;  /* 0xba574d20a9317808 */ /* 0x000fe40002800100 */
[----:B------:R-:W-:Y:S02]  /*171f0*/  FSEL R48, R168, 0.0052134888246655464172, P5 ;  /* 0x3baad5eaa8307808 */ /* 0x000fe40002800000 */
[----:B------:R-:W-:Y:S01]  /*17200*/  FSEL R44, -R167, -0.026868773624300956726, P5 ;  /* 0xbcdc1be7a72c7808 */ /* 0x000fe20002800100 */
[----:B------:R-:W-:Y:S01]  /*17210*/  FFMA R45, R50, R45, R49 ;  /* 0x0000002d322d7223 */ /* 0x000fe20000000031 */
[----:B------:R-:W-:-:S03]  /*17220*/  FSEL R53, -|R47|, R47, P5 ;  /* 0x0000002f2f357208 */ /* 0x000fc60002800300 */
[----:B------:R-:W-:Y:S01]  /*17230*/  FFMA R49, R50, R45, R48 ;  /* 0x0000002d32317223 */ /* 0x000fe20000000030 */
[----:B------:R-:W-:Y:S01]  /*17240*/  FSEL R48, R166, 0.11284004896879196167, P5 ;  /* 0x3de718afa6307808 */ /* 0x000fe20002800000 */
[----:B------:R-:W1:Y:S02]  /*17250*/  @P3 MUFU.EX2 R45, R43 ;  /* 0x0000002b002d3308 */ /* 0x000e640000000800 */
[----:B------:R-:W-:Y:S01]  /*17260*/  FFMA R49, R50, R49, R44 ;  /* 0x0000003132317223 */ /* 0x000fe2000000002c */
[----:B------:R-:W-:-:S03]  /*17270*/  FSEL R44, R165, -0.37612664699554443359, P5 ;  /* 0xbec093aca52c7808 */ /* 0x000fc60002800000 */
[----:B------:R-:W-:Y:S01]  /*17280*/  FFMA R49, R50, R49, R48 ;  /* 0x0000003132317223 */ /* 0x000fe20000000030 */
[----:B------:R-:W-:-:S03]  /*17290*/  FSEL R48, R164, 0.12837915122509002686, P5 ;  /* 0x3e0375d3a4307808 */ /* 0x000fc60002800000 */
[----:B------:R-:W-:Y:S01]  /*172a0*/  FFMA R49, R50, R49, R44 ;  /* 0x0000003132317223 */ /* 0x000fe2000000002c */
[----:B------:R-:W-:-:S03]  /*172b0*/  FFMA R44, R17, R51, R5 ;  /* 0x00000033112c7223 */ /* 0x000fc60000000005 */
[----:B------:R-:W-:Y:S01]  /*172c0*/  FFMA R48, R50, R49, R48 ;  /* 0x0000003132307223 */ /* 0x000fe20000000030 */
[C---:B------:R-:W-:Y:S01]  /*172d0*/  FMUL R49, R44.reuse, 0.70710676908493041992 ;  /* 0x3f3504f32c317820 */ /* 0x040fe20000400000 */
[----:B------:R-:W-:Y:S01]  /*172e0*/  FMUL R44, R44, 0.5 ;  /* 0x3f0000002c2c7820 */ /* 0x000fe20000400000 */
[----:B-1----:R-:W-:Y:S01]  /*172f0*/  @P3 FADD R51, -R45, 1 ;  /* 0x3f8000002d333421 */ /* 0x002fe20000000100 */
[----:B------:R-:W-:Y:S01]  /*17300*/  FFMA R45, R48, R53, R53 ;  /* 0x00000035302d7223 */ /* 0x000fe20000000035 */
[----:B------:R-:W-:-:S03]  /*17310*/  FMUL R48, R49, R49 ;  /* 0x0000003131307220 */ /* 0x000fc60000400000 */
[----:B------:R-:W-:Y:S02]  /*17320*/  @P3 LOP3.LUT R43, R51, 0x80000000, R46, 0xb8, !PT ;  /* 0x80000000332b3812 */ /* 0x000fe400078eb82e */
[----:B------:R-:W1:Y:S01]  /*17330*/  @P5 MUFU.EX2 R46, R45 ;  /* 0x0000002d002e5308 */ /* 0x000e620000000800 */
[----:B------:R-:W-:Y:S02]  /*17340*/  FSETP.GE.AND P3, PT, |R49|, 1.0029599666595458984, PT ;  /* 0x3f8060fe3100780b */ /* 0x000fe40003f66200 */
[----:B------:R-:W-:Y:S02]  /*17350*/  FADD R43, R43, 1 ;  /* 0x3f8000002b2b7421 */ /* 0x000fe40000000000 */
[----:B------:R-:W-:Y:S02]  /*17360*/  FSEL R48, |R49|, R48, P3 ;  /* 0x0000003031307208 */ /* 0x000fe40001800200 */
[----:B------:R-:W-:Y:S01]  /*17370*/  FSEL R51, R170, 8.4834944573231041431e-05, P3 ;  /* 0x38b1e96aaa337808 */ /* 0x000fe20001800000 */
[----:B------:R-:W-:Y:S01]  /*17380*/  FMUL R40, R43, R40 ;  /* 0x000000282b287220 */ /* 0x000fe20000400000 */
[----:B------:R-:W-:-:S02]  /*17390*/  FSEL R53, -R169, -0.00082130916416645050049, P3 ;  /* 0xba574d20a9357808 */ /* 0x000fc40001800100 */
[----:B------:R-:W-:-:S03]  /*173a0*/  FSEL R50, R168, 0.0052134888246655464172, P3 ;  /* 0x3baad5eaa8327808 */ /* 0x000fc60001800000 */
[----:B------:R-:W-:Y:S01]  /*173b0*/  FFMA R51, R48, R51, R53 ;  /* 0x0000003330337223 */ /* 0x000fe20000000035 */
[----:B------:R-:W-:Y:S01]  /*173c0*/  FSEL R53, -R167, -0.026868773624300956726, P3 ;  /* 0xbcdc1be7a7357808 */ /* 0x000fe20001800100 */
[----:B-1----:R-:W-:Y:S02]  /*173d0*/  @P5 FADD R46, -R46, 1 ;  /* 0x3f8000002e2e5421 */ /* 0x002fe40000000100 */
[----:B------:R-:W-:Y:S01]  /*173e0*/  FFMA R51, R48, R51, R50 ;  /* 0x0000003330337223 */ /* 0x000fe20000000032 */
[----:B------:R-:W-:Y:S02]  /*173f0*/  FSEL R50, R166, 0.11284004896879196167, P3 ;  /* 0x3de718afa6327808 */ /* 0x000fe40001800000 */
[----:B------:R-:W-:Y:S01]  /*17400*/  @P5 LOP3.LUT R45, R46, 0x80000000, R47, 0xb8, !PT ;  /* 0x800000002e2d5812 */ /* 0x000fe200078eb82f */
[----:B------:R-:W-:Y:S01]  /*17410*/  FFMA R51, R48, R51, R53 ;  /* 0x0000003330337223 */ /* 0x000fe20000000035 */
[----:B------:R-:W-:Y:S01]  /*17420*/  FFMA R46, R17, R52, R4 ;  /* 0x00000034112e7223 */ /* 0x000fe20000000004 */
[----:B------:R-:W-:-:S02]  /*17430*/  FSEL R52, R165, -0.37612664699554443359, P3 ;  /* 0xbec093aca5347808 */ /* 0x000fc40001800000 */
[----:B------:R-:W-:Y:S01]  /*17440*/  FFMA R47, R48, R51, R50 ;  /* 0x00000033302f7223 */ /* 0x000fe20000000032 */
[----:B------:R-:W-:Y:S01]  /*17450*/  FMUL R51, R46, 0.70710676908493041992 ;  /* 0x3f3504f32e337820 */ /* 0x000fe20000400000 */
[----:B------:R-:W-:Y:S01]  /*17460*/  FSEL R53, R164, 0.12837915122509002686, P3 ;  /* 0x3e0375d3a4357808 */ /* 0x000fe20001800000 */
[----:B------:R-:W-:Y:S01]  /*17470*/  FMUL R46, R46, 0.5 ;  /* 0x3f0000002e2e7820 */ /* 0x000fe20000400000 */
[C---:B------:R-:W-:Y:S01]  /*17480*/  FFMA R47, R48.reuse, R47, R52 ;  /* 0x0000002f302f7223 */ /* 0x040fe20000000034 */
[C---:B------:R-:W-:Y:S01]  /*17490*/  FMUL R50, R51.reuse, R51 ;  /* 0x0000003333327220 */ /* 0x040fe20000400000 */
[----:B------:R-:W-:Y:S01]  /*174a0*/  FSETP.GE.AND P5, PT, |R51|, 1.0029599666595458984, PT ;  /* 0x3f8060fe3300780b */ /* 0x000fe20003fa6200 */
[----:B------:R-:W-:Y:S01]  /*174b0*/  FADD R45, R45, 1 ;  /* 0x3f8000002d2d7421 */ /* 0x000fe20000000000 */
[----:B------:R-:W-:Y:S02]  /*174c0*/  FFMA R47, R48, R47, R53 ;  /* 0x0000002f302f7223 */ /* 0x000fe40000000035 */
[----:B------:R-:W-:Y:S01]  /*174d0*/  FSEL R52, |R51|, R50, P5 ;  /* 0x0000003233347208 */ /* 0x000fe20002800200 */
[----:B------:R-:W-:Y:S01]  /*174e0*/  FMUL R45, R45, R42 ;  /* 0x0000002a2d2d7220 */ /* 0x000fe20000400000 */
[----:B------:R-:W-:-:S02]  /*174f0*/  FSEL R53, R170, 8.4834944573231041431e-05, P5 ;  /* 0x38b1e96aaa357808 */ /* 0x000fc40002800000 */
[----:B------:R-:W-:Y:S02]  /*17500*/  FSEL R55, -R169, -0.00082130916416645050049, P5 ;  /* 0xba574d20a9377808 */ /* 0x000fe40002800100 */
[----:B------:R-:W-:Y:S02]  /*17510*/  FSEL R48, R168, 0.0052134888246655464172, P5 ;  /* 0x3baad5eaa8307808 */ /* 0x000fe40002800000 */
[----:B------:R-:W-:Y:S01]  /*17520*/  FSEL R50, -R167, -0.026868773624300956726, P5 ;  /* 0xbcdc1be7a7327808 */ /* 0x000fe20002800100 */
[----:B------:R-:W-:-:S04]  /*17530*/  FFMA R53, R52, R53, R55 ;  /* 0x0000003534357223 */ /* 0x000fc80000000037 */
[----:B------:R-:W-:Y:S01]  /*17540*/  FFMA R53, R52, R53, R48 ;  /* 0x0000003534357223 */ /* 0x000fe20000000030 */
[----:B------:R-:W-:-:S03]  /*17550*/  FSEL R48, -|R49|, R49, P3 ;  /* 0x0000003131307208 */ /* 0x000fc60001800300 */
[----:B------:R-:W-:Y:S02]  /*17560*/  FFMA R53, R52, R53, R50 ;  /* 0x0000003534357223 */ /* 0x000fe40000000032 */
[----:B------:R-:W-:Y:S01]  /*17570*/  FFMA R47, R47, R48, R48 ;  /* 0x000000302f2f7223 */ /* 0x000fe20000000030 */
[----:B------:R-:W-:-:S03]  /*17580*/  FSEL R48, R166, 0.11284004896879196167, P5 ;  /* 0x3de718afa6307808 */ /* 0x000fc60002800000 */
[----:B------:R-:W1:Y:S02]  /*17590*/  @P3 MUFU.EX2 R50, R47 ;  /* 0x0000002f00323308 */ /* 0x000e640000000800 */
[----:B------:R-:W-:Y:S01]  /*175a0*/  FFMA R53, R52, R53, R48 ;  /* 0x0000003534357223 */ /* 0x000fe20000000030 */
[----:B------:R-:W-:-:S05]  /*175b0*/  FSEL R48, R165, -0.37612664699554443359, P5 ;  /* 0xbec093aca5307808 */ /* 0x000fca0002800000 */
[----:B------:R-:W-:Y:S01]  /*175c0*/  FFMA R53, R52, R53, R48 ;  /* 0x0000003534357223 */ /* 0x000fe20000000030 */
[----:B------:R-:W-:-:S05]  /*175d0*/  FSEL R48, R164, 0.12837915122509002686, P5 ;  /* 0x3e0375d3a4307808 */ /* 0x000fca0002800000 */
[----:B------:R-:W-:Y:S01]  /*175e0*/  FFMA R53, R52, R53, R48 ;  /* 0x0000003534357223 */ /* 0x000fe20000000030 */
[----:B------:R-:W-:Y:S01]  /*175f0*/  FFMA R48, R17, R54, R3 ;  /* 0x0000003611307223 */ /* 0x000fe20000000003 */
[----:B-1----:R-:W-:-:S03]  /*17600*/  @P3 FADD R50, -R50, 1 ;  /* 0x3f80000032323421 */ /* 0x002fc60000000100 */
[C---:B------:R-:W-:Y:S01]  /*17610*/  FMUL R52, R48.reuse, 0.70710676908493041992 ;  /* 0x3f3504f330347820 */ /* 0x040fe20000400000 */
[----:B------:R-:W-:Y:S01]  /*17620*/  FMUL R48, R48, 0.5 ;  /* 0x3f00000030307820 */ /* 0x000fe20000400000 */
[----:B------:R-:W-:Y:S02]  /*17630*/  @P3 LOP3.LUT R47, R50, 0x80000000, R49, 0xb8, !PT ;  /* 0x80000000322f3812 */ /* 0x000fe400078eb831 */
[C---:B------:R-:W-:Y:S01]  /*17640*/  FMUL R49, R52.reuse, R52 ;  /* 0x0000003434317220 */ /* 0x040fe20000400000 */
[C---:B------:R-:W-:Y:S02]  /*17650*/  FSETP.GE.AND P3, PT, |R52|.reuse, 1.0029599666595458984, PT ;  /* 0x3f8060fe3400780b */ /* 0x040fe40003f66200 */
[----:B------:R-:W-:Y:S01]  /*17660*/  FSEL R50, -|R51|, R51, P5 ;  /* 0x0000003333327208 */ /* 0x000fe20002800300 */
[----:B------:R-:W-:Y:S01]  /*17670*/  FADD R47, R47, 1 ;  /* 0x3f8000002f2f7421 */ /* 0x000fe20000000000 */
[----:B------:R-:W-:Y:S02]  /*17680*/  FSEL R54, |R52|, R49, P3 ;  /* 0x0000003134367208 */ /* 0x000fe40001800200 */
[----:B------:R-:W-:Y:S01]  /*17690*/  FSEL R49, R170, 8.4834944573231041431e-05, P3 ;  /* 0x38b1e96aaa317808 */ /* 0x000fe20001800000 */
[----:B------:R-:W-:Y:S01]  /*176a0*/  FMUL R44, R47, R44 ;  /* 0x0000002c2f2c7220 */ /* 0x000fe20000400000 */
[----:B------:R-:W-:-:S02]  /*176b0*/  FSEL R55, -R169, -0.00082130916416645050049, P3 ;  /* 0xba574d20a9377808 */ /* 0x000fc40001800100 */
        /* <DEDUP_REMOVED lines=14> */
[----:B------:R-:W-:-:S04]  /*177a0*/  FFMA R50, R17, R57, R2 ;  /* 0x0000003911327223 */ /* 0x000fc80000000002 */
        /* <DEDUP_REMOVED lines=9> */
[----:B------:R-:W-:Y:S02]  /*17840*/  FSEL R58, -R169, -0.00082130916416645050049, P5 ;  /* 0xba574d20a93a7808 */ /* 0x000fe40002800100 */
[----:B------:R-:W-:Y:S02]  /*17850*/  FSEL R51, R168, 0.0052134888246655464172, P5 ;  /* 0x3baad5eaa8337808 */ /* 0x000fe40002800000 */
[----:B------:R-:W-:Y:S01]  /*17860*/  FSEL R53, -R167, -0.026868773624300956726, P5 ;  /* 0xbcdc1be7a7357808 */ /* 0x000fe20002800100 */
[----:B------:R-:W-:Y:S01]  /*17870*/  FFMA R58, R57, R56, R58 ;  /* 0x00000038393a7223 */ /* 0x000fe2000000003a */
[----:B------:R-:W-:-:S03]  /*17880*/  FSEL R56, -|R52|, R52, P3 ;  /* 0x0000003434387208 */ /* 0x000fc60001800300 */
[----:B------:R-:W-:Y:S02]  /*17890*/  FFMA R58, R57, R58, R51 ;  /* 0x0000003a393a7223 */ /* 0x000fe40000000033 */
[----:B------:R-:W-:Y:S01]  /*178a0*/  FFMA R51, R55, R56, R56 ;  /* 0x0000003837337223 */ /* 0x000fe20000000038 */
[----:B------:R-:W-:Y:S01]  /*178b0*/  FSEL R55, R166, 0.11284004896879196167, P5 ;  /* 0x3de718afa6377808 */ /* 0x000fe20002800000 */
        /* <DEDUP_REMOVED lines=9> */
[----:B------:R-:W-:Y:S01]  /*17950*/  FFMA R52, R17, R60, R12 ;  /* 0x0000003c11347223 */ /* 0x000fe2000000000c */
[----:B------:R-:W-:-:S03]  /*17960*/  FSEL R60, -|R54|, R54, P5 ;  /* 0x00000036363c7208 */ /* 0x000fc60002800300 */
[----:B------:R-:W-:Y:S01]  /*17970*/  FMUL R55, R52, 0.70710676908493041992 ;  /* 0x3f3504f334377820 */ /* 0x000fe20000400000 */
[----:B------:R-:W-:-:S03]  /*17980*/  FADD R51, R51, 1 ;  /* 0x3f80000033337421 */ /* 0x000fc60000000000 */
[C---:B------:R-:W-:Y:S01]  /*17990*/  FMUL R56, R55.reuse, R55 ;  /* 0x0000003737387220 */ /* 0x040fe20000400000 */
[----:B------:R-:W-:Y:S01]  /*179a0*/  FSETP.GE.AND P3, PT, |R55|, 1.0029599666595458984, PT ;  /* 0x3f8060fe3700780b */ /* 0x000fe20003f66200 */
[----:B------:R-:W-:-:S03]  /*179b0*/  FMUL R51, R51, R48 ;  /* 0x0000003033337220 */ /* 0x000fc60000400000 */
        /* <DEDUP_REMOVED lines=18> */
[----:B------:R-:W-:-:S04]  /*17ae0*/  FFMA R54, R17, R61, R13 ;  /* 0x0000003d11367223 */ /* 0x000fc8000000000d */
        /* <DEDUP_REMOVED lines=20> */
[----:B------:R-:W-:Y:S01]  /*17c30*/  FFMA R56, R56, R59, R59 ;  /* 0x0000003b38387223 */ /* 0x000fe2000000003b */
[----:B------:R-:W-:-:S03]  /*17c40*/  FSEL R59, -|R57|, R57, P5 ;  /* 0x00000039393b7208 */ /* 0x000fc60002800300 */
[----:B------:R-:W1:Y:S02]  /*17c50*/  @P3 MUFU.EX2 R60, R56 ;  /* 0x00000038003c3308 */ /* 0x000e640000000800 */
[----:B------:R-:W-:-:S06]  /*17c60*/  FFMA R58, R58, R59, R59 ;  /* 0x0000003b3a3a7223 */ /* 0x000fcc000000003b */
[----:B------:R-:W2:Y:S01]  /*17c70*/  @P5 MUFU.EX2 R59, R58 ;  /* 0x0000003a003b5308 */ /* 0x000ea20000000800 */
[----:B-1----:R-:W-:-:S05]  /*17c80*/  @P3 FADD R60, -R60, 1 ;  /* 0x3f8000003c3c3421 */ /* 0x002fca0000000100 */
[----:B------:R-:W-:Y:S01]  /*17c90*/  @P3 LOP3.LUT R56, R60, 0x80000000, R55, 0xb8, !PT ;  /* 0x800000003c383812 */ /* 0x000fe200078eb837 */
[----:B------:R-:W-:Y:S01]  /*17ca0*/  FMUL R55, R24, 0.5 ;  /* 0x3f00000018377820 */ /* 0x000fe20000400000 */
[----:B------:R-:W-:Y:S01]  /*17cb0*/  FADD R24, R26, 1 ;  /* 0x3f8000001a187421 */ /* 0x000fe20000000000 */
[----:B------:R-:W-:Y:S01]  /*17cc0*/  FMUL R26, R25, 0.5 ;  /* 0x3f000000191a7820 */ /* 0x000fe20000400000 */
[----:B------:R-:W-:Y:S01]  /*17cd0*/  FMUL R25, R28, 0.5 ;  /* 0x3f0000001c197820 */ /* 0x000fe20000400000 */
[----:B--2---:R-:W-:Y:S01]  /*17ce0*/  @P5 FADD R60, -R59, 1 ;  /* 0x3f8000003b3c5421 */ /* 0x004fe20000000100 */
[----:B------:R-:W-:Y:S01]  /*17cf0*/  FMUL R28, R29, 0.5 ;  /* 0x3f0000001d1c7820 */ /* 0x000fe20000400000 */
[----:B------:R-:W-:Y:S01]  /*17d00*/  FADD R29, R27, 1 ;  /* 0x3f8000001b1d7421 */ /* 0x000fe20000000000 */
[----:B------:R-:W-:Y:S01]  /*17d10*/  FMUL R30, R30, R25 ;  /* 0x000000191e1e7220 */ /* 0x000fe20000400000 */
[----:B------:R-:W-:Y:S01]  /*17d20*/  FADD R27, R39, 1 ;  /* 0x3f800000271b7421 */ /* 0x000fe20000000000 */
[----:B------:R-:W-:Y:S01]  /*17d30*/  FMUL R25, R33, R28 ;  /* 0x0000001c21197220 */ /* 0x000fe20000400000 */
[----:B------:R-:W-:Y:S01]  /*17d40*/  @P5 LOP3.LUT R58, R60, 0x80000000, R57, 0xb8, !PT ;  /* 0x800000003c3a5812 */ /* 0x000fe200078eb839 */
[----:B------:R-:W-:Y:S01]  /*17d50*/  FMUL R33, R38, 0.5 ;  /* 0x3f00000026217820 */ /* 0x000fe20000400000 */
[----:B------:R-:W-:Y:S01]  /*17d60*/  FADD R28, R41, 1 ;  /* 0x3f800000291c7421 */ /* 0x000fe20000000000 */
[----:B------:R-:W-:Y:S01]  /*17d70*/  FMUL R29, R29, R26 ;  /* 0x0000001a1d1d7220 */ /* 0x000fe20000400000 */
[----:B------:R-:W-:Y:S01]  /*17d80*/  FMUL R26, R31, 0.5 ;  /* 0x3f0000001f1a7820 */ /* 0x000fe20000400000 */
[----:B------:R-:W-:Y:S01]  /*17d90*/  FADD R31, R35, 1 ;  /* 0x3f800000231f7421 */ /* 0x000fe20000000000 */
[----:B------:R-:W-:Y:S01]  /*17da0*/  FMUL R28, R28, R33 ;  /* 0x000000211c1c7220 */ /* 0x000fe20000400000 */
[----:B------:R-:W-:Y:S01]  /*17db0*/  FMUL R35, R52, 0.5 ;  /* 0x3f00000034237820 */ /* 0x000fe20000400000 */
[----:B------:R-:W-:Y:S01]  /*17dc0*/  FMUL R33, R54, 0.5 ;  /* 0x3f00000036217820 */ /* 0x000fe20000400000 */
[----:B------:R-:W-:Y:S01]  /*17dd0*/  FADD R56, R56, 1 ;  /* 0x3f80000038387421 */ /* 0x000fe20000000000 */
[----:B------:R-:W-:Y:S01]  /*17de0*/  FADD R58, R58, 1 ;  /* 0x3f8000003a3a7421 */ /* 0x000fe20000000000 */
[----:B------:R-:W-:Y:S01]  /*17df0*/  FMUL R24, R24, R55 ;  /* 0x0000003718187220 */ /* 0x000fe20000400000 */
[----:B------:R-:W-:Y:S01]  /*17e00*/  FMUL R31, R31, R26 ;  /* 0x0000001a1f1f7220 */ /* 0x000fe20000400000 */
[----:B------:R-:W-:Y:S01]  /*17e10*/  FMUL R27, R27, R36 ;  /* 0x000000241b1b7220 */ /* 0x000fe20000400000 */
[----:B------:R-:W-:Y:S01]  /*17e20*/  FMUL R26, R37, R34 ;  /* 0x00000022251a7220 */ /* 0x000fe20000400000 */
[----:B------:R-:W-:Y:S01]  /*17e30*/  FMUL R56, R56, R35 ;  /* 0x0000002338387220 */ /* 0x000fe20000400000 */
[----:B------:R-:W-:Y:S01]  /*17e40*/  FMUL R33, R58, R33 ;  /* 0x000000213a217220 */ /* 0x000fe20000400000 */
[----:B------:R-:W-:-:S02]  /*17e50*/  F2FP.BF16.F32.PACK_AB R29, R29, R24 ;  /* 0x000000181d1d723e */ /* 0x000fc400000010ff */
[----:B------:R-:W-:Y:S02]  /*17e60*/  F2FP.BF16.F32.PACK_AB R24, R28, R27 ;  /* 0x0000001b1c18723e */ /* 0x000fe400000010ff */
[----:B------:R-:W-:Y:S02]  /*17e70*/  F2FP.BF16.F32.PACK_AB R30, R25, R30 ;  /* 0x0000001e191e723e */ /* 0x000fe400000010ff */
[----:B------:R-:W-:Y:S02]  /*17e80*/  F2FP.BF16.F32.PACK_AB R31, R26, R31 ;  /* 0x0000001f1a1f723e */ /* 0x000fe400000010ff */
[----:B------:R-:W-:Y:S02]  /*17e90*/  F2FP.BF16.F32.PACK_AB R28, R56, R33 ;  /* 0x00000021381c723e */ /* 0x000fe400000010ff */
[----:B------:R-:W-:Y:S02]  /*17ea0*/  F2FP.BF16.F32.PACK_AB R25, R45, R40 ;  /* 0x000000282d19723e */ /* 0x000fe400000010ff */
[----:B------:R-:W-:Y:S01]  /*17eb0*/  F2FP.BF16.F32.PACK_AB R26, R49, R44 ;  /* 0x0000002c311a723e */ /* 0x000fe200000010ff */
[----:B------:R1:W-:Y:S01]  /*17ec0*/  STSM.16.M88.4 [R23+0x4200], R28 ;  /* 0x0042001c17007844 */ /* 0x0003e20000000200 */
        /* <DEDUP_REMOVED lines=19> */
.L_x_118:
[----:B------:R-:W-:Y:S05]  /*18000*/  BSYNC B0 ;  /* 0x0000000000007941 */ /* 0x000fea0003800000 */
.L_x_117:
[----:B------:R-:W-:Y:S06]  /*18010*/  BAR.SYNC.DEFER_BLOCKING 0x1, 0x100 ;  /* 0x0044000000007b1d */ /* 0x000fec0000010000 */
[----:B------:R-:W-:Y:S04]  /*18020*/  BSSY B0, `(.L_x_119) ;  /* 0x0000009000007945 */ /* 0x000fe80003800000 */
[----:B------:R-:W-:Y:S05]  /*18030*/  @P0 BRA `(.L_x_120) ;  /* 0x00000000001c0947 */ /* 0x000fea0003800000 */
[----:B------:R-:W-:-:S13]  /*18040*/  ISETP.NE.AND P3, PT, R22, 0x3, PT ;  /* 0x000000031600780c */ /* 0x000fda0003f65270 */
[----:B------:R-:W-:Y:S05]  /*18050*/  @!P3 BRA `(.L_x_121) ;  /* 0x000000000004b947 */ /* 0x000fea0003800000 */
[----:B------:R-:W-:Y:S01]  /*18060*/  BPT.TRAP 0x1 ;  /* 0x000000040000795c */ /* 0x000fe20000300000 */
.L_x_121:
[----:B------:R-:W-:-:S04]  /*18070*/  ULEA UR4, UR5, UR49, 0x3 ;  /* 0x0000003105047291 */ /* 0x000fc8000f8e183f */
[----:B------:R-:W-:-:S04]  /*18080*/  UIADD3 UR4, UR4, 0x50, URZ ;  /* 0x0000005004047890 */ /* 0x000fc8000fffe03f */
[----:B------:R-:W-:-:S09]  /*18090*/  UPRMT UR4, UR48, 0x654, UR4 ;  /* 0x0000065430047896 */ /* 0x000fd20008000004 */
[----:B------:R-:W-:Y:S03]  /*180a0*/  SYNCS.ARRIVE.TRANS64.RED.A1T0 RZ, [UR4], RZ ;  /* 0x000000ffffff79a7 */ /* 0x000fe60008100404 */
.L_x_120:
[----:B------:R-:W-:Y:S05]  /*180b0*/  BSYNC B0 ;  /* 0x0000000000007941 */ /* 0x000fea0003800000 */
.L_x_119:
        /* <DEDUP_REMOVED lines=8> */
.L_x_124:
[C---:B-1----:R-:W-:Y:S01]  /*18140*/  LEA R24, R0.reuse, UR49, 0x3 ;  /* 0x0000003100187c11 */ /* 0x042fe2000f8e18ff */
[----:B------:R-:W-:Y:S01]  /*18150*/  VIADD R26, R0, 0x1 ;  /* 0x00000001001a7836 */ /* 0x000fe20000000000 */
[----:B------:R-:W-:Y:S01]  /*18160*/  SHF.L.U32 R25, R6, 0x1f, RZ ;  /* 0x0000001f06197819 */ /* 0x000fe200000006ff */
[----:B------:R-:W-:Y:S03]  /*18170*/  BSSY B1, `(.L_x_125) ;  /* 0x0000005000017945 */ /* 0x000fe60003800000 */
[----:B------:R-:W1:Y:S01]  /*18180*/  SYNCS.PHASECHK.TRANS64.TRYWAIT P5, [R24+URZ+0x30], R25 ;  /* 0x00003019180075a7 */ /* 0x000e6200080a017f */
[----:B------:R-:W-:-:S04]  /*18190*/  ISETP.NE.AND P3, PT, R26, 0x4, PT ;  /* 0x000000041a00780c */ /* 0x000fc80003f65270 */
[----:B------:R-:W-:Y:S01]  /*181a0*/  SEL R45, RZ, 0x1, P3 ;  /* 0x00000001ff2d7807 */ /* 0x000fe20001800000 */
[----:B-1----:R-:W-:Y:S08]  /*181b0*/  @!P5 BRA `(.L_x_126) ;  /* 0x0000016800e8d947 */ /* 0x002ff00003800000 */
.L_x_375:
[----:B------:R-:W-:Y:S05]  /*181c0*/  BSYNC B1 ;  /* 0x0000000000017941 */ /* 0x000fea0003800000 */
.L_x_125:
[----:B------:R-:W-:Y:S05]  /*181d0*/  @P4 BRA `(.L_x_127) ;  /* 0x0000000000944947 */ /* 0x000fea0003800000 */
[----:B------:R-:W-:Y:S01]  /*181e0*/  LEA R29, R0, R157, 0xd ;  /* 0x0000009d001d7211 */ /* 0x000fe200078e68ff */
[----:B------:R-:W-:Y:S05]  /*181f0*/  WARPSYNC.ALL ;  /* 0x0000000000007948 */ /* 0x000fea0003800000 */
[----:B------:R-:W-:Y:S01]  /*18200*/  LEA R12, R156, R29, 0x1 ;  /* 0x0000001d9c0c7211 */ /* 0x000fe200078e08ff */
[----:B------:R-:W2:Y:S05]  /*18210*/  LDSM.16.M88.4 R8, [R29] ;  /* 0x000000001d08783b */ /* 0x000eaa0000000200 */
[----:B------:R-:W3:Y:S01]  /*18220*/  LDSM.16.M88.4 R12, [R12] ;  /* 0x000000000c0c783b */ /* 0x000ee20000000200 */
[----:B--2---:R-:W-:Y:S01]  /*18230*/  SHF.L.U32 R21, R9, 0x10, RZ ;  /* 0x0000001009157819 */ /* 0x004fe200000006ff */
[----:B------:R-:W-:Y:S01]  /*18240*/  IMAD.U32 R27, R11, 0x10000, RZ ;  /* 0x000100000b1b7824 */ /* 0x000fe200078e00ff */
[C---:B------:R-:W-:Y:S01]  /*18250*/  LOP3.LUT R5, R8.reuse, 0xffff0000, RZ, 0xc0, !PT ;  /* 0xffff000008057812 */ /* 0x040fe200078ec0ff */
[----:B------:R-:W-:Y:S01]  /*18260*/  IMAD.U32 R3, R8, 0x10000, RZ ;  /* 0x0001000008037824 */ /* 0x000fe200078e00ff */
[----:B------:R-:W-:Y:S01]  /*18270*/  LOP3.LUT R9, R9, 0xffff0000, RZ, 0xc0, !PT ;  /* 0xffff000009097812 */ /* 0x000fe200078ec0ff */
[----:B---3--:R-:W-:Y:S01]  /*18280*/  IMAD.U32 R37, R14, 0x10000, RZ ;  /* 0x000100000e257824 */ /* 0x008fe200078e00ff */
[----:B------:R-:W-:Y:S01]  /*18290*/  LOP3.LUT R11, R11, 0xffff0000, RZ, 0xc0, !PT ;  /* 0xffff00000b0b7812 */ /* 0x000fe200078ec0ff */
[----:B------:R-:W-:Y:S01]  /*182a0*/  FMUL R21, R16, R21 ;  /* 0x0000001510157220 */ /* 0x000fe20000400000 */
[----:B------:R-:W-:Y:S01]  /*182b0*/  SHF.L.U32 R19, R10, 0x10, RZ ;  /* 0x000000100a137819 */ /* 0x000fe200000006ff */
[----:B------:R-:W-:Y:S01]  /*182c0*/  FMUL R20, R16, R9 ;  /* 0x0000000910147220 */ /* 0x000fe20000400000 */
[----:B-1----:R-:W-:-:S02]  /*182d0*/  LOP3.LUT R25, R10, 0xffff0000, RZ, 0xc0, !PT ;  /* 0xffff00000a197812 */ /* 0x002fc400078ec0ff */
[----:B------:R-:W-:Y:S01]  /*182e0*/  SHF.L.U32 R29, R12, 0x10, RZ ;  /* 0x000000100c1d7819 */ /* 0x000fe200000006ff */
[----:B------:R-:W-:Y:S01]  /*182f0*/  FMUL R19, R16, R19 ;  /* 0x0000001310137220 */ /* 0x000fe20000400000 */
[----:B------:R-:W-:Y:S01]  /*18300*/  LOP3.LUT R31, R12, 0xffff0000, RZ, 0xc0, !PT ;  /* 0xffff00000c1f7812 */ /* 0x000fe200078ec0ff */
[C---:B------:R-:W-:Y:S01]  /*18310*/  FMUL R12, R16.reuse, R5 ;  /* 0x00000005100c7220 */ /* 0x040fe20000400000 */
[C---:B------:R-:W-:Y:S01]  /*18320*/  SHF.L.U32 R33, R13.reuse, 0x10, RZ ;  /* 0x000000100d217819 */ /* 0x040fe200000006ff */
[C---:B------:R-:W-:Y:S01]  /*18330*/  FMUL R18, R16.reuse, R25 ;  /* 0x0000001910127220 */ /* 0x040fe20000400000 */
[----:B------:R-:W-:Y:S01]  /*18340*/  LOP3.LUT R35, R13, 0xffff0000, RZ, 0xc0, !PT ;  /* 0xffff00000d237812 */ /* 0x000fe200078ec0ff */
        /* <DEDUP_REMOVED lines=14> */
.L_x_127:
[----:B------:R-:W-:Y:S02]  /*18430*/  LOP3.LUT R6, R6, R45, RZ, 0x3c, !PT ;  /* 0x0000002d06067212 */ /* 0x000fe400078e3cff */
[----:B------:R-:W-:-:S07]  /*18440*/  SEL R0, R26, RZ, P3 ;  /* 0x000000ff1a007207 */ /* 0x000fce0001800000 */
.L_x_123:
[----:B------:R-:W-:Y:S05]  /*18450*/  BSYNC B0 ;  /* 0x0000000000007941 */ /* 0x000fea0003800000 */
.L_x_122:
[C---:B------:R-:W-:Y:S01]  /*18460*/  FFMA R74, R17.reuse, R74, R21 ;  /* 0x0000004a114a7223 */ /* 0x040fe20000000015 */
[C---:B------:R-:W-:Y:S01]  /*18470*/  FFMA R75, R17.reuse, R75, R20 ;  /* 0x0000004b114b7223 */ /* 0x040fe20000000014 */
[C---:B------:R-:W-:Y:S01]  /*18480*/  FFMA R76, R17.reuse, R76, R19 ;  /* 0x0000004c114c7223 */ /* 0x040fe20000000013 */
[----:B------:R-:W-:Y:S01]  /*18490*/  FFMA R77, R17, R77, R18 ;  /* 0x0000004d114d7223 */ /* 0x000fe20000000012 */
[----:B-1----:R-:W-:Y:S01]  /*184a0*/  FMUL R30, R74, 0.70710676908493041992 ;  /* 0x3f3504f34a1e7820 */ /* 0x002fe20000400000 */
[----:B------:R-:W-:Y:S01]  /*184b0*/  FMUL R37, R75, 0.70710676908493041992 ;  /* 0x3f3504f34b257820 */ /* 0x000fe20000400000 */
[----:B------:R-:W-:Y:S01]  /*184c0*/  FFMA R78, R17, R78, R15 ;  /* 0x0000004e114e7223 */ /* 0x000fe2000000000f */
[----:B------:R-:W-:Y:S01]  /*184d0*/  FMUL R42, R77, 0.70710676908493041992 ;  /* 0x3f3504f34d2a7820 */ /* 0x000fe20000400000 */
[C---:B------:R-:W-:Y:S01]  /*184e0*/  FMUL R24, R30.reuse, R30 ;  /* 0x0000001e1e187220 */ /* 0x040fe20000400000 */
[C---:B------:R-:W-:Y:S01]  /*184f0*/  FSETP.GE.AND P3, PT, |R30|.reuse, 1.0029599666595458984, PT ;  /* 0x3f8060fe1e00780b */ /* 0x040fe20003f66200 */
[C---:B------:R-:W-:Y:S01]  /*18500*/  FMUL R26, R37.reuse, R37 ;  /* 0x00000025251a7220 */ /* 0x040fe20000400000 */
[----:B------:R-:W-:Y:S01]  /*18510*/  FSETP.GE.AND P5, PT, |R37|, 1.0029599666595458984, PT ;  /* 0x3f8060fe2500780b */ /* 0x000fe20003fa6200 */
[C---:B------:R-:W-:Y:S01]  /*18520*/  FFMA R79, R17.reuse, R79, R14 ;  /* 0x0000004f114f7223 */ /* 0x040fe2000000000e */
[----:B------:R-:W-:Y:S01]  /*18530*/  FSEL R24, |R30|, R24, P3 ;  /* 0x000000181e187208 */ /* 0x000fe20001800200 */
[C---:B------:R-:W-:Y:S01]  /*18540*/  FFMA R80, R17.reuse, R80, R11 ;  /* 0x0000005011507223 */ /* 0x040fe2000000000b */
[----:B------:R-:W-:Y:S01]  /*18550*/  FSEL R25, R170, 8.4834944573231041431e-05, P3 ;  /* 0x38b1e96aaa197808 */ /* 0x000fe20001800000 */
[----:B------:R-:W-:Y:S01]  /*18560*/  FFMA R81, R17, R81, R10 ;  /* 0x0000005111517223 */ /* 0x000fe2000000000a */
[----:B------:R-:W-:Y:S01]  /*18570*/  FSEL R27, -R169, -0.00082130916416645050049, P3 ;  /* 0xba574d20a91b7808 */ /* 0x000fe20001800100 */
[C---:B------:R-:W-:Y:S01]  /*18580*/  FFMA R82, R17.reuse, R82, R9 ;  /* 0x0000005211527223 */ /* 0x040fe20000000009 */
[----:B------:R-:W-:Y:S01]  /*18590*/  FSEL R29, R168, 0.0052134888246655464172, P3 ;  /* 0x3baad5eaa81d7808 */ /* 0x000fe20001800000 */
[----:B------:R-:W-:Y:S01]  /*185a0*/  FFMA R83, R17, R83, R8 ;  /* 0x0000005311537223 */ /* 0x000fe20000000008 */
[----:B------:R-:W-:Y:S01]  /*185b0*/  FSEL R26, |R37|, R26, P5 ;  /* 0x0000001a251a7208 */ /* 0x000fe20002800200 */
[----:B------:R-:W-:Y:S01]  /*185c0*/  FFMA R25, R24, R25, R27 ;  /* 0x0000001918197223 */ /* 0x000fe2000000001b */
[----:B------:R-:W-:Y:S01]  /*185d0*/  FSEL R31, R170, 8.4834944573231041431e-05, P5 ;  /* 0x38b1e96aaa1f7808 */ /* 0x000fe20002800000 */
[----:B------:R-:W-:Y:S01]  /*185e0*/  FFMA R84, R17, R84, R5 ;  /* 0x0000005411547223 */ /* 0x000fe20000000005 */
[----:B------:R-:W-:Y:S01]  /*185f0*/  FSEL R33, -R169, -0.00082130916416645050049, P5 ;  /* 0xba574d20a9217808 */ /* 0x000fe20002800100 */
[----:B------:R-:W-:Y:S01]  /*18600*/  FFMA R25, R24, R25, R29 ;  /* 0x0000001918197223 */ /* 0x000fe2000000001d */
[----:B------:R-:W-:Y:S01]  /*18610*/  FSEL R27, -R167, -0.026868773624300956726, P3 ;  /* 0xbcdc1be7a71b7808 */ /* 0x000fe20001800100 */
[----:B------:R-:W-:Y:S01]  /*18620*/  FFMA R85, R17, R85, R4 ;  /* 0x0000005511557223 */ /* 0x000fe20000000004 */
[----:B------:R-:W-:Y:S01]  /*18630*/  FSEL R35, R168, 0.0052134888246655464172, P5 ;  /* 0x3baad5eaa8237808 */ /* 0x000fe20002800000 */
[----:B------:R-:W-:Y:S01]  /*18640*/  FFMA R31, R26, R31, R33 ;  /* 0x0000001f1a1f7223 */ /* 0x000fe20000000021 */
[----:B------:R-:W-:Y:S01]  /*18650*/  FSEL R29, R166, 0.11284004896879196167, P3 ;  /* 0x3de718afa61d7808 */ /* 0x000fe20001800000 */
[----:B------:R-:W-:Y:S01]  /*18660*/  FFMA R25, R24, R25, R27 ;  /* 0x0000001918197223 */ /* 0x000fe2000000001b */
[----:B------:R-:W-:Y:S01]  /*18670*/  FSEL R33, -R167, -0.026868773624300956726, P5 ;  /* 0xbcdc1be7a7217808 */ /* 0x000fe20002800100 */
[----:B------:R-:W-:Y:S01]  /*18680*/  FFMA R31, R26, R31, R35 ;  /* 0x0000001f1a1f7223 */ /* 0x000fe20000000023 */
[C---:B------:R-:W-:Y:S01]  /*18690*/  FSEL R27, R165.reuse, -0.37612664699554443359, P3 ;  /* 0xbec093aca51b7808 */ /* 0x040fe20001800000 */
[----:B------:R-:W-:Y:S01]  /*186a0*/  FFMA R25, R24, R25, R29 ;  /* 0x0000001918197223 */ /* 0x000fe2000000001d */
[----:B------:R-:W-:Y:S01]  /*186b0*/  FSEL R35, R166, 0.11284004896879196167, P5 ;  /* 0x3de718afa6237808 */ /* 0x000fe20002800000 */
[----:B------:R-:W-:Y:S01]  /*186c0*/  FFMA R31, R26, R31, R33 ;  /* 0x0000001f1a1f7223 */ /* 0x000fe20000000021 */
[----:B------:R-:W-:Y:S01]  /*186d0*/  FSEL R29, R164, 0.12837915122509002686, P3 ;  /* 0x3e0375d3a41d7808 */ /* 0x000fe20001800000 */
[----:B------:R-:W-:Y:S01]  /*186e0*/  FFMA R25, R24, R25, R27 ;  /* 0x0000001918197223 */ /* 0x000fe2000000001b */
[----:B------:R-:W-:Y:S01]  /*186f0*/  FSEL R33, R165, -0.37612664699554443359, P5 ;  /* 0xbec093aca5217808 */ /* 0x000fe20002800000 */
[----:B------:R-:W-:Y:S01]  /*18700*/  FFMA R31, R26, R31, R35 ;  /* 0x0000001f1a1f7223 */ /* 0x000fe20000000023 */
[----:B------:R-:W-:Y:S01]  /*18710*/  FSEL R27, -|R30|, R30, P3 ;  /* 0x0000001e1e1b7208 */ /* 0x000fe20001800300 */
[----:B------:R-:W-:Y:S01]  /*18720*/  FFMA R24, R24, R25, R29 ;  /* 0x0000001918187223 */ /* 0x000fe2000000001d */
[----:B------:R-:W-:Y:S01]  /*18730*/  FSEL R28, R164, 0.12837915122509002686, P5 ;  /* 0x3e0375d3a41c7808 */ /* 0x000fe20002800000 */
[----:B------:R-:W-:Y:S01]  /*18740*/  FFMA R31, R26, R31, R33 ;  /* 0x0000001f1a1f7223 */ /* 0x000fe20000000021 */
[----:B------:R-:W-:Y:S01]  /*18750*/  FSEL R25, -|R37|, R37, P5 ;  /* 0x0000002525197208 */ /* 0x000fe20002800300 */
[----:B------:R-:W-:Y:S01]  /*18760*/  FFMA R24, R24, R27, R27 ;  /* 0x0000001b18187223 */ /* 0x000fe2000000001b */
[----:B------:R-:W-:Y:S01]  /*18770*/  FMUL R29, R42, R42 ;  /* 0x0000002a2a1d7220 */ /* 0x000fe20000400000 */
[----:B------:R-:W-:Y:S01]  /*18780*/  FFMA R28, R26, R31, R28 ;  /* 0x0000001f1a1c7223 */ /* 0x000fe2000000001c */
[----:B------:R-:W-:Y:S01]  /*18790*/  FMUL R35, R79, 0.70710676908493041992 ;  /* 0x3f3504f34f237820 */ /* 0x000fe20000400000 */
[----:B------:R-:W1:Y:S01]  /*187a0*/  @P3 MUFU.EX2 R26, R24 ;  /* 0x00000018001a3308 */ /* 0x000e620000000800 */
[C---:B------:R-:W-:Y:S01]  /*187b0*/  FFMA R86, R17.reuse, R86, R3 ;  /* 0x0000005611567223 */ /* 0x040fe20000000003 */
[----:B------:R-:W-:Y:S01]  /*187c0*/  FFMA R25, R28, R25, R25 ;  /* 0x000000191c197223 */ /* 0x000fe20000000019 */
[C---:B------:R-:W-:Y:S01]  /*187d0*/  FFMA R87, R17.reuse, R87, R2 ;  /* 0x0000005711577223 */ /* 0x040fe20000000002 */
[C---:B------:R-:W-:Y:S01]  /*187e0*/  FFMA R73, R17.reuse, R73, R12 ;  /* 0x0000004911497223 */ /* 0x040fe2000000000c */
[----:B------:R-:W-:Y:S01]  /*187f0*/  FFMA R72, R17, R72, R13 ;  /* 0x0000004811487223 */ /* 0x000fe2000000000d */
[----:B------:R-:W-:Y:S01]  /*18800*/  FMUL R77, R77, 0.5 ;  /* 0x3f0000004d4d7820 */ /* 0x000fe20000400000 */
[----:B------:R-:W-:Y:S05]  /*18810*/  WARPSYNC.ALL ;  /* 0x0000000000007948 */ /* 0x000fea0003800000 */
[----:B------:R-:W2:Y:S01]  /*18820*/  @P5 MUFU.EX2 R28, R25 ;  /* 0x00000019001c5308 */ /* 0x000ea20000000800 */
[----:B------:R-:W-:Y:S01]  /*18830*/  BSSY B0, `(.L_x_128) ;  /* 0x0000180000007945 */ /* 0x000fe20003800000 */
[----:B-1----:R-:W-:Y:S01]  /*18840*/  @P3 FADD R27, -R26, 1 ;  /* 0x3f8000001a1b3421 */ /* 0x002fe20000000100 */
[C---:B------:R-:W-:Y:S01]  /*18850*/  FMUL R26, R76.reuse, 0.70710676908493041992 ;  /* 0x3f3504f34c1a7820 */ /* 0x040fe20000400000 */
[----:B------:R-:W-:-:S03]  /*18860*/  FMUL R76, R76, 0.5 ;  /* 0x3f0000004c4c7820 */ /* 0x000fc60000400000 */
[----:B------:R-:W-:Y:S01]  /*18870*/  @P3 LOP3.LUT R24, R27, 0x80000000, R30, 0xb8, !PT ;  /* 0x800000001b183812 */ /* 0x000fe200078eb81e */
[C---:B------:R-:W-:Y:S01]  /*18880*/  FMUL R27, R26.reuse, R26 ;  /* 0x0000001a1a1b7220 */ /* 0x040fe20000400000 */
[----:B------:R-:W-:-:S03]  /*18890*/  FSETP.GE.AND P3, PT, |R26|, 1.0029599666595458984, PT ;  /* 0x3f8060fe1a00780b */ /* 0x000fc60003f66200 */
[----:B------:R-:W-:Y:S01]  /*188a0*/  FADD R24, R24, 1 ;  /* 0x3f80000018187421 */ /* 0x000fe20000000000 */
[----:B------:R-:W-:Y:S01]  /*188b0*/  FSEL R27, |R26|, R27, P3 ;  /* 0x0000001b1a1b7208 */ /* 0x000fe20001800200 */
[----:B--2---:R-:W-:Y:S01]  /*188c0*/  @P5 FADD R28, -R28, 1 ;  /* 0x3f8000001c1c5421 */ /* 0x004fe20000000100 */
[----:B------:R-:W-:Y:S02]  /*188d0*/  FSEL R30, -R169, -0.00082130916416645050049, P3 ;  /* 0xba574d20a91e7808 */ /* 0x000fe40001800100 */
[----:B------:R-:W-:Y:S02]  /*188e0*/  FSEL R34, -R167, -0.026868773624300956726, P3 ;  /* 0xbcdc1be7a7227808 */ /* 0x000fe40001800100 */
[----:B------:R-:W-:Y:S02]  /*188f0*/  @P5 LOP3.LUT R25, R28, 0x80000000, R37, 0xb8, !PT ;  /* 0x800000001c195812 */ /* 0x000fe400078eb825 */
[----:B------:R-:W-:Y:S02]  /*18900*/  FSEL R28, R170, 8.4834944573231041431e-05, P3 ;  /* 0x38b1e96aaa1c7808 */ /* 0x000fe40001800000 */
[----:B------:R-:W-:Y:S01]  /*18910*/  FSETP.GE.AND P5, PT, |R42|, 1.0029599666595458984, PT ;  /* 0x3f8060fe2a00780b */ /* 0x000fe20003fa6200 */
[----:B------:R-:W-:-:S02]  /*18920*/  FADD R25, R25, 1 ;  /* 0x3f80000019197421 */ /* 0x000fc40000000000 */
[C---:B------:R-:W-:Y:S01]  /*18930*/  FFMA R28, R27.reuse, R28, R30 ;  /* 0x0000001c1b1c7223 */ /* 0x040fe2000000001e */
[----:B------:R-:W-:Y:S02]  /*18940*/  FSEL R30, R168, 0.0052134888246655464172, P3 ;  /* 0x3baad5eaa81e7808 */ /* 0x000fe40001800000 */
[----:B------:R-:W-:Y:S02]  /*18950*/  FSEL R31, |R42|, R29, P5 ;  /* 0x0000001d2a1f7208 */ /* 0x000fe40002800200 */
[----:B------:R-:W-:Y:S01]  /*18960*/  FSEL R36, R170, 8.4834944573231041431e-05, P5 ;  /* 0x38b1e96aaa247808 */ /* 0x000fe20002800000 */
[----:B------:R-:W-:Y:S01]  /*18970*/  FFMA R28, R27, R28, R30 ;  /* 0x0000001c1b1c7223 */ /* 0x000fe2000000001e */
[----:B------:R-:W-:Y:S02]  /*18980*/  FSEL R38, -R169, -0.00082130916416645050049, P5 ;  /* 0xba574d20a9267808 */ /* 0x000fe40002800100 */
[----:B------:R-:W-:Y:S01]  /*18990*/  FSEL R40, R168, 0.0052134888246655464172, P5 ;  /* 0x3baad5eaa8287808 */ /* 0x000fe20002800000 */
[----:B------:R-:W-:Y:S01]  /*189a0*/  FFMA R28, R27, R28, R34 ;  /* 0x0000001c1b1c7223 */ /* 0x000fe20000000022 */
[----:B------:R-:W-:Y:S01]  /*189b0*/  FSEL R30, R166, 0.11284004896879196167, P3 ;  /* 0x3de718afa61e7808 */ /* 0x000fe20001800000 */
[----:B------:R-:W-:Y:S01]  /*189c0*/  FFMA R36, R31, R36, R38 ;  /* 0x000000241f247223 */ /* 0x000fe20000000026 */
[----:B------:R-:W-:-:S02]  /*189d0*/  FSEL R38, -R167, -0.026868773624300956726, P5 ;  /* 0xbcdc1be7a7267808 */ /* 0x000fc40002800100 */
[----:B------:R-:W-:Y:S01]  /*189e0*/  FSEL R34, R165, -0.37612664699554443359, P3 ;  /* 0xbec093aca5227808 */ /* 0x000fe20001800000 */
[----:B------:R-:W-:Y:S01]  /*189f0*/  FFMA R36, R31, R36, R40 ;  /* 0x000000241f247223 */ /* 0x000fe20000000028 */
[----:B------:R-:W-:Y:S01]  /*18a00*/  FFMA R28, R27, R28, R30 ;  /* 0x0000001c1b1c7223 */ /* 0x000fe2000000001e */
[----:B------:R-:W-:Y:S02]  /*18a10*/  FSEL R40, R166, 0.11284004896879196167, P5 ;  /* 0x3de718afa6287808 */ /* 0x000fe40002800000 */
        /* <DEDUP_REMOVED lines=8> */
[C---:B------:R-:W-:Y:S01]  /*18aa0*/  FFMA R34, R31.reuse, R36, R34 ;  /* 0x000000241f227223 */ /* 0x040fe20000000022 */
[----:B------:R-:W-:Y:S01]  /*18ab0*/  FSEL R33, -|R42|, R42, P5 ;  /* 0x0000002a2a217208 */ /* 0x000fe20002800300 */
[----:B------:R-:W-:Y:S01]  /*18ac0*/  FFMA R29, R28, R29, R29 ;  /* 0x0000001d1c1d7223 */ /* 0x000fe2000000001d */
[----:B------:R-:W-:Y:S01]  /*18ad0*/  FMUL R30, R78, 0.70710676908493041992 ;  /* 0x3f3504f34e1e7820 */ /* 0x000fe20000400000 */
[----:B------:R-:W-:-:S02]  /*18ae0*/  FFMA R34, R31, R34, R27 ;  /* 0x000000221f227223 */ /* 0x000fc4000000001b */
[----:B------:R-:W1:Y:S02]  /*18af0*/  @P3 MUFU.EX2 R27, R29 ;  /* 0x0000001d001b3308 */ /* 0x000e640000000800 */
[----:B------:R-:W-:-:S06]  /*18b00*/  FFMA R28, R34, R33, R33 ;  /* 0x00000021221c7223 */ /* 0x000fcc0000000021 */
[----:B------:R-:W2:Y:S01]  /*18b10*/  @P5 MUFU.EX2 R31, R28 ;  /* 0x0000001c001f5308 */ /* 0x000ea20000000800 */
[----:B-1----:R-:W-:-:S05]  /*18b20*/  @P3 FADD R27, -R27, 1 ;  /* 0x3f8000001b1b3421 */ /* 0x002fca0000000100 */
[----:B------:R-:W-:Y:S01]  /*18b30*/  @P3 LOP3.LUT R29, R27, 0x80000000, R26, 0xb8, !PT ;  /* 0x800000001b1d3812 */ /* 0x000fe200078eb81a */
[C---:B------:R-:W-:Y:S01]  /*18b40*/  FMUL R27, R30.reuse, R30 ;  /* 0x0000001e1e1b7220 */ /* 0x040fe20000400000 */
[----:B------:R-:W-:Y:S01]  /*18b50*/  FSETP.GE.AND P3, PT, |R30|, 1.0029599666595458984, PT ;  /* 0x3f8060fe1e00780b */ /* 0x000fe20003f66200 */
[----:B--2---:R-:W-:-:S03]  /*18b60*/  @P5 FADD R31, -R31, 1 ;  /* 0x3f8000001f1f5421 */ /* 0x004fc60000000100 */
[----:B------:R-:W-:Y:S02]  /*18b70*/  FSEL R27, |R30|, R27, P3 ;  /* 0x0000001b1e1b7208 */ /* 0x000fe40001800200 */
[----:B------:R-:W-:Y:S02]  /*18b80*/  FSEL R26, R170, 8.4834944573231041431e-05, P3 ;  /* 0x38b1e96aaa1a7808 */ /* 0x000fe40001800000 */
[----:B------:R-:W-:Y:S02]  /*18b90*/  FSEL R34, -R169, -0.00082130916416645050049, P3 ;  /* 0xba574d20a9227808 */ /* 0x000fe40001800100 */
[----:B------:R-:W-:Y:S01]  /*18ba0*/  @P5 LOP3.LUT R28, R31, 0x80000000, R42, 0xb8, !PT ;  /* 0x800000001f1c5812 */ /* 0x000fe200078eb82a */
[C---:B------:R-:W-:Y:S01]  /*18bb0*/  FMUL R31, R35.reuse, R35 ;  /* 0x00000023231f7220 */ /* 0x040fe20000400000 */
[----:B------:R-:W-:Y:S01]  /*18bc0*/  FSETP.GE.AND P5, PT, |R35|, 1.0029599666595458984, PT ;  /* 0x3f8060fe2300780b */ /* 0x000fe20003fa6200 */
[----:B------:R-:W-:Y:S01]  /*18bd0*/  FFMA R26, R27, R26, R34 ;  /* 0x0000001a1b1a7223 */ /* 0x000fe20000000022 */
[----:B------:R-:W-:Y:S01]  /*18be0*/  FSEL R34, R168, 0.0052134888246655464172, P3 ;  /* 0x3baad5eaa8227808 */ /* 0x000fe20001800000 */
[----:B------:R-:W-:Y:S01]  /*18bf0*/  FADD R28, R28, 1 ;  /* 0x3f8000001c1c7421 */ /* 0x000fe20000000000 */
[----:B------:R-:W-:-:S02]  /*18c00*/  FSEL R33, |R35|, R31, P5 ;  /* 0x0000001f23217208 */ /* 0x000fc40002800200 */
[----:B------:R-:W-:Y:S01]  /*18c10*/  FSEL R38, R170, 8.4834944573231041431e-05, P5 ;  /* 0x38b1e96aaa267808 */ /* 0x000fe20002800000 */
[----:B------:R-:W-:Y:S01]  /*18c20*/  FFMA R26, R27, R26, R34 ;  /* 0x0000001a1b1a7223 */ /* 0x000fe20000000022 */
[----:B------:R-:W-:Y:S01]  /*18c30*/  FSEL R40, -R169, -0.00082130916416645050049, P5 ;  /* 0xba574d20a9287808 */ /* 0x000fe20002800100 */
[----:B------:R-:W-:Y:S01]  /*18c40*/  FMUL R28, R28, R77 ;  /* 0x0000004d1c1c7220 */ /* 0x000fe20000400000 */
[----:B------:R-:W-:Y:S02]  /*18c50*/  FSEL R36, -R167, -0.026868773624300956726, P3 ;  /* 0xbcdc1be7a7247808 */ /* 0x000fe40001800100 */
[----:B------:R-:W-:Y:S01]  /*18c60*/  FSEL R42, R168, 0.0052134888246655464172, P5 ;  /* 0x3baad5eaa82a7808 */ /* 0x000fe20002800000 */
[----:B------:R-:W-:Y:S01]  /*18c70*/  FFMA R38, R33, R38, R40 ;  /* 0x0000002621267223 */ /* 0x000fe20000000028 */
[C---:B------:R-:W-:Y:S01]  /*18c80*/  FSEL R34, R166.reuse, 0.11284004896879196167, P3 ;  /* 0x3de718afa6227808 */ /* 0x040fe20001800000 */
[----:B------:R-:W-:Y:S01]  /*18c90*/  FFMA R26, R27, R26, R36 ;  /* 0x0000001a1b1a7223 */ /* 0x000fe20000000024 */
[----:B------:R-:W-:Y:S01]  /*18ca0*/  FSEL R40, -R167, -0.026868773624300956726, P5 ;  /* 0xbcdc1be7a7287808 */ /* 0x000fe20002800100 */
[----:B------:R-:W-:Y:S01]  /*18cb0*/  FFMA R38, R33, R38, R42 ;  /* 0x0000002621267223 */ /* 0x000fe2000000002a */
[----:B------:R-:W-:Y:S01]  /*18cc0*/  FSEL R36, R165, -0.37612664699554443359, P3 ;  /* 0xbec093aca5247808 */ /* 0x000fe20001800000 */
        /* <DEDUP_REMOVED lines=12> */
[----:B------:R-:W-:-:S02]  /*18d90*/  FFMA R26, R26, R31, R31 ;  /* 0x0000001f1a1a7223 */ /* 0x000fc4000000001f */
[----:B------:R-:W-:Y:S01]  /*18da0*/  FFMA R27, R33, R36, R27 ;  /* 0x00000024211b7223 */ /* 0x000fe2000000001b */
[C---:B------:R-:W-:Y:S01]  /*18db0*/  FMUL R33, R80.reuse, 0.70710676908493041992 ;  /* 0x3f3504f350217820 */ /* 0x040fe20000400000 */
[----:B------:R-:W1:Y:S01]  /*18dc0*/  @P3 MUFU.EX2 R31, R26 ;  /* 0x0000001a001f3308 */ /* 0x000e620000000800 */
[----:B------:R-:W-:Y:S01]  /*18dd0*/  FMUL R80, R80, 0.5 ;  /* 0x3f00000050507820 */ /* 0x000fe20000400000 */
[----:B------:R-:W-:-:S06]  /*18de0*/  FFMA R27, R27, R34, R34 ;  /* 0x000000221b1b7223 */ /* 0x000fcc0000000022 */
[----:B------:R-:W2:Y:S01]  /*18df0*/  @P5 MUFU.EX2 R34, R27 ;  /* 0x0000001b00225308 */ /* 0x000ea20000000800 */
[----:B-1----:R-:W-:-:S05]  /*18e00*/  @P3 FADD R31, -R31, 1 ;  /* 0x3f8000001f1f3421 */ /* 0x002fca0000000100 */
[----:B------:R-:W-:Y:S01]  /*18e10*/  @P3 LOP3.LUT R26, R31, 0x80000000, R30, 0xb8, !PT ;  /* 0x800000001f1a3812 */ /* 0x000fe200078eb81e */
[CC--:B------:R-:W-:Y:S01]  /*18e20*/  FMUL R30, R33.reuse, R33.reuse ;  /* 0x00000021211e7220 */ /* 0x0c0fe20000400000 */
[C---:B------:R-:W-:Y:S01]  /*18e30*/  FSETP.GE.AND P3, PT, |R33|.reuse, 1.0029599666595458984, PT ;  /* 0x3f8060fe2100780b */ /* 0x040fe20003f66200 */
[----:B--2---:R-:W-:Y:S02]  /*18e40*/  @P5 FADD R34, -R34, 1 ;  /* 0x3f80000022225421 */ /* 0x004fe40000000100 */
[----:B------:R-:W-:Y:S01]  /*18e50*/  FADD R26, R26, 1 ;  /* 0x3f8000001a1a7421 */ /* 0x000fe20000000000 */
[----:B------:R-:W-:Y:S02]  /*18e60*/  FSEL R30, |R33|, R30, P3 ;  /* 0x0000001e211e7208 */ /* 0x000fe40001800200 */
[----:B------:R-:W-:Y:S01]  /*18e70*/  @P5 LOP3.LUT R27, R34, 0x80000000, R35, 0xb8, !PT ;  /* 0x80000000221b5812 */ /* 0x000fe200078eb823 */
[C---:B------:R-:W-:Y:S01]  /*18e80*/  FMUL R34, R81.reuse, 0.70710676908493041992 ;  /* 0x3f3504f351227820 */ /* 0x040fe20000400000 */
[----:B------:R-:W-:Y:S01]  /*18e90*/  FSEL R31, R170, 8.4834944573231041431e-05, P3 ;  /* 0x38b1e96aaa1f7808 */ /* 0x000fe20001800000 */
[----:B------:R-:W-:Y:S01]  /*18ea0*/  FMUL R81, R81, 0.5 ;  /* 0x3f00000051517820 */ /* 0x000fe20000400000 */
[----:B------:R-:W-:Y:S01]  /*18eb0*/  FSEL R35, -R169, -0.00082130916416645050049, P3 ;  /* 0xba574d20a9237808 */ /* 0x000fe20001800100 */
[C---:B------:R-:W-:Y:S01]  /*18ec0*/  FMUL R37, R34.reuse, R34 ;  /* 0x0000002222257220 */ /* 0x040fe20000400000 */
[----:B------:R-:W-:Y:S01]  /*18ed0*/  FSETP.GE.AND P5, PT, |R34|, 1.0029599666595458984, PT ;  /* 0x3f8060fe2200780b */ /* 0x000fe20003fa6200 */
[----:B------:R-:W-:Y:S01]  /*18ee0*/  FADD R27, R27, 1 ;  /* 0x3f8000001b1b7421 */ /* 0x000fe20000000000 */
[----:B------:R-:W-:Y:S01]  /*18ef0*/  FSEL R36, -|R33|, R33, P3 ;  /* 0x0000002121247208 */ /* 0x000fe20001800300 */
[----:B------:R-:W-:Y:S01]  /*18f00*/  FFMA R31, R30, R31, R35 ;  /* 0x0000001f1e1f7223 */ /* 0x000fe20000000023 */
[----:B------:R-:W-:-:S02]  /*18f10*/  FSEL R35, R168, 0.0052134888246655464172, P3 ;  /* 0x3baad5eaa8237808 */ /* 0x000fc40001800000 */
[----:B------:R-:W-:Y:S02]  /*18f20*/  FSEL R38, |R34|, R37, P5 ;  /* 0x0000002522267208 */ /* 0x000fe40002800200 */
[----:B------:R-:W-:Y:S01]  /*18f30*/  FSEL R39, R170, 8.4834944573231041431e-05, P5 ;  /* 0x38b1e96aaa277808 */ /* 0x000fe20002800000 */
[----:B------:R-:W-:Y:S01]  /*18f40*/  FFMA R31, R30, R31, R35 ;  /* 0x0000001f1e1f7223 */ /* 0x000fe20000000023 */
[----:B------:R-:W-:Y:S02]  /*18f50*/  FSEL R41, -R169, -0.00082130916416645050049, P5 ;  /* 0xba574d20a9297808 */ /* 0x000fe40002800100 */
[C---:B------:R-:W-:Y:S02]  /*18f60*/  FSEL R37, -R167.reuse, -0.026868773624300956726, P3 ;  /* 0xbcdc1be7a7257808 */ /* 0x040fe40001800100 */
        /* <DEDUP_REMOVED lines=13> */
[----:B------:R-:W-:-:S02]  /*19040*/  FFMA R39, R38, R39, R43 ;  /* 0x0000002726277223 */ /* 0x000fc4000000002b */
[----:B------:R-:W-:Y:S01]  /*19050*/  FFMA R31, R30, R31, R35 ;  /* 0x0000001f1e1f7223 */ /* 0x000fe20000000023 */
[----:B------:R-:W-:Y:S01]  /*19060*/  FSEL R30, R164, 0.12837915122509002686, P5 ;  /* 0x3e0375d3a41e7808 */ /* 0x000fe20002800000 */
[----:B------:R-:W-:Y:S01]  /*19070*/  FFMA R37, R38, R39, R37 ;  /* 0x0000002726257223 */ /* 0x000fe20000000025 */
[----:B------:R-:W-:Y:S01]  /*19080*/  FSEL R39, -|R34|, R34, P5 ;  /* 0x0000002222277208 */ /* 0x000fe20002800300 */
[----:B------:R-:W-:Y:S02]  /*19090*/  FFMA R31, R31, R36, R36 ;  /* 0x000000241f1f7223 */ /* 0x000fe40000000024 */
[----:B------:R-:W-:Y:S02]  /*190a0*/  FFMA R30, R38, R37, R30 ;  /* 0x00000025261e7223 */ /* 0x000fe4000000001e */
[----:B------:R-:W1:Y:S02]  /*190b0*/  @P3 MUFU.EX2 R35, R31 ;  /* 0x0000001f00233308 */ /* 0x000e640000000800 */
[----:B------:R-:W-:-:S06]  /*190c0*/  FFMA R30, R30, R39, R39 ;  /* 0x000000271e1e7223 */ /* 0x000fcc0000000027 */
[----:B------:R-:W2:Y:S01]  /*190d0*/  @P5 MUFU.EX2 R37, R30 ;  /* 0x0000001e00255308 */ /* 0x000ea20000000800 */
[----:B-1----:R-:W-:Y:S01]  /*190e0*/  @P3 FADD R36, -R35, 1 ;  /* 0x3f80000023243421 */ /* 0x002fe20000000100 */
[C---:B------:R-:W-:Y:S01]  /*190f0*/  FMUL R35, R82.reuse, 0.70710676908493041992 ;  /* 0x3f3504f352237820 */ /* 0x040fe20000400000 */
[----:B------:R-:W-:-:S03]  /*19100*/  FMUL R82, R82, 0.5 ;  /* 0x3f00000052527820 */ /* 0x000fc60000400000 */
[----:B------:R-:W-:Y:S01]  /*19110*/  @P3 LOP3.LUT R31, R36, 0x80000000, R33, 0xb8, !PT ;  /* 0x80000000241f3812 */ /* 0x000fe200078eb821 */
[C---:B------:R-:W-:Y:S01]  /*19120*/  FMUL R38, R35.reuse, R35 ;  /* 0x0000002323267220 */ /* 0x040fe20000400000 */
[----:B------:R-:W-:Y:S01]  /*19130*/  FSETP.GE.AND P3, PT, |R35|, 1.0029599666595458984, PT ;  /* 0x3f8060fe2300780b */ /* 0x000fe20003f66200 */
[----:B--2---:R-:W-:Y:S01]  /*19140*/  @P5 FADD R37, -R37, 1 ;  /* 0x3f80000025255421 */ /* 0x004fe20000000100 */
[----:B------:R-:W-:Y:S01]  /*19150*/  FMUL R36, R83, 0.70710676908493041992 ;  /* 0x3f3504f353247820 */ /* 0x000fe20000400000 */
[----:B------:R-:W-:Y:S01]  /*19160*/  FADD R31, R31, 1 ;  /* 0x3f8000001f1f7421 */ /* 0x000fe20000000000 */
[----:B------:R-:W-:Y:S01]  /*19170*/  FSEL R38, |R35|, R38, P3 ;  /* 0x0000002623267208 */ /* 0x000fe20001800200 */
[----:B------:R-:W-:Y:S01]  /*19180*/  FMUL R83, R83, 0.5 ;  /* 0x3f00000053537820 */ /* 0x000fe20000400000 */
[----:B------:R-:W-:Y:S01]  /*19190*/  @P5 LOP3.LUT R30, R37, 0x80000000, R34, 0xb8, !PT ;  /* 0x80000000251e5812 */ /* 0x000fe200078eb822 */
[----:B------:R-:W-:Y:S01]  /*191a0*/  FMUL R39, R36, R36 ;  /* 0x0000002424277220 */ /* 0x000fe20000400000 */
[----:B------:R-:W-:Y:S01]  /*191b0*/  FSEL R33, R170, 8.4834944573231041431e-05, P3 ;  /* 0x38b1e96aaa217808 */ /* 0x000fe20001800000 */
[----:B------:R-:W-:Y:S01]  /*191c0*/  FMUL R80, R31, R80 ;  /* 0x000000501f507220 */ /* 0x000fe20000400000 */
[----:B------:R-:W-:Y:S01]  /*191d0*/  FSEL R37, -R169, -0.00082130916416645050049, P3 ;  /* 0xba574d20a9257808 */ /* 0x000fe20001800100 */
[----:B------:R-:W-:Y:S01]  /*191e0*/  FADD R30, R30, 1 ;  /* 0x3f8000001e1e7421 */ /* 0x000fe20000000000 */
[----:B------:R-:W-:-:S02]  /*191f0*/  FSETP.GE.AND P5, PT, |R36|, 1.0029599666595458984, PT ;  /* 0x3f8060fe2400780b */ /* 0x000fc40003fa6200 */
[----:B------:R-:W-:Y:S01]  /*19200*/  FSEL R34, -|R35|, R35, P3 ;  /* 0x0000002323227208 */ /* 0x000fe20001800300 */
[----:B------:R-:W-:Y:S01]  /*19210*/  FFMA R33, R38, R33, R37 ;  /* 0x0000002126217223 */ /* 0x000fe20000000025 */
[----:B------:R-:W-:Y:S01]  /*19220*/  FSEL R37, R168, 0.0052134888246655464172, P3 ;  /* 0x3baad5eaa8257808 */ /* 0x000fe20001800000 */
[----:B------:R-:W-:Y:S01]  /*19230*/  FMUL R81, R30, R81 ;  /* 0x000000511e517220 */ /* 0x000fe20000400000 */
[----:B------:R-:W-:Y:S02]  /*19240*/  FSEL R40, |R36|, R39, P5 ;  /* 0x0000002724287208 */ /* 0x000fe40002800200 */
[----:B------:R-:W-:Y:S01]  /*19250*/  FSEL R41, R170, 8.4834944573231041431e-05, P5 ;  /* 0x38b1e96aaa297808 */ /* 0x000fe20002800000 */
[----:B------:R-:W-:Y:S01]  /*19260*/  FFMA R33, R38, R33, R37 ;  /* 0x0000002126217223 */ /* 0x000fe20000000025 */
[----:B------:R-:W-:Y:S02]  /*19270*/  FSEL R43, -R169, -0.00082130916416645050049, P5 ;  /* 0xba574d20a92b7808 */ /* 0x000fe40002800100 */
[----:B------:R-:W-:-:S02]  /*19280*/  FSEL R39, -R167, -0.026868773624300956726, P3 ;  /* 0xbcdc1be7a7277808 */ /* 0x000fc40001800100 */
        /* <DEDUP_REMOVED lines=24> */
[----:B------:R-:W-:-:S04]  /*19410*/  FMUL R37, R84, 0.70710676908493041992 ;  /* 0x3f3504f354257820 */ /* 0x000fc80000400000 */
[----:B------:R-:W-:Y:S01]  /*19420*/  @P3 LOP3.LUT R33, R38, 0x80000000, R35, 0xb8, !PT ;  /* 0x8000000026213812 */ /* 0x000fe200078eb823 */
[C---:B------:R-:W-:Y:S01]  /*19430*/  FMUL R40, R37.reuse, R37 ;  /* 0x0000002525287220 */ /* 0x040fe20000400000 */
[----:B------:R-:W-:Y:S01]  /*19440*/  FSETP.GE.AND P3, PT, |R37|, 1.0029599666595458984, PT ;  /* 0x3f8060fe2500780b */ /* 0x000fe20003f66200 */
[----:B--2---:R-:W-:Y:S01]  /*19450*/  @P5 FADD R39, -R39, 1 ;  /* 0x3f80000027275421 */ /* 0x004fe20000000100 */
[----:B------:R-:W-:Y:S01]  /*19460*/  FMUL R38, R85, 0.70710676908493041992 ;  /* 0x3f3504f355267820 */ /* 0x000fe20000400000 */
[----:B------:R-:W-:Y:S01]  /*19470*/  FADD R33, R33, 1 ;  /* 0x3f80000021217421 */ /* 0x000fe20000000000 */
[----:B------:R-:W-:Y:S02]  /*19480*/  FSEL R40, |R37|, R40, P3 ;  /* 0x0000002825287208 */ /* 0x000fe40001800200 */
        /* <DEDUP_REMOVED lines=32> */
[----:B------:R-:W-:Y:S02]  /*19690*/  FFMA R41, R42, R43, R41 ;  /* 0x0000002b2a297223 */ /* 0x000fe40000000029 */
[----:B------:R-:W-:Y:S01]  /*196a0*/  FFMA R36, R35, R36, R36 ;  /* 0x0000002423247223 */ /* 0x000fe20000000024 */
[----:B------:R-:W-:Y:S01]  /*196b0*/  FSEL R35, -|R38|, R38, P5 ;  /* 0x0000002626237208 */ /* 0x000fe20002800300 */
[----:B------:R-:W-:Y:S02]  /*196c0*/  FFMA R40, R42, R41, R40 ;  /* 0x000000292a287223 */ /* 0x000fe40000000028 */
[----:B------:R-:W1:Y:S02]  /*196d0*/  @P3 MUFU.EX2 R39, R36 ;  /* 0x0000002400273308 */ /* 0x000e640000000800 */
[----:B------:R-:W-:Y:S01]  /*196e0*/  FFMA R35, R40, R35, R35 ;  /* 0x0000002328237223 */ /* 0x000fe20000000023 */
[C---:B------:R-:W-:Y:S01]  /*196f0*/  FMUL R40, R86.reuse, 0.70710676908493041992 ;  /* 0x3f3504f356287820 */ /* 0x040fe20000400000 */
[----:B------:R-:W-:-:S04]  /*19700*/  FMUL R86, R86, 0.5 ;  /* 0x3f00000056567820 */ /* 0x000fc80000400000 */
[----:B------:R-:W2:Y:S01]  /*19710*/  @P5 MUFU.EX2 R41, R35 ;  /* 0x0000002300295308 */ /* 0x000ea20000000800 */
[----:B-1----:R-:W-:-:S05]  /*19720*/  @P3 FADD R42, -R39, 1 ;  /* 0x3f800000272a3421 */ /* 0x002fca0000000100 */
[----:B------:R-:W-:Y:S01]  /*19730*/  @P3 LOP3.LUT R36, R42, 0x80000000, R37, 0xb8, !PT ;  /* 0x800000002a243812 */ /* 0x000fe200078eb825 */
[C---:B------:R-:W-:Y:S01]  /*19740*/  FMUL R37, R40.reuse, R40 ;  /* 0x0000002828257220 */ /* 0x040fe20000400000 */
[----:B------:R-:W-:Y:S01]  /*19750*/  FSETP.GE.AND P3, PT, |R40|, 1.0029599666595458984, PT ;  /* 0x3f8060fe2800780b */ /* 0x000fe20003f66200 */
        /* <DEDUP_REMOVED lines=10> */
[----:B------:R-:W-:-:S02]  /*19800*/  FADD R35, R35, 1 ;  /* 0x3f80000023237421 */ /* 0x000fc40000000000 */
[----:B------:R-:W-:Y:S01]  /*19810*/  FFMA R38, R37, R38, R42 ;  /* 0x0000002625267223 */ /* 0x000fe2000000002a */
[----:B------:R-:W-:Y:S02]  /*19820*/  FSEL R42, R168, 0.0052134888246655464172, P3 ;  /* 0x3baad5eaa82a7808 */ /* 0x000fe40001800000 */
[----:B------:R-:W-:Y:S02]  /*19830*/  FSEL R39, |R41|, R44, P5 ;  /* 0x0000002c29277208 */ /* 0x000fe40002800200 */
[----:B------:R-:W-:Y:S01]  /*19840*/  FSEL R46, R170, 8.4834944573231041431e-05, P5 ;  /* 0x38b1e96aaa2e7808 */ /* 0x000fe20002800000 */
[----:B------:R-:W-:Y:S01]  /*19850*/  FFMA R38, R37, R38, R42 ;  /* 0x0000002625267223 */ /* 0x000fe2000000002a */
[----:B------:R-:W-:Y:S02]  /*19860*/  FSEL R48, -R169, -0.00082130916416645050049, P5 ;  /* 0xba574d20a9307808 */ /* 0x000fe40002800100 */
        /* <DEDUP_REMOVED lines=21> */
[----:B------:R-:W-:Y:S02]  /*199c0*/  FFMA R43, R39, R46, R43 ;  /* 0x0000002e272b7223 */ /* 0x000fe4000000002b */
[----:B------:R-:W1:Y:S02]  /*199d0*/  @P3 MUFU.EX2 R39, R37 ;  /* 0x0000002500273308 */ /* 0x000e640000000800 */
[----:B------:R-:W-:-:S06]  /*199e0*/  FFMA R38, R43, R38, R38 ;  /* 0x000000262b267223 */ /* 0x000fcc0000000026 */
[----:B------:R-:W2:Y:S01]  /*199f0*/  @P5 MUFU.EX2 R42, R38 ;  /* 0x00000026002a5308 */ /* 0x000ea20000000800 */
[----:B-1----:R-:W-:Y:S01]  /*19a00*/  @P3 FADD R43, -R39, 1 ;  /* 0x3f800000272b3421 */ /* 0x002fe20000000100 */
[----:B------:R-:W-:-:S04]  /*19a10*/  FMUL R39, R73, 0.70710676908493041992 ;  /* 0x3f3504f349277820 */ /* 0x000fc80000400000 */
[----:B------:R-:W-:Y:S02]  /*19a20*/  @P3 LOP3.LUT R37, R43, 0x80000000, R40, 0xb8, !PT ;  /* 0x800000002b253812 */ /* 0x000fe400078eb828 */
[C---:B------:R-:W-:Y:S01]  /*19a30*/  FSETP.GE.AND P3, PT, |R39|.reuse, 1.0029599666595458984, PT ;  /* 0x3f8060fe2700780b */ /* 0x040fe20003f66200 */
[----:B--2---:R-:W-:Y:S01]  /*19a40*/  @P5 FADD R40, -R42, 1 ;  /* 0x3f8000002a285421 */ /* 0x004fe20000000100 */
[----:B------:R-:W-:Y:S01]  /*19a50*/  FMUL R42, R39, R39 ;  /* 0x00000027272a7220 */ /* 0x000fe20000400000 */
[----:B------:R-:W-:Y:S01]  /*19a60*/  FADD R37, R37, 1 ;  /* 0x3f80000025257421 */ /* 0x000fe20000000000 */
[----:B------:R-:W-:Y:S02]  /*19a70*/  FSEL R43, R170, 8.4834944573231041431e-05, P3 ;  /* 0x38b1e96aaa2b7808 */ /* 0x000fe40001800000 */
[----:B------:R-:W-:Y:S01]  /*19a80*/  @P5 LOP3.LUT R38, R40, 0x80000000, R41, 0xb8, !PT ;  /* 0x8000000028265812 */ /* 0x000fe200078eb829 */
[----:B------:R-:W-:Y:S01]  /*19a90*/  FMUL R40, R72, 0.70710676908493041992 ;  /* 0x3f3504f348287820 */ /* 0x000fe20000400000 */
[----:B------:R-:W-:Y:S01]  /*19aa0*/  FSEL R44, |R39|, R42, P3 ;  /* 0x0000002a272c7208 */ /* 0x000fe20001800200 */
[----:B------:R-:W-:Y:S01]  /*19ab0*/  FMUL R37, R37, R86 ;  /* 0x0000005625257220 */ /* 0x000fe20000400000 */
[C---:B------:R-:W-:Y:S01]  /*19ac0*/  FSEL R45, -R169.reuse, -0.00082130916416645050049, P3 ;  /* 0xba574d20a92d7808 */ /* 0x040fe20001800100 */
[C---:B------:R-:W-:Y:S01]  /*19ad0*/  FMUL R41, R40.reuse, R40 ;  /* 0x0000002828297220 */ /* 0x040fe20000400000 */
[----:B------:R-:W-:Y:S01]  /*19ae0*/  FSETP.GE.AND P5, PT, |R40|, 1.0029599666595458984, PT ;  /* 0x3f8060fe2800780b */ /* 0x000fe20003fa6200 */
[----:B------:R-:W-:Y:S01]  /*19af0*/  FADD R38, R38, 1 ;  /* 0x3f80000026267421 */ /* 0x000fe20000000000 */
[----:B------:R-:W-:Y:S01]  /*19b00*/  FSEL R47, R168, 0.0052134888246655464172, P3 ;  /* 0x3baad5eaa82f7808 */ /* 0x000fe20001800000 */
[----:B------:R-:W-:Y:S01]  /*19b10*/  FFMA R45, R44, R43, R45 ;  /* 0x0000002b2c2d7223 */ /* 0x000fe2000000002d */
[----:B------:R-:W-:Y:S01]  /*19b20*/  FSEL R42, |R40|, R41, P5 ;  /* 0x00000029282a7208 */ /* 0x000fe20002800200 */
[----:B------:R-:W-:Y:S01]  /*19b30*/  FMUL R38, R38, R87 ;  /* 0x0000005726267220 */ /* 0x000fe20000400000 */
[----:B------:R-:W-:Y:S01]  /*19b40*/  FSEL R41, R170, 8.4834944573231041431e-05, P5 ;  /* 0x38b1e96aaa297808 */ /* 0x000fe20002800000 */
[----:B------:R-:W-:Y:S01]  /*19b50*/  FFMA R47, R44, R45, R47 ;  /* 0x0000002d2c2f7223 */ /* 0x000fe2000000002f */
[----:B------:R-:W-:-:S02]  /*19b60*/  FSEL R43, -R169, -0.00082130916416645050049, P5 ;  /* 0xba574d20a92b7808 */ /* 0x000fc40002800100 */
        /* <DEDUP_REMOVED lines=25> */
[----:B-1----:R-:W-:-:S05]  /*19d00*/  @P3 FADD R44, -R44, 1 ;  /* 0x3f8000002c2c3421 */ /* 0x002fca0000000100 */
[----:B------:R-:W-:Y:S01]  /*19d10*/  @P3 LOP3.LUT R41, R44, 0x80000000, R39, 0xb8, !PT ;  /* 0x800000002c293812 */ /* 0x000fe200078eb827 */
[----:B------:R-:W-:Y:S01]  /*19d20*/  FMUL R39, R74, 0.5 ;  /* 0x3f0000004a277820 */ /* 0x000fe20000400000 */
[----:B--2---:R-:W-:-:S03]  /*19d30*/  @P5 FADD R43, -R43, 1 ;  /* 0x3f8000002b2b5421 */ /* 0x004fc60000000100 */
[----:B------:R-:W-:Y:S02]  /*19d40*/  FADD R41, R41, 1 ;  /* 0x3f80000029297421 */ /* 0x000fe40000000000 */
[----:B------:R-:W-:Y:S01]  /*19d50*/  @P5 LOP3.LUT R42, R43, 0x80000000, R40, 0xb8, !PT ;  /* 0x800000002b2a5812 */ /* 0x000fe200078eb828 */
[----:B------:R-:W-:Y:S01]  /*19d60*/  FMUL R40, R75, 0.5 ;  /* 0x3f0000004b287820 */ /* 0x000fe20000400000 */
[----:B------:R-:W-:Y:S01]  /*19d70*/  FADD R43, R29, 1 ;  /* 0x3f8000001d2b7421 */ /* 0x000fe20000000000 */
[----:B------:R-:W-:Y:S01]  /*19d80*/  FMUL R29, R24, R39 ;  /* 0x00000027181d7220 */ /* 0x000fe20000400000 */
[----:B------:R-:W-:Y:S01]  /*19d90*/  FMUL R39, R78, 0.5 ;  /* 0x3f0000004e277820 */ /* 0x000fe20000400000 */
[----:B------:R-:W-:Y:S01]  /*19da0*/  FMUL R24, R25, R40 ;  /* 0x0000002819187220 */ /* 0x000fe20000400000 */
[----:B------:R-:W-:Y:S01]  /*19db0*/  FMUL R40, R79, 0.5 ;  /* 0x3f0000004f287820 */ /* 0x000fe20000400000 */
[----:B------:R-:W-:Y:S01]  /*19dc0*/  FADD R42, R42, 1 ;  /* 0x3f8000002a2a7421 */ /* 0x000fe20000000000 */
[----:B------:R-:W-:Y:S01]  /*19dd0*/  FMUL R39, R26, R39 ;  /* 0x000000271a277220 */ /* 0x000fe20000400000 */
[----:B------:R-:W-:Y:S01]  /*19de0*/  FMUL R26, R85, 0.5 ;  /* 0x3f000000551a7820 */ /* 0x000fe20000400000 */
[----:B------:R-:W-:Y:S01]  /*19df0*/  FMUL R40, R27, R40 ;  /* 0x000000281b287220 */ /* 0x000fe20000400000 */
[----:B------:R-:W-:Y:S01]  /*19e00*/  FMUL R27, R84, 0.5 ;  /* 0x3f000000541b7820 */ /* 0x000fe20000400000 */
[----:B------:R-:W-:Y:S01]  /*19e10*/  FMUL R25, R43, R76 ;  /* 0x0000004c2b197220 */ /* 0x000fe20000400000 */
[----:B------:R-:W-:Y:S01]  /*19e20*/  FMUL R35, R35, R26 ;  /* 0x0000001a23237220 */ /* 0x000fe20000400000 */
[----:B------:R-:W-:Y:S01]  /*19e30*/  FMUL R26, R73, 0.5 ;  /* 0x3f000000491a7820 */ /* 0x000fe20000400000 */
[----:B------:R-:W-:Y:S01]  /*19e40*/  FMUL R36, R36, R27 ;  /* 0x0000001b24247220 */ /* 0x000fe20000400000 */
[----:B------:R-:W-:Y:S01]  /*19e50*/  FMUL R27, R72, 0.5 ;  /* 0x3f000000481b7820 */ /* 0x000fe20000400000 */
[----:B------:R-:W-:Y:S01]  /*19e60*/  F2FP.BF16.F32.PACK_AB R30, R28, R25 ;  /* 0x000000191c1e723e */ /* 0x000fe200000010ff */
[----:B------:R-:W-:Y:S01]  /*19e70*/  FMUL R41, R41, R26 ;  /* 0x0000001a29297220 */ /* 0x000fe20000400000 */
[----:B------:R-:W-:Y:S01]  /*19e80*/  F2FP.BF16.F32.PACK_AB R29, R24, R29 ;  /* 0x0000001d181d723e */ /* 0x000fe200000010ff */
[----:B------:R-:W-:Y:S01]  /*19e90*/  FMUL R42, R42, R27 ;  /* 0x0000001b2a2a7220 */ /* 0x000fe20000400000 */
[----:B------:R-:W-:-:S02]  /*19ea0*/  F2FP.BF16.F32.PACK_AB R31, R40, R39 ;  /* 0x00000027281f723e */ /* 0x000fc400000010ff */
        /* <DEDUP_REMOVED lines=24> */
.L_x_129:
[----:B------:R-:W-:Y:S05]  /*1a030*/  BSYNC B0 ;  /* 0x0000000000007941 */ /* 0x000fea0003800000 */
.L_x_128:
[----:B------:R-:W-:Y:S06]  /*1a040*/  BAR.SYNC.DEFER_BLOCKING 0x1, 0x100 ;  /* 0x0044000000007b1d */ /* 0x000fec0000010000 */
[----:B------:R-:W-:Y:S04]  /*1a050*/  BSSY B0, `(.L_x_130) ;  /* 0x0000009000007945 */ /* 0x000fe80003800000 */
[----:B------:R-:W-:Y:S05]  /*1a060*/  @P0 BRA `(.L_x_131) ;  /* 0x00000000001c0947 */ /* 0x000fea0003800000 */
[----:B------:R-:W-:-:S13]  /*1a070*/  ISETP.NE.AND P3, PT, R22, 0x3, PT ;  /* 0x000000031600780c */ /* 0x000fda0003f65270 */
[----:B------:R-:W-:Y:S05]  /*1a080*/  @!P3 BRA `(.L_x_132) ;  /* 0x000000000004b947 */ /* 0x000fea0003800000 */
[----:B------:R-:W-:Y:S01]  /*1a090*/  BPT.TRAP 0x1 ;  /* 0x000000040000795c */ /* 0x000fe20000300000 */
.L_x_132:
[----:B------:R-:W-:-:S04]  /*1a0a0*/  ULEA UR4, UR5, UR49, 0x3 ;  /* 0x0000003105047291 */ /* 0x000fc8000f8e183f */
[----:B------:R-:W-:-:S04]  /*1a0b0*/  UIADD3 UR4, UR4, 0x50, URZ ;  /* 0x0000005004047890 */ /* 0x000fc8000fffe03f */
[----:B------:R-:W-:-:S09]  /*1a0c0*/  UPRMT UR4, UR48, 0x654, UR4 ;  /* 0x0000065430047896 */ /* 0x000fd20008000004 */
[----:B------:R-:W-:Y:S03]  /*1a0d0*/  SYNCS.ARRIVE.TRANS64.RED.A1T0 RZ, [UR4], RZ ;  /* 0x000000ffffff79a7 */ /* 0x000fe60008100404 */
.L_x_131:
[----:B------:R-:W-:Y:S05]  /*1a0e0*/  BSYNC B0 ;  /* 0x0000000000007941 */ /* 0x000fea0003800000 */
.L_x_130:
        /* <DEDUP_REMOVED lines=8> */
.L_x_135:
        /* <DEDUP_REMOVED lines=8> */
.L_x_376:
[----:B------:R-:W-:Y:S05]  /*1a1f0*/  BSYNC B1 ;  /* 0x0000000000017941 */ /* 0x000fea0003800000 */
.L_x_136:
        /* <DEDUP_REMOVED lines=38> */
.L_x_138:
[----:B------:R-:W-:Y:S02]  /*1a460*/  LOP3.LUT R6, R6, R45, RZ, 0x3c, !PT ;  /* 0x0000002d06067212 */ /* 0x000fe400078e3cff */
[----:B------:R-:W-:-:S07]  /*1a470*/  SEL R0, R26, RZ, P3 ;  /* 0x000000ff1a007207 */ /* 0x000fce0001800000 */
.L_x_134:
[----:B------:R-:W-:Y:S05]  /*1a480*/  BSYNC B0 ;  /* 0x0000000000007941 */ /* 0x000fea0003800000 */
.L_x_133:
        /* <DEDUP_REMOVED lines=11> */
[C---:B--2---:R-:W-:Y:S01]  /*1a540*/  FFMA R24, R17.reuse, R24, R21 ;  /* 0x0000001811187223 */ /* 0x044fe20000000015 */
[----:B---3--:R-:W-:-:S03]  /*1a550*/  FFMA R26, R17, R25, R20 ;  /* 0x00000019111a7223 */ /* 0x008fc60000000014 */
[----:B------:R-:W-:Y:S01]  /*1a560*/  FMUL R42, R24, 0.70710676908493041992 ;  /* 0x3f3504f3182a7820 */ /* 0x000fe20000400000 */
[----:B------:R-:W-:-:S03]  /*1a570*/  FMUL R31, R26, 0.70710676908493041992 ;  /* 0x3f3504f31a1f7820 */ /* 0x000fc60000400000 */
[C---:B------:R-:W-:Y:S01]  /*1a580*/  FMUL R25, R42.reuse, R42 ;  /* 0x0000002a2a197220 */ /* 0x040fe20000400000 */
[C---:B------:R-:W-:Y:S01]  /*1a590*/  FSETP.GE.AND P3, PT, |R42|.reuse, 1.0029599666595458984, PT ;  /* 0x3f8060fe2a00780b */ /* 0x040fe20003f66200 */
[C---:B------:R-:W-:Y:S01]  /*1a5a0*/  FMUL R27, R31.reuse, R31 ;  /* 0x0000001f1f1b7220 */ /* 0x040fe20000400000 */
[----:B------:R-:W-:Y:S02]  /*1a5b0*/  FSETP.GE.AND P5, PT, |R31|, 1.0029599666595458984, PT ;  /* 0x3f8060fe1f00780b */ /* 0x000fe40003fa6200 */
[----:B------:R-:W-:Y:S02]  /*1a5c0*/  FSEL R25, |R42|, R25, P3 ;  /* 0x000000192a197208 */ /* 0x000fe40001800200 */
[----:B------:R-:W-:Y:S02]  /*1a5d0*/  FSEL R28, R170, 8.4834944573231041431e-05, P3 ;  /* 0x38b1e96aaa1c7808 */ /* 0x000fe40001800000 */
[----:B------:R-:W-:Y:S02]  /*1a5e0*/  FSEL R30, -R169, -0.00082130916416645050049, P3 ;  /* 0xba574d20a91e7808 */ /* 0x000fe40001800100 */
[----:B------:R-:W-:-:S02]  /*1a5f0*/  FSEL R27, |R31|, R27, P5 ;  /* 0x0000001b1f1b7208 */ /* 0x000fc40002800200 */
[----:B------:R-:W-:Y:S02]  /*1a600*/  FSEL R36, R170, 8.4834944573231041431e-05, P5 ;  /* 0x38b1e96aaa247808 */ /* 0x000fe40002800000 */
[----:B------:R-:W-:Y:S01]  /*1a610*/  FSEL R38, -R169, -0.00082130916416645050049, P5 ;  /* 0xba574d20a9267808 */ /* 0x000fe20002800100 */
[----:B------:R-:W-:Y:S01]  /*1a620*/  FFMA R28, R25, R28, R30 ;  /* 0x0000001c191c7223 */ /* 0x000fe2000000001e */
[C---:B------:R-:W-:Y:S02]  /*1a630*/  FSEL R34, R168.reuse, 0.0052134888246655464172, P3 ;  /* 0x3baad5eaa8227808 */ /* 0x040fe40001800000 */
[----:B------:R-:W-:Y:S01]  /*1a640*/  FSEL R40, R168, 0.0052134888246655464172, P5 ;  /* 0x3baad5eaa8287808 */ /* 0x000fe20002800000 */
[----:B------:R-:W-:Y:S01]  /*1a650*/  FFMA R36, R27, R36, R38 ;  /* 0x000000241b247223 */ /* 0x000fe20000000026 */
[----:B------:R-:W-:Y:S01]  /*1a660*/  FSEL R30, -R167, -0.026868773624300956726, P3 ;  /* 0xbcdc1be7a71e7808 */ /* 0x000fe20001800100 */
[----:B------:R-:W-:Y:S01]  /*1a670*/  FFMA R28, R25, R28, R34 ;  /* 0x0000001c191c7223 */ /* 0x000fe20000000022 */
[----:B------:R-:W-:Y:S01]  /*1a680*/  FSEL R38, -R167, -0.026868773624300956726, P5 ;  /* 0xbcdc1be7a7267808 */ /* 0x000fe20002800100 */
[----:B------:R-:W-:Y:S01]  /*1a690*/  FFMA R36, R27, R36, R40 ;  /* 0x000000241b247223 */ /* 0x000fe20000000028 */
[C---:B------:R-:W-:Y:S01]  /*1a6a0*/  FSEL R34, R166.reuse, 0.11284004896879196167, P3 ;  /* 0x3de718afa6227808 */ /* 0x040fe20001800000 */
[----:B------:R-:W-:Y:S01]  /*1a6b0*/  FFMA R28, R25, R28, R30 ;  /* 0x0000001c191c7223 */ /* 0x000fe2000000001e */
[----:B------:R-:W-:Y:S01]  /*1a6c0*/  FSEL R40, R166, 0.11284004896879196167, P5 ;  /* 0x3de718afa6287808 */ /* 0x000fe20002800000 */
[----:B------:R-:W-:Y:S01]  /*1a6d0*/  FFMA R36, R27, R36, R38 ;  /* 0x000000241b247223 */ /* 0x000fe20000000026 */
[----:B------:R-:W-:Y:S01]  /*1a6e0*/  FSEL R30, R165, -0.37612664699554443359, P3 ;  /* 0xbec093aca51e7808 */ /* 0x000fe20001800000 */
[----:B------:R-:W-:Y:S01]  /*1a6f0*/  FFMA R28, R25, R28, R34 ;  /* 0x0000001c191c7223 */ /* 0x000fe20000000022 */
[----:B------:R-:W-:Y:S01]  /*1a700*/  FSEL R38, R165, -0.37612664699554443359, P5 ;  /* 0xbec093aca5267808 */ /* 0x000fe20002800000 */
[----:B------:R-:W-:Y:S01]  /*1a710*/  FFMA R36, R27, R36, R40 ;  /* 0x000000241b247223 */ /* 0x000fe20000000028 */
[C---:B------:R-:W-:Y:S01]  /*1a720*/  FSEL R34, R164.reuse, 0.12837915122509002686, P3 ;  /* 0x3e0375d3a4227808 */ /* 0x040fe20001800000 */
[----:B------:R-:W-:Y:S01]  /*1a730*/  FFMA R28, R25, R28, R30 ;  /* 0x0000001c191c7223 */ /* 0x000fe2000000001e */
[----:B------:R-:W-:Y:S01]  /*1a740*/  FSEL R29, R164, 0.12837915122509002686, P5 ;  /* 0x3e0375d3a41d7808 */ /* 0x000fe20002800000 */
[----:B------:R-:W-:-:S02]  /*1a750*/  FFMA R36, R27, R36, R38 ;  /* 0x000000241b247223 */ /* 0x000fc40000000026 */
[----:B------:R-:W-:Y:S01]  /*1a760*/  FFMA R25, R25, R28, R34 ;  /* 0x0000001c19197223 */ /* 0x000fe20000000022 */
[----:B------:R-:W-:Y:S01]  /*1a770*/  FSEL R28, -|R31|, R31, P5 ;  /* 0x0000001f1f1c7208 */ /* 0x000fe20002800300 */
[----:B------:R-:W-:Y:S01]  /*1a780*/  FFMA R27, R27, R36, R29 ;  /* 0x000000241b1b7223 */ /* 0x000fe2000000001d */
[----:B------:R-:W-:-:S03]  /*1a790*/  FSEL R30, -|R42|, R42, P3 ;  /* 0x0000002a2a1e7208 */ /* 0x000fc60001800300 */
[----:B------:R-:W-:Y:S02]  /*1a7a0*/  FFMA R27, R27, R28, R28 ;  /* 0x0000001c1b1b7223 */ /* 0x000fe4000000001c */
[----:B------:R-:W-:Y:S02]  /*1a7b0*/  FFMA R25, R25, R30, R30 ;  /* 0x0000001e19197223 */ /* 0x000fe4000000001e */
[----:B------:R-:W1:Y:S01]  /*1a7c0*/  @P5 MUFU.EX2 R30, R27 ;  /* 0x0000001b001e5308 */ /* 0x000e620000000800 */
[----:B----4-:R-:W-:-:S07]  /*1a7d0*/  FFMA R33, R17, R33, R18 ;  /* 0x0000002111217223 */ /* 0x010fce0000000012 */
[----:B------:R-:W2:Y:S01]  /*1a7e0*/  @P3 MUFU.EX2 R29, R25 ;  /* 0x00000019001d3308 */ /* 0x000ea20000000800 */
[----:B------:R-:W-:Y:S01]  /*1a7f0*/  FMUL R39, R33, 0.70710676908493041992 ;  /* 0x3f3504f321277820 */ /* 0x000fe20000400000 */
[----:B-1----:R-:W-:-:S05]  /*1a800*/  @P5 FADD R30, -R30, 1 ;  /* 0x3f8000001e1e5421 */ /* 0x002fca0000000100 */
[----:B------:R-:W-:Y:S01]  /*1a810*/  @P5 LOP3.LUT R27, R30, 0x80000000, R31, 0xb8, !PT ;  /* 0x800000001e1b5812 */ /* 0x000fe200078eb81f */
[C---:B------:R-:W-:Y:S01]  /*1a820*/  FMUL R31, R39.reuse, R39 ;  /* 0x00000027271f7220 */ /* 0x040fe20000400000 */
[----:B------:R-:W-:Y:S01]  /*1a830*/  FSETP.GE.AND P5, PT, |R39|, 1.0029599666595458984, PT ;  /* 0x3f8060fe2700780b */ /* 0x000fe20003fa6200 */
[----:B--2---:R-:W-:Y:S01]  /*1a840*/  @P3 FADD R29, -R29, 1 ;  /* 0x3f8000001d1d3421 */ /* 0x004fe20000000100 */
[----:B-----5:R-:W-:Y:S02]  /*1a850*/  FFMA R28, R17, R35, R19 ;  /* 0x00000023111c7223 */ /* 0x020fe40000000013 */
[----:B------:R-:W-:Y:S02]  /*1a860*/  FSEL R35, |R39|, R31, P5 ;  /* 0x0000001f27237208 */ /* 0x000fe40002800200 */
[----:B------:R-:W-:Y:S02]  /*1a870*/  FSEL R38, R170, 8.4834944573231041431e-05, P5 ;  /* 0x38b1e96aaa267808 */ /* 0x000fe40002800000 */
[----:B------:R-:W-:-:S02]  /*1a880*/  FSEL R40, -R169, -0.00082130916416645050049, P5 ;  /* 0xba574d20a9287808 */ /* 0x000fc40002800100 */
[----:B------:R-:W-:Y:S02]  /*1a890*/  @P3 LOP3.LUT R25, R29, 0x80000000, R42, 0xb8, !PT ;  /* 0x800000001d193812 */ /* 0x000fe400078eb82a */
[----:B------:R-:W-:Y:S01]  /*1a8a0*/  FSEL R42, R168, 0.0052134888246655464172, P5 ;  /* 0x3baad5eaa82a7808 */ /* 0x000fe20002800000 */
[----:B------:R-:W-:Y:S01]  /*1a8b0*/  FFMA R38, R35, R38, R40 ;  /* 0x0000002623267223 */ /* 0x000fe20000000028 */
[----:B------:R-:W-:-:S03]  /*1a8c0*/  FSEL R40, -R167, -0.026868773624300956726, P5 ;  /* 0xbcdc1be7a7287808 */ /* 0x000fc60002800100 */
[----:B------:R-:W-:-:S04]  /*1a8d0*/  FFMA R38, R35, R38, R42 ;  /* 0x0000002623267223 */ /* 0x000fc8000000002a */
[----:B------:R-:W-:Y:S02]  /*1a8e0*/  FFMA R38, R35, R38, R40 ;  /* 0x0000002623267223 */ /* 0x000fe40000000028 */
[----:B------:R-:W2:Y:S01]  /*1a8f0*/  LDL.LU R40, [R1+0x120] ;  /* 0x0001200001287983 */ /* 0x000ea20000300800 */
[----:B------:R-:W-:Y:S01]  /*1a900*/  FMUL R37, R28, 0.70710676908493041992 ;  /* 0x3f3504f31c257820 */ /* 0x000fe20000400000 */
[----:B------:R-:W-:Y:S02]  /*1a910*/  FSEL R42, R166, 0.11284004896879196167, P5 ;  /* 0x3de718afa62a7808 */ /* 0x000fe40002800000 */
[----:B------:R-:W3:Y:S01]  /*1a920*/  LDL.LU R54, [R1+0x128] ;  /* 0x0001280001367983 */ /* 0x000ee20000300800 */
[C---:B------:R-:W-:Y:S01]  /*1a930*/  FMUL R29, R37.reuse, R37 ;  /* 0x00000025251d7220 */ /* 0x040fe20000400000 */
[----:B------:R-:W-:-:S04]  /*1a940*/  FSETP.GE.AND P3, PT, |R37|, 1.0029599666595458984, PT ;  /* 0x3f8060fe2500780b */ /* 0x000fc80003f66200 */
[----:B------:R-:W-:Y:S02]  /*1a950*/  FSEL R29, |R37|, R29, P3 ;  /* 0x0000001d251d7208 */ /* 0x000fe40001800200 */
[----:B------:R-:W-:Y:S02]  /*1a960*/  FSEL R30, R170, 8.4834944573231041431e-05, P3 ;  /* 0x38b1e96aaa1e7808 */ /* 0x000fe40001800000 */
[----:B------:R-:W-:-:S05]  /*1a970*/  FSEL R34, -R169, -0.00082130916416645050049, P3 ;  /* 0xba574d20a9227808 */ /* 0x000fca0001800100 */
[----:B------:R-:W-:Y:S01]  /*1a980*/  FFMA R30, R29, R30, R34 ;  /* 0x0000001e1d1e7223 */ /* 0x000fe20000000022 */
[----:B------:R-:W-:Y:S02]  /*1a990*/  FSEL R34, R168, 0.0052134888246655464172, P3 ;  /* 0x3baad5eaa8227808 */ /* 0x000fe40001800000 */
[----:B------:R-:W-:-:S03]  /*1a9a0*/  FSEL R36, -R167, -0.026868773624300956726, P3 ;  /* 0xbcdc1be7a7247808 */ /* 0x000fc60001800100 */
[----:B------:R-:W-:Y:S01]  /*1a9b0*/  FFMA R30, R29, R30, R34 ;  /* 0x0000001e1d1e7223 */ /* 0x000fe20000000022 */
[----:B------:R-:W-:-:S03]  /*1a9c0*/  FSEL R34, R166, 0.11284004896879196167, P3 ;  /* 0x3de718afa6227808 */ /* 0x000fc60001800000 */
[----:B------:R-:W-:Y:S01]  /*1a9d0*/  FFMA R30, R29, R30, R36 ;  /* 0x0000001e1d1e7223 */ /* 0x000fe20000000024 */
[----:B------:R-:W-:-:S03]  /*1a9e0*/  FSEL R36, R165, -0.37612664699554443359, P3 ;  /* 0xbec093aca5247808 */ /* 0x000fc60001800000 */
[----:B------:R-:W-:Y:S01]  /*1a9f0*/  FFMA R30, R29, R30, R34 ;  /* 0x0000001e1d1e7223 */ /* 0x000fe20000000022 */
[C---:B------:R-:W-:Y:S01]  /*1aa00*/  FSEL R34, R164.reuse, 0.12837915122509002686, P3 ;  /* 0x3e0375d3a4227808 */ /* 0x040fe20001800000 */
[----:B------:R-:W-:Y:S02]  /*1aa10*/  FFMA R38, R35, R38, R42 ;  /* 0x0000002623267223 */ /* 0x000fe4000000002a */
[----:B------:R-:W-:Y:S01]  /*1aa20*/  FFMA R30, R29, R30, R36 ;  /* 0x0000001e1d1e7223 */ /* 0x000fe20000000024 */
[----:B------:R-:W-:Y:S02]  /*1aa30*/  FSEL R36, R165, -0.37612664699554443359, P5 ;  /* 0xbec093aca5247808 */ /* 0x000fe40002800000 */
        /* <DEDUP_REMOVED lines=9> */
[----:B------:R-:W4:Y:S01]  /*1aad0*/  @P5 MUFU.EX2 R35, R29 ;  /* 0x0000001d00235308 */ /* 0x000f220000000800 */
[----:B------:R-:W-:-:S04]  /*1aae0*/  FFMA R31, R17, R43, R15 ;  /* 0x0000002b111f7223 */ /* 0x000fc8000000000f */
[----:B------:R-:W-:Y:S01]  /*1aaf0*/  FMUL R49, R31, 0.70710676908493041992 ;  /* 0x3f3504f31f317820 */ /* 0x000fe20000400000 */
[----:B-1----:R-:W-:-:S03]  /*1ab00*/  @P3 FADD R34, -R34, 1 ;  /* 0x3f80000022223421 */ /* 0x002fc60000000100 */
[----:B------:R-:W-:Y:S02]  /*1ab10*/  FMUL R36, R49, R49 ;  /* 0x0000003131247220 */ /* 0x000fe40000400000 */
[----:B------:R-:W-:Y:S01]  /*1ab20*/  @P3 LOP3.LUT R30, R34, 0x80000000, R37, 0xb8, !PT ;  /* 0x80000000221e3812 */ /* 0x000fe200078eb825 */
[----:B----4-:R-:W-:Y:S01]  /*1ab30*/  @P5 FADD R34, -R35, 1 ;  /* 0x3f80000023225421 */ /* 0x010fe20000000100 */
[----:B------:R-:W-:Y:S01]  /*1ab40*/  FFMA R35, R17, R41, R14 ;  /* 0x0000002911237223 */ /* 0x000fe2000000000e */
[----:B------:R-:W-:-:S03]  /*1ab50*/  FSETP.GE.AND P3, PT, |R49|, 1.0029599666595458984, PT ;  /* 0x3f8060fe3100780b */ /* 0x000fc60003f66200 */
[----:B------:R-:W-:Y:S01]  /*1ab60*/  @P5 LOP3.LUT R29, R34, 0x80000000, R39, 0xb8, !PT ;  /* 0x80000000221d5812 */ /* 0x000fe200078eb827 */
[----:B------:R-:W-:Y:S01]  /*1ab70*/  FMUL R42, R35, 0.70710676908493041992 ;  /* 0x3f3504f3232a7820 */ /* 0x000fe20000400000 */
[----:B------:R-:W-:Y:S02]  /*1ab80*/  FSEL R36, |R49|, R36, P3 ;  /* 0x0000002431247208 */ /* 0x000fe40001800200 */
[----:B------:R-:W-:Y:S02]  /*1ab90*/  FSEL R37, R170, 8.4834944573231041431e-05, P3 ;  /* 0x38b1e96aaa257808 */ /* 0x000fe40001800000 */
[----:B------:R-:W-:Y:S01]  /*1aba0*/  FSEL R39, -R169, -0.00082130916416645050049, P3 ;  /* 0xba574d20a9277808 */ /* 0x000fe20001800100 */
[C---:B------:R-:W-:Y:S01]  /*1abb0*/  FMUL R34, R42.reuse, R42 ;  /* 0x0000002a2a227220 */ /* 0x040fe20000400000 */
[----:B------:R-:W-:-:S03]  /*1abc0*/  FSETP.GE.AND P5, PT, |R42|, 1.0029599666595458984, PT ;  /* 0x3f8060fe2a00780b */ /* 0x000fc60003fa6200 */
[----:B------:R-:W-:Y:S01]  /*1abd0*/  FFMA R37, R36, R37, R39 ;  /* 0x0000002524257223 */ /* 0x000fe20000000027 */
[----:B------:R-:W-:Y:S02]  /*1abe0*/  FSEL R39, R168, 0.0052134888246655464172, P3 ;  /* 0x3baad5eaa8277808 */ /* 0x000fe40001800000 */
[----:B------:R-:W-:Y:S02]  /*1abf0*/  FSEL R38, |R42|, R34, P5 ;  /* 0x000000222a267208 */ /* 0x000fe40002800200 */
[----:B------:R-:W-:Y:S02]  /*1ac00*/  FSEL R43, R170, 8.4834944573231041431e-05, P5 ;  /* 0x38b1e96aaa2b7808 */ /* 0x000fe40002800000 */
[----:B------:R-:W-:Y:S01]  /*1ac10*/  FSEL R45, -R169, -0.00082130916416645050049, P5 ;  /* 0xba574d20a92d7808 */ /* 0x000fe20002800100 */
[----:B------:R-:W-:Y:S01]  /*1ac20*/  FFMA R37, R36, R37, R39 ;  /* 0x0000002524257223 */ /* 0x000fe20000000027 */
        /* <DEDUP_REMOVED lines=18> */
[----:B------:R-:W-:-:S02]  /*1ad50*/  FFMA R41, R38, R43, R41 ;  /* 0x0000002b26297223 */ /* 0x000fc40000000029 */
[----:B------:R-:W-:Y:S01]  /*1ad60*/  FFMA R34, R37, R34, R34 ;  /* 0x0000002225227223 */ /* 0x000fe20000000022 */
[----:B------:R-:W-:Y:S01]  /*1ad70*/  FSEL R37, -|R42|, R42, P5 ;  /* 0x0000002a2a257208 */ /* 0x000fe20002800300 */
[----:B------:R-:W-:Y:S02]  /*1ad80*/  FFMA R36, R38, R41, R36 ;  /* 0x0000002926247223 */ /* 0x000fe40000000024 */
[----:B------:R-:W1:Y:S02]  /*1ad90*/  @P3 MUFU.EX2 R38, R34 ;  /* 0x0000002200263308 */ /* 0x000e640000000800 */
[----:B------:R-:W-:-:S06]  /*1ada0*/  FFMA R36, R36, R37, R37 ;  /* 0x0000002524247223 */ /* 0x000fcc0000000025 */
[----:B------:R-:W4:Y:S01]  /*1adb0*/  @P5 MUFU.EX2 R39, R36 ;  /* 0x0000002400275308 */ /* 0x000f220000000800 */
[----:B-1----:R-:W-:-:S05]  /*1adc0*/  @P3 FADD R38, -R38, 1 ;  /* 0x3f80000026263421 */ /* 0x002fca0000000100 */
[----:B------:R-:W-:Y:S01]  /*1add0*/  @P3 LOP3.LUT R34, R38, 0x80000000, R49, 0xb8, !PT ;  /* 0x8000000026223812 */ /* 0x000fe200078eb831 */
[----:B------:R-:W-:Y:S01]  /*1ade0*/  FFMA R38, R17, R44, R10 ;  /* 0x0000002c11267223 */ /* 0x000fe2000000000a */
[----:B----4-:R-:W-:-:S03]  /*1adf0*/  @P5 FADD R39, -R39, 1 ;  /* 0x3f80000027275421 */ /* 0x010fc60000000100 */
[----:B------:R-:W-:Y:S02]  /*1ae00*/  FMUL R53, R38, 0.70710676908493041992 ;  /* 0x3f3504f326357820 */ /* 0x000fe40000400000 */
[----:B------:R-:W-:Y:S02]  /*1ae10*/  @P5 LOP3.LUT R36, R39, 0x80000000, R42, 0xb8, !PT ;  /* 0x8000000027245812 */ /* 0x000fe400078eb82a */
[C---:B------:R-:W-:Y:S01]  /*1ae20*/  FMUL R42, R53.reuse, R53 ;  /* 0x00000035352a7220 */ /* 0x040fe20000400000 */
[----:B------:R-:W-:-:S04]  /*1ae30*/  FSETP.GE.AND P5, PT, |R53|, 1.0029599666595458984, PT ;  /* 0x3f8060fe3500780b */ /* 0x000fc80003fa6200 */
[----:B------:R-:W-:Y:S02]  /*1ae40*/  FSEL R44, |R53|, R42, P5 ;  /* 0x0000002a352c7208 */ /* 0x000fe40002800200 */
[----:B------:R-:W-:Y:S02]  /*1ae50*/  FSEL R45, R170, 8.4834944573231041431e-05, P5 ;  /* 0x38b1e96aaa2d7808 */ /* 0x000fe40002800000 */
[----:B------:R-:W-:Y:S02]  /*1ae60*/  FSEL R47, -R169, -0.00082130916416645050049, P5 ;  /* 0xba574d20a92f7808 */ /* 0x000fe40002800100 */
[----:B------:R-:W-:-:S03]  /*1ae70*/  FSEL R49, R168, 0.0052134888246655464172, P5 ;  /* 0x3baad5eaa8317808 */ /* 0x000fc60002800000 */
[----:B------:R-:W-:Y:S01]  /*1ae80*/  FFMA R45, R44, R45, R47 ;  /* 0x0000002d2c2d7223 */ /* 0x000fe2000000002f */
[----:B------:R-:W-:-:S03]  /*1ae90*/  FSEL R47, -R167, -0.026868773624300956726, P5 ;  /* 0xbcdc1be7a72f7808 */ /* 0x000fc60002800100 */
[----:B------:R-:W-:Y:S01]  /*1aea0*/  FFMA R45, R44, R45, R49 ;  /* 0x0000002d2c2d7223 */ /* 0x000fe20000000031 */
[----:B------:R-:W-:-:S03]  /*1aeb0*/  FSEL R49, R166, 0.11284004896879196167, P5 ;  /* 0x3de718afa6317808 */ /* 0x000fc60002800000 */
[----:B------:R-:W-:Y:S01]  /*1aec0*/  FFMA R45, R44, R45, R47 ;  /* 0x0000002d2c2d7223 */ /* 0x000fe2000000002f */
[----:B------:R-:W-:-:S03]  /*1aed0*/  FSEL R46, R164, 0.12837915122509002686, P5 ;  /* 0x3e0375d3a42e7808 */ /* 0x000fc60002800000 */
[----:B------:R-:W-:Y:S01]  /*1aee0*/  FFMA R45, R44, R45, R49 ;  /* 0x0000002d2c2d7223 */ /* 0x000fe20000000031 */
[----:B------:R-:W-:Y:S01]  /*1aef0*/  FSEL R48, -|R53|, R53, P5 ;  /* 0x0000003535307208 */ /* 0x000fe20002800300 */
        /* <DEDUP_REMOVED lines=14> */
[----:B------:R-:W-:-:S04]  /*1afe0*/  FFMA R39, R40, R39, R41 ;  /* 0x0000002728277223 */ /* 0x000fc80000000029 */
[----:B------:R-:W-:Y:S01]  /*1aff0*/  FFMA R39, R40, R39, R43 ;  /* 0x0000002728277223 */ /* 0x000fe2000000002b */
[----:B------:R-:W-:Y:S02]  /*1b000*/  FSEL R43, R165, -0.37612664699554443359, P5 ;  /* 0xbec093aca52b7808 */ /* 0x000fe40002800000 */
[----:B------:R-:W-:-:S03]  /*1b010*/  FSEL R41, R164, 0.12837915122509002686, P3 ;  /* 0x3e0375d3a4297808 */ /* 0x000fc60001800000 */
[----:B------:R-:W-:Y:S01]  /*1b020*/  FFMA R43, R44, R45, R43 ;  /* 0x0000002d2c2b7223 */ /* 0x000fe2000000002b */
[----:B------:R-:W-:Y:S01]  /*1b030*/  FSEL R42, -|R51|, R51, P3 ;  /* 0x00000033332a7208 */ /* 0x000fe20001800300 */
[----:B------:R-:W-:Y:S02]  /*1b040*/  FFMA R39, R40, R39, R41 ;  /* 0x0000002728277223 */ /* 0x000fe40000000029 */
[----:B------:R-:W-:Y:S02]  /*1b050*/  FFMA R43, R44, R43, R46 ;  /* 0x0000002b2c2b7223 */ /* 0x000fe4000000002e */
[----:B------:R-:W-:Y:S02]  /*1b060*/  FFMA R40, R39, R42, R42 ;  /* 0x0000002a27287223 */ /* 0x000fe4000000002a */
[----:B------:R-:W-:Y:S02]  /*1b070*/  FFMA R39, R43, R48, R48 ;  /* 0x000000302b277223 */ /* 0x000fe40000000030 */
[----:B------:R-:W2:Y:S04]  /*1b080*/  LDL.LU R48, [R1+0x130] ;  /* 0x0001300001307983 */ /* 0x000ea80000300800 */
[----:B------:R-:W4:Y:S04]  /*1b090*/  LDL.LU R58, [R1+0x138] ;  /* 0x00013800013a7983 */ /* 0x000f280000300800 */
[----:B------:R-:W5:Y:S01]  /*1b0a0*/  LDL.LU R63, [R1+0x104] ;  /* 0x00010400013f7983 */ /* 0x000f620000300800 */
[----:B------:R-:W1:Y:S08]  /*1b0b0*/  @P3 MUFU.EX2 R42, R40 ;  /* 0x00000028002a3308 */ /* 0x000e700000000800 */
[----:B------:R-:W1:Y:S01]  /*1b0c0*/  @P5 MUFU.EX2 R43, R39 ;  /* 0x00000027002b5308 */ /* 0x000e620000000800 */
[----:B---3--:R-:W-:-:S04]  /*1b0d0*/  FFMA R41, R17, R54, R9 ;  /* 0x0000003611297223 */ /* 0x008fc80000000009 */
[----:B------:R-:W-:Y:S01]  /*1b0e0*/  FMUL R57, R41, 0.70710676908493041992 ;  /* 0x3f3504f329397820 */ /* 0x000fe20000400000 */
[----:B-1----:R-:W-:-:S03]  /*1b0f0*/  @P3 FADD R42, -R42, 1 ;  /* 0x3f8000002a2a3421 */ /* 0x002fc60000000100 */
[----:B------:R-:W-:Y:S02]  /*1b100*/  FMUL R44, R57, R57 ;  /* 0x00000039392c7220 */ /* 0x000fe40000400000 */
[----:B------:R-:W-:Y:S01]  /*1b110*/  @P3 LOP3.LUT R40, R42, 0x80000000, R51, 0xb8, !PT ;  /* 0x800000002a283812 */ /* 0x000fe200078eb833 */
[----:B------:R-:W-:Y:S01]  /*1b120*/  @P5 FADD R42, -R43, 1 ;  /* 0x3f8000002b2a5421 */ /* 0x000fe20000000100 */
[----:B------:R-:W-:Y:S01]  /*1b130*/  FFMA R43, R17, R50, R8 ;  /* 0x00000032112b7223 */ /* 0x000fe20000000008 */
[----:B------:R-:W-:-:S03]  /*1b140*/  FSETP.GE.AND P3, PT, |R57|, 1.0029599666595458984, PT ;  /* 0x3f8060fe3900780b */ /* 0x000fc60003f66200 */
[----:B------:R-:W-:Y:S01]  /*1b150*/  FMUL R50, R43, 0.70710676908493041992 ;  /* 0x3f3504f32b327820 */ /* 0x000fe20000400000 */
[----:B------:R-:W-:Y:S02]  /*1b160*/  FSEL R44, |R57|, R44, P3 ;  /* 0x0000002c392c7208 */ /* 0x000fe40001800200 */
[----:B------:R-:W-:Y:S02]  /*1b170*/  FSEL R45, R170, 8.4834944573231041431e-05, P3 ;  /* 0x38b1e96aaa2d7808 */ /* 0x000fe40001800000 */
[----:B------:R-:W-:Y:S02]  /*1b180*/  FSEL R47, -R169, -0.00082130916416645050049, P3 ;  /* 0xba574d20a92f7808 */ /* 0x000fe40001800100 */
[----:B------:R-:W-:Y:S01]  /*1b190*/  @P5 LOP3.LUT R39, R42, 0x80000000, R53, 0xb8, !PT ;  /* 0x800000002a275812 */ /* 0x000fe200078eb835 */
[C---:B------:R-:W-:Y:S01]  /*1b1a0*/  FMUL R42, R50.reuse, R50 ;  /* 0x00000032322a7220 */ /* 0x040fe20000400000 */
[----:B------:R-:W-:Y:S01]  /*1b1b0*/  FSETP.GE.AND P5, PT, |R50|, 1.0029599666595458984, PT ;  /* 0x3f8060fe3200780b */ /* 0x000fe20003fa6200 */
[----:B------:R-:W-:Y:S01]  /*1b1c0*/  FFMA R45, R44, R45, R47 ;  /* 0x0000002d2c2d7223 */ /* 0x000fe2000000002f */
[----:B------:R-:W-:-:S02]  /*1b1d0*/  FSEL R47, R168, 0.0052134888246655464172, P3 ;  /* 0x3baad5eaa82f7808 */ /* 0x000fc40001800000 */
        /* <DEDUP_REMOVED lines=28> */
[----:B------:R-:W3:Y:S01]  /*1b3a0*/  @P5 MUFU.EX2 R47, R44 ;  /* 0x0000002c002f5308 */ /* 0x000ee20000000800 */
[----:B-1----:R-:W-:-:S05]  /*1b3b0*/  @P3 FADD R46, -R46, 1 ;  /* 0x3f8000002e2e3421 */ /* 0x002fca0000000100 */
[----:B------:R-:W-:Y:S01]  /*1b3c0*/  @P3 LOP3.LUT R42, R46, 0x80000000, R57, 0xb8, !PT ;  /* 0x800000002e2a3812 */ /* 0x000fe200078eb839 */
[----:B------:R-:W-:Y:S01]  /*1b3d0*/  FFMA R46, R17, R52, R4 ;  /* 0x00000034112e7223 */ /* 0x000fe20000000004 */
[----:B---3--:R-:W-:-:S03]  /*1b3e0*/  @P5 FADD R47, -R47, 1 ;  /* 0x3f8000002f2f5421 */ /* 0x008fc60000000100 */
        /* <DEDUP_REMOVED lines=12> */
[----:B------:R-:W-:-:S04]  /*1b4b0*/  FFMA R53, R52, R53, R55 ;  /* 0x0000003534357223 */ /* 0x000fc80000000037 */
[----:B------:R-:W-:Y:S01]  /*1b4c0*/  FFMA R53, R52, R53, R57 ;  /* 0x0000003534357223 */ /* 0x000fe20000000039 */
        /* <DEDUP_REMOVED lines=15> */
[----:B------:R-:W-:-:S03]  /*1b5c0*/  FSEL R49, R164, 0.12837915122509002686, P3 ;  /* 0x3e0375d3a4317808 */ /* 0x000fc60001800000 */
[----:B------:R-:W-:Y:S01]  /*1b5d0*/  FFMA R47, R48, R47, R51 ;  /* 0x0000002f302f7223 */ /* 0x000fe20000000033 */
[----:B------:R-:W-:Y:S02]  /*1b5e0*/  FSEL R51, R165, -0.37612664699554443359, P5 ;  /* 0xbec093aca5337808 */ /* 0x000fe40002800000 */
[----:B------:R-:W-:Y:S01]  /*1b5f0*/  FSEL R50, -|R54|, R54, P3 ;  /* 0x0000003636327208 */ /* 0x000fe20001800300 */
[----:B------:R-:W-:Y:S01]  /*1b600*/  FFMA R47, R48, R47, R49 ;  /* 0x0000002f302f7223 */ /* 0x000fe20000000031 */
[----:B------:R-:W-:Y:S01]  /*1b610*/  FSEL R48, R164, 0.12837915122509002686, P5 ;  /* 0x3e0375d3a4307808 */ /* 0x000fe20002800000 */
[C---:B------:R-:W-:Y:S01]  /*1b620*/  FFMA R51, R52.reuse, R53, R51 ;  /* 0x0000003534337223 */ /* 0x040fe20000000033 */
[----:B------:R-:W-:Y:S01]  /*1b630*/  FSEL R49, -|R59|, R59, P5 ;  /* 0x0000003b3b317208 */ /* 0x000fe20002800300 */
[----:B------:R-:W-:Y:S02]  /*1b640*/  FFMA R50, R47, R50, R50 ;  /* 0x000000322f327223 */ /* 0x000fe40000000032 */
[----:B------:R-:W-:-:S02]  /*1b650*/  FFMA R48, R52, R51, R48 ;  /* 0x0000003334307223 */ /* 0x000fc40000000030 */
[----:B------:R-:W1:Y:S02]  /*1b660*/  @P3 MUFU.EX2 R47, R50 ;  /* 0x00000032002f3308 */ /* 0x000e640000000800 */
[----:B------:R-:W-:-:S06]  /*1b670*/  FFMA R49, R48, R49, R49 ;  /* 0x0000003130317223 */ /* 0x000fcc0000000031 */
[----:B------:R-:W2:Y:S01]  /*1b680*/  @P5 MUFU.EX2 R48, R49 ;  /* 0x0000003100305308 */ /* 0x000ea20000000800 */
[----:B----4-:R-:W-:-:S04]  /*1b690*/  FFMA R51, R17, R58, R3 ;  /* 0x0000003a11337223 */ /* 0x010fc80000000003 */
[----:B------:R-:W-:Y:S01]  /*1b6a0*/  FMUL R66, R51, 0.70710676908493041992 ;  /* 0x3f3504f333427820 */ /* 0x000fe20000400000 */
[----:B-1----:R-:W-:Y:S01]  /*1b6b0*/  @P3 FADD R47, -R47, 1 ;  /* 0x3f8000002f2f3421 */ /* 0x002fe20000000100 */
[----:B------:R-:W-:-:S04]  /*1b6c0*/  FFMA R52, R17, R56, R2 ;  /* 0x0000003811347223 */ /* 0x000fc80000000002 */
[----:B------:R-:W-:Y:S01]  /*1b6d0*/  @P3 LOP3.LUT R50, R47, 0x80000000, R54, 0xb8, !PT ;  /* 0x800000002f323812 */ /* 0x000fe200078eb836 */
[----:B------:R-:W-:Y:S01]  /*1b6e0*/  FMUL R47, R66, R66 ;  /* 0x00000042422f7220 */ /* 0x000fe20000400000 */
[----:B--2---:R-:W-:Y:S01]  /*1b6f0*/  @P5 FADD R48, -R48, 1 ;  /* 0x3f80000030305421 */ /* 0x004fe20000000100 */
[----:B------:R-:W-:Y:S01]  /*1b700*/  FSETP.GE.AND P3, PT, |R66|, 1.0029599666595458984, PT ;  /* 0x3f8060fe4200780b */ /* 0x000fe20003f66200 */
[----:B------:R-:W-:-:S03]  /*1b710*/  FMUL R57, R52, 0.70710676908493041992 ;  /* 0x3f3504f334397820 */ /* 0x000fc60000400000 */
[----:B------:R-:W-:Y:S02]  /*1b720*/  @P5 LOP3.LUT R49, R48, 0x80000000, R59, 0xb8, !PT ;  /* 0x8000000030315812 */ /* 0x000fe400078eb83b */
        /* <DEDUP_REMOVED lines=35> */
[----:B------:R-:W2:Y:S01]  /*1b960*/  @P5 MUFU.EX2 R55, R48 ;  /* 0x0000003000375308 */ /* 0x000ea20000000800 */
[----:B-----5:R-:W-:-:S04]  /*1b970*/  FFMA R54, R17, R63, R12 ;  /* 0x0000003f11367223 */ /* 0x020fc8000000000c */
[----:B------:R-:W-:Y:S01]  /*1b980*/  FMUL R64, R54, 0.70710676908493041992 ;  /* 0x3f3504f336407820 */ /* 0x000fe20000400000 */
[----:B-1----:R-:W-:-:S05]  /*1b990*/  @P3 FADD R53, -R53, 1 ;  /* 0x3f80000035353421 */ /* 0x002fca0000000100 */
[----:B------:R-:W-:Y:S01]  /*1b9a0*/  @P3 LOP3.LUT R47, R53, 0x80000000, R66, 0xb8, !PT ;  /* 0x80000000352f3812 */ /* 0x000fe200078eb842 */
[----:B------:R-:W-:Y:S01]  /*1b9b0*/  FFMA R53, R17, R61, R13 ;  /* 0x0000003d11357223 */ /* 0x000fe2000000000d */
[----:B--2---:R-:W-:Y:S01]  /*1b9c0*/  @P5 FADD R56, -R55, 1 ;  /* 0x3f80000037385421 */ /* 0x004fe20000000100 */
[C---:B------:R-:W-:Y:S01]  /*1b9d0*/  FMUL R55, R64.reuse, R64 ;  /* 0x0000004040377220 */ /* 0x040fe20000400000 */
[----:B------:R-:W-:Y:S01]  /*1b9e0*/  FSETP.GE.AND P3, PT, |R64|, 1.0029599666595458984, PT ;  /* 0x3f8060fe4000780b */ /* 0x000fe20003f66200 */
[----:B------:R-:W-:Y:S02]  /*1b9f0*/  FMUL R62, R53, 0.70710676908493041992 ;  /* 0x3f3504f3353e7820 */ /* 0x000fe40000400000 */
[----:B------:R-:W-:Y:S02]  /*1ba00*/  @P5 LOP3.LUT R48, R56, 0x80000000, R57, 0xb8, !PT ;  /* 0x8000000038305812 */ /* 0x000fe400078eb839 */
[----:B------:R-:W-:Y:S01]  /*1ba10*/  FSEL R58, |R64|, R55, P3 ;  /* 0x00000037403a7208 */ /* 0x000fe20001800200 */
[----:B------:R-:W-:Y:S01]  /*1ba20*/  FMUL R55, R62, R62 ;  /* 0x0000003e3e377220 */ /* 0x000fe20000400000 */
[----:B------:R-:W-:-:S02]  /*1ba30*/  FSEL R57, R170, 8.4834944573231041431e-05, P3 ;  /* 0x38b1e96aaa397808 */ /* 0x000fc40001800000 */
[C---:B------:R-:W-:Y:S02]  /*1ba40*/  FSEL R59, -R169.reuse, -0.00082130916416645050049, P3 ;  /* 0xba574d20a93b7808 */ /* 0x040fe40001800100 */
[----:B------:R-:W-:Y:S02]  /*1ba50*/  FSETP.GE.AND P5, PT, |R62|, 1.0029599666595458984, PT ;  /* 0x3f8060fe3e00780b */ /* 0x000fe40003fa6200 */
[----:B------:R-:W-:Y:S01]  /*1ba60*/  FSEL R61, R168, 0.0052134888246655464172, P3 ;  /* 0x3baad5eaa83d7808 */ /* 0x000fe20001800000 */
[----:B------:R-:W-:Y:S01]  /*1ba70*/  FFMA R59, R58, R57, R59 ;  /* 0x000000393a3b7223 */ /* 0x000fe2000000003b */
[----:B------:R-:W-:Y:S02]  /*1ba80*/  FSEL R56, |R62|, R55, P5 ;  /* 0x000000373e387208 */ /* 0x000fe40002800200 */
[----:B------:R-:W-:Y:S02]  /*1ba90*/  FSEL R55, R170, 8.4834944573231041431e-05, P5 ;  /* 0x38b1e96aaa377808 */ /* 0x000fe40002800000 */
[----:B------:R-:W-:Y:S01]  /*1baa0*/  FSEL R57, -R169, -0.00082130916416645050049, P5 ;  /* 0xba574d20a9397808 */ /* 0x000fe20002800100 */
[----:B------:R-:W-:Y:S01]  /*1bab0*/  FFMA R61, R58, R59, R61 ;  /* 0x0000003b3a3d7223 */ /* 0x000fe2000000003d */
        /* <DEDUP_REMOVED lines=18> */
[----:B------:R-:W-:Y:S02]  /*1bbe0*/  FSEL R60, -|R64|, R64, P3 ;  /* 0x00000040403c7208 */ /* 0x000fe40001800300 */
[----:B------:R-:W-:Y:S01]  /*1bbf0*/  FSEL R59, -|R62|, R62, P5 ;  /* 0x0000003e3e3b7208 */ /* 0x000fe20002800300 */
[----:B------:R-:W-:Y:S02]  /*1bc00*/  FFMA R56, R56, R57, R58 ;  /* 0x0000003938387223 */ /* 0x000fe4000000003a */
[----:B------:R-:W-:Y:S02]  /*1bc10*/  FFMA R55, R61, R60, R60 ;  /* 0x0000003c3d377223 */ /* 0x000fe4000000003c */
[----:B------:R-:W-:-:S02]  /*1bc20*/  FFMA R56, R56, R59, R59 ;  /* 0x0000003b38387223 */ /* 0x000fc4000000003b */
[----:B------:R-:W1:Y:S08]  /*1bc30*/  @P3 MUFU.EX2 R58, R55 ;  /* 0x00000037003a3308 */ /* 0x000e700000000800 */
[----:B------:R-:W2:Y:S01]  /*1bc40*/  @P5 MUFU.EX2 R57, R56 ;  /* 0x0000003800395308 */ /* 0x000ea20000000800 */
[----:B------:R-:W-:Y:S01]  /*1bc50*/  FMUL R24, R24, 0.5 ;  /* 0x3f00000018187820 */ /* 0x000fe20000400000 */
[----:B------:R-:W-:Y:S01]  /*1bc60*/  FADD R25, R25, 1 ;  /* 0x3f80000019197421 */ /* 0x000fe20000000000 */
[----:B-1----:R-:W-:Y:S01]  /*1bc70*/  @P3 FADD R58, -R58, 1 ;  /* 0x3f8000003a3a3421 */ /* 0x002fe20000000100 */
[----:B--2---:R-:W-:-:S04]  /*1bc80*/  @P5 FADD R57, -R57, 1 ;  /* 0x3f80000039395421 */ /* 0x004fc80000000100 */
[----:B------:R-:W-:Y:S01]  /*1bc90*/  @P3 LOP3.LUT R55, R58, 0x80000000, R64, 0xb8, !PT ;  /* 0x800000003a373812 */ /* 0x000fe200078eb840 */
[----:B------:R-:W-:Y:S01]  /*1bca0*/  FADD R30, R30, 1 ;  /* 0x3f8000001e1e7421 */ /* 0x000fe20000000000 */
[----:B------:R-:W-:Y:S01]  /*1bcb0*/  @P5 LOP3.LUT R56, R57, 0x80000000, R62, 0xb8, !PT ;  /* 0x8000000039385812 */ /* 0x000fe200078eb83e */
[----:B------:R-:W-:Y:S01]  /*1bcc0*/  FMUL R57, R28, 0.5 ;  /* 0x3f0000001c397820 */ /* 0x000fe20000400000 */
[----:B------:R-:W-:Y:S01]  /*1bcd0*/  FMUL R28, R33, 0.5 ;  /* 0x3f000000211c7820 */ /* 0x000fe20000400000 */
[----:B------:R-:W-:Y:S01]  /*1bce0*/  FADD R29, R29, 1 ;  /* 0x3f8000001d1d7421 */ /* 0x000fe20000000000 */
[----:B------:R-:W-:Y:S01]  /*1bcf0*/  FMUL R26, R26, 0.5 ;  /* 0x3f0000001a1a7820 */ /* 0x000fe20000400000 */
[----:B------:R-:W-:Y:S01]  /*1bd00*/  FADD R27, R27, 1 ;  /* 0x3f8000001b1b7421 */ /* 0x000fe20000000000 */
[----:B------:R-:W-:Y:S01]  /*1bd10*/  FMUL R33, R25, R24 ;  /* 0x0000001819217220 */ /* 0x000fe20000400000 */
[----:B------:R-:W-:Y:S01]  /*1bd20*/  FMUL R31, R31, 0.5 ;  /* 0x3f0000001f1f7820 */ /* 0x000fe20000400000 */
[----:B------:R-:W-:Y:S01]  /*1bd30*/  FMUL R35, R35, 0.5 ;  /* 0x3f00000023237820 */ /* 0x000fe20000400000 */
[----:B------:R-:W-:Y:S01]  /*1bd40*/  FADD R34, R34, 1 ;  /* 0x3f80000022227421 */ /* 0x000fe20000000000 */
[----:B------:R-:W-:Y:S01]  /*1bd50*/  FADD R36, R36, 1 ;  /* 0x3f80000024247421 */ /* 0x000fe20000000000 */
        /* <DEDUP_REMOVED lines=10> */
[----:B------:R-:W-:Y:S01]  /*1be00*/  FMUL R45, R45, 0.5 ;  /* 0x3f0000002d2d7820 */ /* 0x000fe20000400000 */
[----:B------:R-:W-:Y:S01]  /*1be10*/  FMUL R46, R46, 0.5 ;  /* 0x3f0000002e2e7820 */ /* 0x000fe20000400000 */
[----:B------:R-:W-:Y:S01]  /*1be20*/  FADD R42, R42, 1 ;  /* 0x3f8000002a2a7421 */ /* 0x000fe20000000000 */
[----:B------:R-:W-:Y:S01]  /*1be30*/  FADD R44, R44, 1 ;  /* 0x3f8000002c2c7421 */ /* 0x000fe20000000000 */
[----:B------:R-:W-:Y:S01]  /*1be40*/  FADD R50, R50, 1 ;  /* 0x3f80000032327421 */ /* 0x000fe20000000000 */
[----:B------:R-:W-:Y:S01]  /*1be50*/  FADD R49, R49, 1 ;  /* 0x3f80000031317421 */ /* 0x000fe20000000000 */
        /* <DEDUP_REMOVED lines=25> */
[----:B------:R-:W-:-:S02]  /*1bff0*/  F2FP.BF16.F32.PACK_AB R26, R46, R45 ;  /* 0x0000002d2e1a723e */ /* 0x000fc400000010ff */
[----:B------:R-:W-:Y:S01]  /*1c000*/  F2FP.BF16.F32.PACK_AB R27, R27, R34 ;  /* 0x000000221b1b723e */ /* 0x000fe200000010ff */
[----:B------:R-:W-:Y:S05]  /*1c010*/  WARPSYNC.ALL ;  /* 0x0000000000007948 */ /* 0x000fea0003800000 */
[----:B------:R1:W-:Y:S04]  /*1c020*/  STSM.16.M88.4 [R23+0x200], R28 ;  /* 0x0002001c17007844 */ /* 0x0003e80000000200 */
[----:B------:R1:W-:Y:S01]  /*1c030*/  STSM.16.M88.4 [R160], R24 ;  /* 0x00000018a0007844 */ /* 0x0003e20000000200 */
[----:B------:R-:W-:Y:S01]  /*1c040*/  @!PT LDS RZ, [RZ] ;  /* 0x00000000fffff984 */ /* 0x000fe20000000800 */
[----:B------:R-:W-:Y:S01]  /*1c050*/  @!PT LDS RZ, [RZ] ;  /* 0x00000000fffff984 */ /* 0x000fe20000000800 */
[----:B------:R-:W-:Y:S01]  /*1c060*/  @!PT LDS RZ, [RZ] ;  /* 0x00000000fffff984 */ /* 0x000fe20000000800 */
[----:B------:R-:W-:Y:S01]  /*1c070*/  @!PT LDS RZ, [RZ] ;  /* 0x00000000fffff984 */ /* 0x000fe20000000800 */
[----:B------:R2:W-:Y:S06]  /*1c080*/  MEMBAR.ALL.CTA ;  /* 0x0000000000007992 */ /* 0x0005ec0000008000 */
[----:B--2---:R-:W2:Y:S01]  /*1c090*/  FENCE.VIEW.ASYNC.S ;  /* 0x00000000000073c6 */ /* 0x004ea20000000000 */
[----:B------:R-:W-:Y:S01]  /*1c0a0*/  BSSY B0, `(.L_x_139) ;  /* 0x000000c000007945 */ /* 0x000fe20003800000 */
        /* <DEDUP_REMOVED lines=11> */
.L_x_140:
[----:B------:R-:W-:Y:S05]  /*1c160*/  BSYNC B0 ;  /* 0x0000000000007941 */ /* 0x000fea0003800000 */
.L_x_139:
[----:B------:R-:W-:Y:S06]  /*1c170*/  BAR.SYNC.DEFER_BLOCKING 0x1, 0x100 ;  /* 0x0044000000007b1d */ /* 0x000fec0000010000 */
[----:B------:R-:W-:Y:S04]  /*1c180*/  BSSY B0, `(.L_x_141) ;  /* 0x0000009000007945 */ /* 0x000fe80003800000 */
[----:B------:R-:W-:Y:S05]  /*1c190*/  @P0 BRA `(.L_x_142) ;  /* 0x00000000001c0947 */ /* 0x000fea0003800000 */
[----:B------:R-:W-:-:S13]  /*1c1a0*/  ISETP.NE.AND P3, PT, R22, 0x3, PT ;  /* 0x000000031600780c */ /* 0x000fda0003f65270 */
[----:B------:R-:W-:Y:S05]  /*1c1b0*/  @!P3 BRA `(.L_x_143) ;  /* 0x000000000004b947 */ /* 0x000fea0003800000 */
[----:B------:R-:W-:Y:S01]  /*1c1c0*/  BPT.TRAP 0x1 ;  /* 0x000000040000795c */ /* 0x000fe20000300000 */
.L_x_143:
[----:B------:R-:W-:-:S04]  /*1c1d0*/  ULEA UR4, UR5, UR49, 0x3 ;  /* 0x0000003105047291 */ /* 0x000fc8000f8e183f */
[----:B------:R-:W-:-:S04]  /*1c1e0*/  UIADD3 UR4, UR4, 0x50, URZ ;  /* 0x0000005004047890 */ /* 0x000fc8000fffe03f */
[----:B------:R-:W-:-:S09]  /*1c1f0*/  UPRMT UR4, UR48, 0x654, UR4 ;  /* 0x0000065430047896 */ /* 0x000fd20008000004 */
[----:B------:R-:W-:Y:S03]  /*1c200*/  SYNCS.ARRIVE.TRANS64.RED.A1T0 RZ, [UR4], RZ ;  /* 0x000000ffffff79a7 */ /* 0x000fe60008100404 */
.L_x_142:
[----:B------:R-:W-:Y:S05]  /*1c210*/  BSYNC B0 ;  /* 0x0000000000007941 */ /* 0x000fea0003800000 */
.L_x_141:
        /* <DEDUP_REMOVED lines=8> */
.L_x_146:
        /* <DEDUP_REMOVED lines=8> */
.L_x_377:
[----:B------:R-:W-:Y:S05]  /*1c320*/  BSYNC B1 ;  /* 0x0000000000017941 */ /* 0x000fea0003800000 */
.L_x_147:
[----:B------:R-:W-:Y:S05]  /*1c330*/  @P4 BRA `(.L_x_149) ;  /* 0x0000000000944947 */ /* 0x000fea0003800000 */
[----:B------:R-:W-:Y:S01]  /*1c340*/  LEA R33, R0, R157, 0xd ;  /* 0x0000009d00217211 */ /* 0x000fe200078e68ff */
[----:B------:R-:W-:Y:S05]  /*1c350*/  WARPSYNC.ALL ;  /* 0x0000000000007948 */ /* 0x000fea0003800000 */
[----:B------:R-:W-:Y:S01]  /*1c360*/  IMAD R8, R156, 0x2, R33 ;  /* 0x000000029c087824 */ /* 0x000fe200078e0221 */
[----:B------:R-:W2:Y:S05]  /*1c370*/  LDSM.16.M88.4 R12, [R33] ;  /* 0x00000000210c783b */ /* 0x000eaa0000000200 */
[----:B------:R-:W3:Y:S01]  /*1c380*/  LDSM.16.M88.4 R8, [R8] ;  /* 0x000000000808783b */ /* 0x000ee20000000200 */
[----:B--2---:R-:W-:Y:S01]  /*1c390*/  SHF.L.U32 R3, R12, 0x10, RZ ;  /* 0x000000100c037819 */ /* 0x004fe200000006ff */
[----:B-1----:R-:W-:Y:S01]  /*1c3a0*/  IMAD.U32 R25, R14, 0x10000, RZ ;  /* 0x000100000e197824 */ /* 0x002fe200078e00ff */
[----:B------:R-:W-:-:S02]  /*1c3b0*/  LOP3.LUT R5, R12, 0xffff0000, RZ, 0xc0, !PT ;  /* 0xffff00000c057812 */ /* 0x000fc400078ec0ff */
[----:B------:R-:W-:Y:S01]  /*1c3c0*/  LOP3.LUT R19, R13, 0xffff0000, RZ, 0xc0, !PT ;  /* 0xffff00000d137812 */ /* 0x000fe200078ec0ff */
[----:B---3--:R-:W-:Y:S01]  /*1c3d0*/  IMAD.U32 R37, R9, 0x10000, RZ ;  /* 0x0001000009257824 */ /* 0x008fe200078e00ff */
        /* <DEDUP_REMOVED lines=27> */
.L_x_149:
[----:B------:R-:W-:Y:S02]  /*1c590*/  LOP3.LUT R6, R6, R49, RZ, 0x3c, !PT ;  /* 0x0000003106067212 */ /* 0x000fe400078e3cff */
[----:B------:R-:W-:-:S07]  /*1c5a0*/  SEL R0, R26, RZ, P3 ;  /* 0x000000ff1a007207 */ /* 0x000fce0001800000 */
.L_x_145:
[----:B------:R-:W-:Y:S05]  /*1c5b0*/  BSYNC B0 ;  /* 0x0000000000007941 */ /* 0x000fea0003800000 */
.L_x_144:
[C---:B------:R-:W-:Y:S01]  /*1c5c0*/  FFMA R90, R17.reuse, R90, R21 ;  /* 0x0000005a115a7223 */ /* 0x040fe20000000015 */
[C---:B------:R-:W-:Y:S01]  /*1c5d0*/  FFMA R91, R17.reuse, R91, R20 ;  /* 0x0000005b115b7223 */ /* 0x040fe20000000014 */
[C---:B------:R-:W-:Y:S01]  /*1c5e0*/  FFMA R92, R17.reuse, R92, R19 ;  /* 0x0000005c115c7223 */ /* 0x040fe20000000013 */
[----:B------:R-:W-:Y:S01]  /*1c5f0*/  FFMA R93, R17, R93, R18 ;  /* 0x0000005d115d7223 */ /* 0x000fe20000000012 */
[----:B------:R-:W-:Y:S01]  /*1c600*/  FMUL R37, R90, 0.70710676908493041992 ;  /* 0x3f3504f35a257820 */ /* 0x000fe20000400000 */
[----:B-1----:R-:W-:Y:S01]  /*1c610*/  FMUL R30, R91, 0.70710676908493041992 ;  /* 0x3f3504f35b1e7820 */ /* 0x002fe20000400000 */
[----:B------:R-:W-:Y:S01]  /*1c620*/  FMUL R39, R92, 0.70710676908493041992 ;  /* 0x3f3504f35c277820 */ /* 0x000fe20000400000 */
[----:B------:R-:W-:Y:S01]  /*1c630*/  FMUL R34, R93, 0.70710676908493041992 ;  /* 0x3f3504f35d227820 */ /* 0x000fe20000400000 */
[C---:B------:R-:W-:Y:S01]  /*1c640*/  FMUL R24, R37.reuse, R37 ;  /* 0x0000002525187220 */ /* 0x040fe20000400000 */
[----:B------:R-:W-:Y:S01]  /*1c650*/  FSETP.GE.AND P3, PT, |R37|, 1.0029599666595458984, PT ;  /* 0x3f8060fe2500780b */ /* 0x000fe20003f66200 */
[C---:B------:R-:W-:Y:S01]  /*1c660*/  FMUL R26, R30.reuse, R30 ;  /* 0x0000001e1e1a7220 */ /* 0x040fe20000400000 */
[----:B------:R-:W-:Y:S01]  /*1c670*/  FSETP.GE.AND P5, PT, |R30|, 1.0029599666595458984, PT ;  /* 0x3f8060fe1e00780b */ /* 0x000fe20003fa6200 */
[----:B------:R-:W-:Y:S01]  /*1c680*/  FFMA R94, R17, R94, R15 ;  /* 0x0000005e115e7223 */ /* 0x000fe2000000000f */
[----:B------:R-:W-:Y:S01]  /*1c690*/  FSEL R24, |R37|, R24, P3 ;  /* 0x0000001825187208 */ /* 0x000fe20001800200 */
[----:B------:R-:W-:Y:S01]  /*1c6a0*/  FFMA R95, R17, R95, R14 ;  /* 0x0000005f115f7223 */ /* 0x000fe2000000000e */
[----:B------:R-:W-:Y:S01]  /*1c6b0*/  FSEL R25, R170, 8.4834944573231041431e-05, P3 ;  /* 0x38b1e96aaa197808 */ /* 0x000fe20001800000 */
[----:B------:R-:W-:Y:S01]  /*1c6c0*/  FMUL R41, R94, 0.70710676908493041992 ;  /* 0x3f3504f35e297820 */ /* 0x000fe20000400000 */
[----:B------:R-:W-:Y:S01]  /*1c6d0*/  FSEL R27, -R169, -0.00082130916416645050049, P3 ;  /* 0xba574d20a91b7808 */ /* 0x000fe20001800100 */
[----:B------:R-:W-:Y:S01]  /*1c6e0*/  FMUL R36, R95, 0.70710676908493041992 ;  /* 0x3f3504f35f247820 */ /* 0x000fe20000400000 */
[----:B------:R-:W-:Y:S01]  /*1c6f0*/  FSEL R29, R168, 0.0052134888246655464172, P3 ;  /* 0x3baad5eaa81d7808 */ /* 0x000fe20001800000 */
[----:B------:R-:W-:Y:S01]  /*1c700*/  FFMA R96, R17, R96, R11 ;  /* 0x0000006011607223 */ /* 0x000fe2000000000b */
[----:B------:R-:W-:Y:S01]  /*1c710*/  FSEL R26, |R30|, R26, P5 ;  /* 0x0000001a1e1a7208 */ /* 0x000fe20002800200 */
[----:B------:R-:W-:Y:S01]  /*1c720*/  FFMA R25, R24, R25, R27 ;  /* 0x0000001918197223 */ /* 0x000fe2000000001b */
[----:B------:R-:W-:Y:S01]  /*1c730*/  FSEL R31, R170, 8.4834944573231041431e-05, P5 ;  /* 0x38b1e96aaa1f7808 */ /* 0x000fe20002800000 */
[----:B------:R-:W-:Y:S01]  /*1c740*/  FMUL R38, R96, 0.70710676908493041992 ;  /* 0x3f3504f360267820 */ /* 0x000fe20000400000 */
        /* <DEDUP_REMOVED lines=24> */
[----:B------:R-:W-:Y:S01]  /*1c8d0*/  FMUL R43, R97, 0.70710676908493041992 ;  /* 0x3f3504f3612b7820 */ /* 0x000fe20000400000 */
[----:B------:R-:W-:Y:S01]  /*1c8e0*/  FFMA R28, R26, R31, R28 ;  /* 0x0000001f1a1c7223 */ /* 0x000fe2000000001c */
[C---:B------:R-:W-:Y:S01]  /*1c8f0*/  FFMA R98, R17.reuse, R98, R9 ;  /* 0x0000006211627223 */ /* 0x040fe20000000009 */
[----:B------:R-:W1:Y:S01]  /*1c900*/  @P3 MUFU.EX2 R26, R24 ;  /* 0x00000018001a3308 */ /* 0x000e620000000800 */
[C---:B------:R-:W-:Y:S01]  /*1c910*/  FFMA R99, R17.reuse, R99, R8 ;  /* 0x0000006311637223 */ /* 0x040fe20000000008 */
[----:B------:R-:W-:Y:S01]  /*1c920*/  FFMA R25, R28, R25, R25 ;  /* 0x000000191c197223 */ /* 0x000fe20000000019 */
[----:B------:R-:W-:Y:S01]  /*1c930*/  FMUL R28, R34, R34 ;  /* 0x00000022221c7220 */ /* 0x000fe20000400000 */
[----:B------:R-:W-:Y:S01]  /*1c940*/  FMUL R46, R98, 0.70710676908493041992 ;  /* 0x3f3504f3622e7820 */ /* 0x000fe20000400000 */
[C---:B------:R-:W-:Y:S01]  /*1c950*/  FFMA R100, R17.reuse, R100, R5 ;  /* 0x0000006411647223 */ /* 0x040fe20000000005 */
[C---:B------:R-:W-:Y:S01]  /*1c960*/  FFMA R101, R17.reuse, R101, R4 ;  /* 0x0000006511657223 */ /* 0x040fe20000000004 */
[C---:B------:R-:W-:Y:S01]  /*1c970*/  FFMA R102, R17.reuse, R102, R3 ;  /* 0x0000006611667223 */ /* 0x040fe20000000003 */
[----:B------:R-:W2:Y:S01]  /*1c980*/  @P5 MUFU.EX2 R27, R25 ;  /* 0x00000019001b5308 */ /* 0x000ea20000000800 */
[----:B------:R-:W-:Y:S01]  /*1c990*/  FMUL R48, R100, 0.70710676908493041992 ;  /* 0x3f3504f364307820 */ /* 0x000fe20000400000 */
[C---:B------:R-:W-:Y:S01]  /*1c9a0*/  FFMA R103, R17.reuse, R103, R2 ;  /* 0x0000006711677223 */ /* 0x040fe20000000002 */
[----:B------:R-:W-:Y:S01]  /*1c9b0*/  FMUL R50, R102, 0.70710676908493041992 ;  /* 0x3f3504f366327820 */ /* 0x000fe20000400000 */
[C---:B------:R-:W-:Y:S01]  /*1c9c0*/  FFMA R89, R17.reuse, R89, R12 ;  /* 0x0000005911597223 */ /* 0x040fe2000000000c */
[----:B------:R-:W-:Y:S01]  /*1c9d0*/  FFMA R88, R17, R88, R13 ;  /* 0x0000005811587223 */ /* 0x000fe2000000000d */
[----:B------:R-:W-:Y:S01]  /*1c9e0*/  FMUL R98, R98, 0.5 ;  /* 0x3f00000062627820 */ /* 0x000fe20000400000 */
[----:B------:R-:W-:Y:S01]  /*1c9f0*/  FMUL R100, R100, 0.5 ;  /* 0x3f00000064647820 */ /* 0x000fe20000400000 */
[C---:B------:R-:W-:Y:S01]  /*1ca00*/  FMUL R54, R89.reuse, 0.70710676908493041992 ;  /* 0x3f3504f359367820 */ /* 0x040fe20000400000 */
[----:B-1----:R-:W-:Y:S01]  /*1ca10*/  @P3 FADD R26, -R26, 1 ;  /* 0x3f8000001a1a3421 */ /* 0x002fe20000000100 */
[----:B------:R-:W-:Y:S01]  /*1ca20*/  FMUL R52, R88, 0.70710676908493041992 ;  /* 0x3f3504f358347820 */ /* 0x000fe20000400000 */
[----:B------:R-:W-:Y:S01]  /*1ca30*/  FMUL R89, R89, 0.5 ;  /* 0x3f00000059597820 */ /* 0x000fe20000400000 */
[----:B------:R-:W-:Y:S01]  /*1ca40*/  FMUL R102, R102, 0.5 ;  /* 0x3f00000066667820 */ /* 0x000fe20000400000 */
[----:B------:R-:W-:Y:S05]  /*1ca50*/  WARPSYNC.ALL ;  /* 0x0000000000007948 */ /* 0x000fea0003800000 */
[----:B--2---:R-:W-:Y:S01]  /*1ca60*/  @P5 FADD R27, -R27, 1 ;  /* 0x3f8000001b1b5421 */ /* 0x004fe20000000100 */
[----:B------:R-:W-:Y:S01]  /*1ca70*/  @P3 LOP3.LUT R24, R26, 0x80000000, R37, 0xb8, !PT ;  /* 0x800000001a183812 */ /* 0x000fe200078eb825 */
[C---:B------:R-:W-:Y:S01]  /*1ca80*/  FMUL R26, R39.reuse, R39 ;  /* 0x00000027271a7220 */ /* 0x040fe20000400000 */
[----:B------:R-:W-:Y:S01]  /*1ca90*/  FSETP.GE.AND P3, PT, |R39|, 1.0029599666595458984, PT ;  /* 0x3f8060fe2700780b */ /* 0x000fe20003f66200 */
[----:B------:R-:W-:Y:S01]  /*1caa0*/  BSSY B0, `(.L_x_150) ;  /* 0x000016f000007945 */ /* 0x000fe20003800000 */
[----:B------:R-:W-:Y:S01]  /*1cab0*/  @P5 LOP3.LUT R25, R27, 0x80000000, R30, 0xb8, !PT ;  /* 0x800000001b195812 */ /* 0x000fe200078eb81e */
[----:B------:R-:W-:Y:S01]  /*1cac0*/  FADD R24, R24, 1 ;  /* 0x3f80000018187421 */ /* 0x000fe20000000000 */
[----:B------:R-:W-:-:S02]  /*1cad0*/  FSEL R26, |R39|, R26, P3 ;  /* 0x0000001a271a7208 */ /* 0x000fc40001800200 */
[----:B------:R-:W-:Y:S01]  /*1cae0*/  FSEL R27, R170, 8.4834944573231041431e-05, P3 ;  /* 0x38b1e96aaa1b7808 */ /* 0x000fe20001800000 */
[----:B------:R-:W-:Y:S01]  /*1caf0*/  FADD R25, R25, 1 ;  /* 0x3f80000019197421 */ /* 0x000fe20000000000 */
[----:B------:R-:W-:Y:S02]  /*1cb00*/  FSEL R29, -R169, -0.00082130916416645050049, P3 ;  /* 0xba574d20a91d7808 */ /* 0x000fe40001800100 */
[----:B------:R-:W-:Y:S02]  /*1cb10*/  FSETP.GE.AND P5, PT, |R34|, 1.0029599666595458984, PT ;  /* 0x3f8060fe2200780b */ /* 0x000fe40003fa6200 */
[----:B------:R-:W-:Y:S01]  /*1cb20*/  FSEL R31, -R167, -0.026868773624300956726, P3 ;  /* 0xbcdc1be7a71f7808 */ /* 0x000fe20001800100 */
[----:B------:R-:W-:Y:S01]  /*1cb30*/  FFMA R27, R26, R27, R29 ;  /* 0x0000001b1a1b7223 */ /* 0x000fe2000000001d */
[----:B------:R-:W-:Y:S02]  /*1cb40*/  FSEL R29, R168, 0.0052134888246655464172, P3 ;  /* 0x3baad5eaa81d7808 */ /* 0x000fe40001800000 */
[----:B------:R-:W-:-:S02]  /*1cb50*/  FSEL R28, |R34|, R28, P5 ;  /* 0x0000001c221c7208 */ /* 0x000fc40002800200 */
[----:B------:R-:W-:Y:S01]  /*1cb60*/  FSEL R33, R170, 8.4834944573231041431e-05, P5 ;  /* 0x38b1e96aaa217808 */ /* 0x000fe20002800000 */
[----:B------:R-:W-:Y:S01]  /*1cb70*/  FFMA R27, R26, R27, R29 ;  /* 0x0000001b1a1b7223 */ /* 0x000fe2000000001d */
[----:B------:R-:W-:Y:S02]  /*1cb80*/  FSEL R35, -R169, -0.00082130916416645050049, P5 ;  /* 0xba574d20a9237808 */ /* 0x000fe40002800100 */
[----:B------:R-:W-:Y:S01]  /*1cb90*/  FSEL R37, R168, 0.0052134888246655464172, P5 ;  /* 0x3baad5eaa8257808 */ /* 0x000fe20002800000 */
[----:B------:R-:W-:Y:S01]  /*1cba0*/  FFMA R27, R26, R27, R31 ;  /* 0x0000001b1a1b7223 */ /* 0x000fe2000000001f */
[----:B------:R-:W-:Y:S01]  /*1cbb0*/  FSEL R29, R166, 0.11284004896879196167, P3 ;  /* 0x3de718afa61d7808 */ /* 0x000fe20001800000 */
[C---:B------:R-:W-:Y:S01]  /*1cbc0*/  FFMA R33, R28.reuse, R33, R35 ;  /* 0x000000211c217223 */ /* 0x040fe20000000023 */
[----:B------:R-:W-:Y:S02]  /*1cbd0*/  FSEL R35, -R167, -0.026868773624300956726, P5 ;  /* 0xbcdc1be7a7237808 */ /* 0x000fe40002800100 */
[----:B------:R-:W-:Y:S01]  /*1cbe0*/  FSEL R31, R165, -0.37612664699554443359, P3 ;  /* 0xbec093aca51f7808 */ /* 0x000fe20001800000 */
[----:B------:R-:W-:Y:S01]  /*1cbf0*/  FFMA R33, R28, R33, R37 ;  /* 0x000000211c217223 */ /* 0x000fe20000000025 */
[----:B------:R-:W-:Y:S01]  /*1cc00*/  FFMA R27, R26, R27, R29 ;  /* 0x0000001b1a1b7223 */ /* 0x000fe2000000001d */
[----:B------:R-:W-:-:S02]  /*1cc10*/  FSEL R37, R166, 0.11284004896879196167, P5 ;  /* 0x3de718afa6257808 */ /* 0x000fc40002800000 */
        /* <DEDUP_REMOVED lines=13> */
[----:B------:R-:W-:Y:S01]  /*1ccf0*/  FFMA R27, R30, R27, R27 ;  /* 0x0000001b1e1b7223 */ /* 0x000fe2000000001b */
[----:B------:R-:W-:-:S05]  /*1cd00*/  FMUL R30, R36, R36 ;  /* 0x00000024241e7220 */ /* 0x000fca0000400000 */
        /* <DEDUP_REMOVED lines=8> */
[----:B------:R-:W-:Y:S02]  /*1cd90*/  @P5 LOP3.LUT R27, R29, 0x80000000, R34, 0xb8, !PT ;  /* 0x800000001d1b5812 */ /* 0x000fe400078eb822 */
[----:B------:R-:W-:-:S02]  /*1cda0*/  FSEL R29, R170, 8.4834944573231041431e-05, P3 ;  /* 0x38b1e96aaa1d7808 */ /* 0x000fc40001800000 */
[----:B------:R-:W-:Y:S01]  /*1cdb0*/  FSEL R31, -R169, -0.00082130916416645050049, P3 ;  /* 0xba574d20a91f7808 */ /* 0x000fe20001800100 */
[----:B------:R-:W-:Y:S01]  /*1cdc0*/  FADD R27, R27, 1 ;  /* 0x3f8000001b1b7421 */ /* 0x000fe20000000000 */
[----:B------:R-:W-:Y:S02]  /*1cdd0*/  FSETP.GE.AND P5, PT, |R36|, 1.0029599666595458984, PT ;  /* 0x3f8060fe2400780b */ /* 0x000fe40003fa6200 */
[----:B------:R-:W-:Y:S01]  /*1cde0*/  FSEL R33, -R167, -0.026868773624300956726, P3 ;  /* 0xbcdc1be7a7217808 */ /* 0x000fe20001800100 */
[----:B------:R-:W-:Y:S01]  /*1cdf0*/  FFMA R29, R28, R29, R31 ;  /* 0x0000001d1c1d7223 */ /* 0x000fe2000000001f */
[----:B------:R-:W-:Y:S02]  /*1ce00*/  FSEL R31, R168, 0.0052134888246655464172, P3 ;  /* 0x3baad5eaa81f7808 */ /* 0x000fe40001800000 */
[----:B------:R-:W-:Y:S02]  /*1ce10*/  FSEL R30, |R36|, R30, P5 ;  /* 0x0000001e241e7208 */ /* 0x000fe40002800200 */
[----:B------:R-:W-:Y:S01]  /*1ce20*/  FSEL R35, R170, 8.4834944573231041431e-05, P5 ;  /* 0x38b1e96aaa237808 */ /* 0x000fe20002800000 */
[----:B------:R-:W-:Y:S01]  /*1ce30*/  FFMA R29, R28, R29, R31 ;  /* 0x0000001d1c1d7223 */ /* 0x000fe2000000001f */
[----:B------:R-:W-:-:S02]  /*1ce40*/  FSEL R37, -R169, -0.00082130916416645050049, P5 ;  /* 0xba574d20a9257808 */ /* 0x000fc40002800100 */
[----:B------:R-:W-:Y:S01]  /*1ce50*/  FSEL R39, R168, 0.0052134888246655464172, P5 ;  /* 0x3baad5eaa8277808 */ /* 0x000fe20002800000 */
[----:B------:R-:W-:Y:S01]  /*1ce60*/  FFMA R29, R28, R29, R33 ;  /* 0x0000001d1c1d7223 */ /* 0x000fe20000000021 */
[----:B------:R-:W-:Y:S01]  /*1ce70*/  FSEL R31, R166, 0.11284004896879196167, P3 ;  /* 0x3de718afa61f7808 */ /* 0x000fe20001800000 */
[C---:B------:R-:W-:Y:S01]  /*1ce80*/  FFMA R35, R30.reuse, R35, R37 ;  /* 0x000000231e237223 */ /* 0x040fe20000000025 */
[----:B------:R-:W-:Y:S02]  /*1ce90*/  FSEL R37, -R167, -0.026868773624300956726, P5 ;  /* 0xbcdc1be7a7257808 */ /* 0x000fe40002800100 */
[C---:B------:R-:W-:Y:S01]  /*1cea0*/  FSEL R33, R165.reuse, -0.37612664699554443359, P3 ;  /* 0xbec093aca5217808 */ /* 0x040fe20001800000 */
        /* <DEDUP_REMOVED lines=60> */
[----:B------:R-:W-:Y:S01]  /*1d270*/  FMUL R41, R101, 0.70710676908493041992 ;  /* 0x3f3504f365297820 */ /* 0x000fe20000400000 */
[----:B------:R-:W1:Y:S01]  /*1d280*/  @P3 MUFU.EX2 R33, R30 ;  /* 0x0000001e00213308 */ /* 0x000e620000000800 */
[----:B------:R-:W-:Y:S01]  /*1d290*/  FMUL R35, R39, R39 ;  /* 0x0000002727237220 */ /* 0x000fe20000400000 */
[----:B------:R-:W-:Y:S01]  /*1d2a0*/  FFMA R31, R36, R31, R31 ;  /* 0x0000001f241f7223 */ /* 0x000fe2000000001f */
[----:B------:R-:W-:Y:S01]  /*1d2b0*/  FMUL R99, R99, 0.5 ;  /* 0x3f00000063637820 */ /* 0x000fe20000400000 */
        /* <DEDUP_REMOVED lines=14> */
[----:B------:R-:W-:Y:S01]  /*1d3a0*/  FADD R31, R31, 1 ;  /* 0x3f8000001f1f7421 */ /* 0x000fe20000000000 */
[----:B------:R-:W-:-:S02]  /*1d3b0*/  FSETP.GE.AND P5, PT, |R39|, 1.0029599666595458984, PT ;  /* 0x3f8060fe2700780b */ /* 0x000fc40003fa6200 */
[----:B------:R-:W-:Y:S01]  /*1d3c0*/  FSEL R38, -R167, -0.026868773624300956726, P3 ;  /* 0xbcdc1be7a7267808 */ /* 0x000fe20001800100 */
[----:B------:R-:W-:Y:S01]  /*1d3d0*/  FFMA R34, R33, R34, R36 ;  /* 0x0000002221227223 */ /* 0x000fe20000000024 */
        /* <DEDUP_REMOVED lines=38> */
[----:B------:R-:W-:Y:S01]  /*1d640*/  FMUL R33, R33, R98 ;  /* 0x0000006221217220 */ /* 0x000fe20000400000 */
[----:B------:R-:W-:-:S02]  /*1d650*/  FSEL R36, R170, 8.4834944573231041431e-05, P3 ;  /* 0x38b1e96aaa247808 */ /* 0x000fc40001800000 */
[----:B------:R-:W-:Y:S01]  /*1d660*/  FSEL R38, -R169, -0.00082130916416645050049, P3 ;  /* 0xba574d20a9267808 */ /* 0x000fe20001800100 */
[----:B------:R-:W-:Y:S01]  /*1d670*/  FADD R34, R34, 1 ;  /* 0x3f80000022227421 */ /* 0x000fe20000000000 */
[----:B------:R-:W-:Y:S02]  /*1d680*/  FSETP.GE.AND P5, PT, |R41|, 1.0029599666595458984, PT ;  /* 0x3f8060fe2900780b */ /* 0x000fe40003fa6200 */
[----:B------:R-:W-:Y:S01]  /*1d690*/  FSEL R40, -R167, -0.026868773624300956726, P3 ;  /* 0xbcdc1be7a7287808 */ /* 0x000fe20001800100 */
[----:B------:R-:W-:Y:S01]  /*1d6a0*/  FFMA R36, R35, R36, R38 ;  /* 0x0000002423247223 */ /* 0x000fe20000000026 */
[----:B------:R-:W-:Y:S01]  /*1d6b0*/  FSEL R38, R168, 0.0052134888246655464172, P3 ;  /* 0x3baad5eaa8267808 */ /* 0x000fe20001800000 */
[----:B------:R-:W-:Y:S01]  /*1d6c0*/  FMUL R34, R34, R99 ;  /* 0x0000006322227220 */ /* 0x000fe20000400000 */
[----:B------:R-:W-:Y:S02]  /*1d6d0*/  FSEL R37, |R41|, R37, P5 ;  /* 0x0000002529257208 */ /* 0x000fe40002800200 */
[----:B------:R-:W-:Y:S01]  /*1d6e0*/  FSEL R42, R170, 8.4834944573231041431e-05, P5 ;  /* 0x38b1e96aaa2a7808 */ /* 0x000fe20002800000 */
[----:B------:R-:W-:Y:S01]  /*1d6f0*/  FFMA R36, R35, R36, R38 ;  /* 0x0000002423247223 */ /* 0x000fe20000000026 */
[----:B------:R-:W-:-:S02]  /*1d700*/  FSEL R44, -R169, -0.00082130916416645050049, P5 ;  /* 0xba574d20a92c7808 */ /* 0x000fc40002800100 */
[----:B------:R-:W-:Y:S01]  /*1d710*/  FSEL R46, R168, 0.0052134888246655464172, P5 ;  /* 0x3baad5eaa82e7808 */ /* 0x000fe20002800000 */
[----:B------:R-:W-:Y:S01]  /*1d720*/  FFMA R36, R35, R36, R40 ;  /* 0x0000002423247223 */ /* 0x000fe20000000028 */
[C---:B------:R-:W-:Y:S01]  /*1d730*/  FSEL R38, R166.reuse, 0.11284004896879196167, P3 ;  /* 0x3de718afa6267808 */ /* 0x040fe20001800000 */
[----:B------:R-:W-:Y:S01]  /*1d740*/  FFMA R42, R37, R42, R44 ;  /* 0x0000002a252a7223 */ /* 0x000fe2000000002c */
[----:B------:R-:W-:Y:S02]  /*1d750*/  FSEL R44, -R167, -0.026868773624300956726, P5 ;  /* 0xbcdc1be7a72c7808 */ /* 0x000fe40002800100 */
        /* <DEDUP_REMOVED lines=67> */
[C---:B------:R-:W-:Y:S01]  /*1db90*/  FMUL R39, R54.reuse, R54 ;  /* 0x0000003636277220 */ /* 0x040fe20000400000 */
[----:B------:R-:W-:Y:S01]  /*1dba0*/  FSETP.GE.AND P3, PT, |R54|, 1.0029599666595458984, PT ;  /* 0x3f8060fe3600780b */ /* 0x000fe20003f66200 */
[----:B--2---:R-:W-:Y:S02]  /*1dbb0*/  @P5 FADD R40, -R40, 1 ;  /* 0x3f80000028285421 */ /* 0x004fe40000000100 */
[----:B------:R-:W-:Y:S01]  /*1dbc0*/  FADD R37, R37, 1 ;  /* 0x3f80000025257421 */ /* 0x000fe20000000000 */
[----:B------:R-:W-:Y:S01]  /*1dbd0*/  FSEL R41, |R54|, R39, P3 ;  /* 0x0000002736297208 */ /* 0x000fe20001800200 */
[----:B------:R-:W-:Y:S01]  /*1dbe0*/  FMUL R39, R52, R52 ;  /* 0x0000003434277220 */ /* 0x000fe20000400000 */
[----:B------:R-:W-:Y:S01]  /*1dbf0*/  @P5 LOP3.LUT R38, R40, 0x80000000, R43, 0xb8, !PT ;  /* 0x8000000028265812 */ /* 0x000fe200078eb82b */
[----:B------:R-:W-:Y:S01]  /*1dc00*/  FMUL R102, R37, R102 ;  /* 0x0000006625667220 */ /* 0x000fe20000400000 */
[----:B------:R-:W-:-:S02]  /*1dc10*/  FSEL R40, R170, 8.4834944573231041431e-05, P3 ;  /* 0x38b1e96aaa287808 */ /* 0x000fc40001800000 */
[----:B------:R-:W-:Y:S01]  /*1dc20*/  FSEL R42, -R169, -0.00082130916416645050049, P3 ;  /* 0xba574d20a92a7808 */ /* 0x000fe20001800100 */
[----:B------:R-:W-:Y:S01]  /*1dc30*/  FADD R38, R38, 1 ;  /* 0x3f80000026267421 */ /* 0x000fe20000000000 */
[----:B------:R-:W-:Y:S02]  /*1dc40*/  FSETP.GE.AND P5, PT, |R52|, 1.0029599666595458984, PT ;  /* 0x3f8060fe3400780b */ /* 0x000fe40003fa6200 */
[----:B------:R-:W-:Y:S01]  /*1dc50*/  FSEL R46, R168, 0.0052134888246655464172, P3 ;  /* 0x3baad5eaa82e7808 */ /* 0x000fe20001800000 */
[C---:B------:R-:W-:Y:S01]  /*1dc60*/  FFMA R44, R41.reuse, R40, R42 ;  /* 0x00000028292c7223 */ /* 0x040fe2000000002a */
[----:B------:R-:W-:Y:S02]  /*1dc70*/  FSEL R39, |R52|, R39, P5 ;  /* 0x0000002734277208 */ /* 0x000fe40002800200 */
[----:B------:R-:W-:Y:S01]  /*1dc80*/  FSEL R40, R170, 8.4834944573231041431e-05, P5 ;  /* 0x38b1e96aaa287808 */ /* 0x000fe20002800000 */
[----:B------:R-:W-:Y:S01]  /*1dc90*/  FFMA R46, R41, R44, R46 ;  /* 0x0000002c292e7223 */ /* 0x000fe2000000002e */
[----:B------:R-:W-:-:S02]  /*1dca0*/  FSEL R42, -R169, -0.00082130916416645050049, P5 ;  /* 0xba574d20a92a7808 */ /* 0x000fc40002800100 */
        /* <DEDUP_REMOVED lines=19> */
[----:B------:R-:W-:Y:S01]  /*1dde0*/  FMUL R42, R91, 0.5 ;  /* 0x3f0000005b2a7820 */ /* 0x000fe20000400000 */
[----:B------:R-:W-:Y:S01]  /*1ddf0*/  FFMA R46, R46, R43, R43 ;  /* 0x0000002b2e2e7223 */ /* 0x000fe2000000002b */
[----:B------:R-:W-:Y:S01]  /*1de00*/  FSEL R43, -|R52|, R52, P5 ;  /* 0x00000034342b7208 */ /* 0x000fe20002800300 */
[----:B------:R-:W-:Y:S01]  /*1de10*/  FFMA R40, R39, R40, R41 ;  /* 0x0000002827287223 */ /* 0x000fe20000000029 */
[----:B------:R-:W-:Y:S01]  /*1de20*/  FMUL R42, R25, R42 ;  /* 0x0000002a192a7220 */ /* 0x000fe20000400000 */
[----:B------:R-:W1:Y:S01]  /*1de30*/  @P3 MUFU.EX2 R41, R46 ;  /* 0x0000002e00293308 */ /* 0x000e620000000800 */
[----:B------:R-:W-:Y:S01]  /*1de40*/  FMUL R44, R93, 0.5 ;  /* 0x3f0000005d2c7820 */ /* 0x000fe20000400000 */
[----:B------:R-:W-:Y:S01]  /*1de50*/  FFMA R40, R40, R43, R43 ;  /* 0x0000002b28287223 */ /* 0x000fe2000000002b */
[----:B------:R-:W-:-:S02]  /*1de60*/  FMUL R25, R94, 0.5 ;  /* 0x3f0000005e197820 */ /* 0x000fc40000400000 */
[----:B------:R-:W-:Y:S01]  /*1de70*/  FMUL R44, R27, R44 ;  /* 0x0000002c1b2c7220 */ /* 0x000fe20000400000 */
[----:B------:R-:W-:Y:S01]  /*1de80*/  FMUL R27, R96, 0.5 ;  /* 0x3f000000601b7820 */ /* 0x000fe20000400000 */
[----:B------:R-:W-:Y:S01]  /*1de90*/  FMUL R43, R28, R25 ;  /* 0x000000191c2b7220 */ /* 0x000fe20000400000 */
[----:B------:R-:W2:Y:S01]  /*1dea0*/  @P5 MUFU.EX2 R39, R40 ;  /* 0x0000002800275308 */ /* 0x000ea20000000800 */
[----:B------:R-:W-:Y:S01]  /*1deb0*/  FMUL R25, R88, 0.5 ;  /* 0x3f00000058197820 */ /* 0x000fe20000400000 */
[----:B------:R-:W-:Y:S01]  /*1dec0*/  FMUL R45, R30, R27 ;  /* 0x0000001b1e2d7220 */ /* 0x000fe20000400000 */
[----:B------:R-:W-:-:S05]  /*1ded0*/  FMUL R27, R38, R103 ;  /* 0x00000067261b7220 */ /* 0x000fca0000400000 */
[----:B------:R-:W-:Y:S01]  /*1dee0*/  F2FP.BF16.F32.PACK_AB R27, R27, R102 ;  /* 0x000000661b1b723e */ /* 0x000fe200000010ff */
[----:B-1----:R-:W-:-:S05]  /*1def0*/  @P3 FADD R41, -R41, 1 ;  /* 0x3f80000029293421 */ /* 0x002fca0000000100 */
[----:B------:R-:W-:Y:S01]  /*1df00*/  @P3 LOP3.LUT R46, R41, 0x80000000, R54, 0xb8, !PT ;  /* 0x80000000292e3812 */ /* 0x000fe200078eb836 */
[----:B------:R-:W-:Y:S01]  /*1df10*/  FMUL R41, R92, 0.5 ;  /* 0x3f0000005c297820 */ /* 0x000fe20000400000 */
[----:B--2---:R-:W-:-:S03]  /*1df20*/  @P5 FADD R39, -R39, 1 ;  /* 0x3f80000027275421 */ /* 0x004fc60000000100 */
[----:B------:R-:W-:Y:S01]  /*1df30*/  FMUL R41, R26, R41 ;  /* 0x000000291a297220 */ /* 0x000fe20000400000 */
[----:B------:R-:W-:Y:S01]  /*1df40*/  FMUL R26, R97, 0.5 ;  /* 0x3f000000611a7820 */ /* 0x000fe20000400000 */
[----:B------:R-:W-:Y:S01]  /*1df50*/  FADD R46, R46, 1 ;  /* 0x3f8000002e2e7421 */ /* 0x000fe20000000000 */
[----:B------:R-:W-:Y:S01]  /*1df60*/  @P5 LOP3.LUT R40, R39, 0x80000000, R52, 0xb8, !PT ;  /* 0x8000000027285812 */ /* 0x000fe200078eb834 */
[----:B------:R-:W-:Y:S01]  /*1df70*/  FMUL R39, R90, 0.5 ;  /* 0x3f0000005a277820 */ /* 0x000fe20000400000 */
[----:B------:R-:W-:Y:S01]  /*1df80*/  FMUL R26, R31, R26 ;  /* 0x0000001a1f1a7220 */ /* 0x000fe20000400000 */
[----:B------:R-:W-:Y:S01]  /*1df90*/  FMUL R89, R46, R89 ;  /* 0x000000592e597220 */ /* 0x000fe20000400000 */
[----:B------:R-:W-:Y:S01]  /*1dfa0*/  F2FP.BF16.F32.PACK_AB R30, R44, R41 ;  /* 0x000000292c1e723e */ /* 0x000fe200000010ff */
[----:B------:R-:W-:Y:S01]  /*1dfb0*/  FMUL R39, R24, R39 ;  /* 0x0000002718277220 */ /* 0x000fe20000400000 */
[----:B------:R-:W-:Y:S01]  /*1dfc0*/  FMUL R24, R95, 0.5 ;  /* 0x3f0000005f187820 */ /* 0x000fe20000400000 */
[----:B------:R-:W-:-:S03]  /*1dfd0*/  FADD R40, R40, 1 ;  /* 0x3f80000028287421 */ /* 0x000fc60000000000 */
[----:B------:R-:W-:Y:S01]  /*1dfe0*/  FMUL R24, R29, R24 ;  /* 0x000000181d187220 */ /* 0x000fe20000400000 */
[----:B------:R-:W-:Y:S01]  /*1dff0*/  FMUL R28, R40, R25 ;  /* 0x00000019281c7220 */ /* 0x000fe20000400000 */
[----:B------:R-:W-:Y:S02]  /*1e000*/  F2FP.BF16.F32.PACK_AB R29, R42, R39 ;  /* 0x000000272a1d723e */ /* 0x000fe400000010ff */
[----:B------:R-:W-:Y:S02]  /*1e010*/  F2FP.BF16.F32.PACK_AB R25, R34, R33 ;  /* 0x000000212219723e */ /* 0x000fe400000010ff */
[----:B------:R-:W-:Y:S02]  /*1e020*/  F2FP.BF16.F32.PACK_AB R31, R24, R43 ;  /* 0x0000002b181f723e */ /* 0x000fe400000010ff */
[----:B------:R-:W-:Y:S02]  /*1e030*/  F2FP.BF16.F32.PACK_AB R24, R26, R45 ;  /* 0x0000002d1a18723e */ /* 0x000fe400000010ff */
[----:B------:R-:W-:-:S02]  /*1e040*/  F2FP.BF16.F32.PACK_AB R28, R89, R28 ;  /* 0x0000001c591c723e */ /* 0x000fc400000010ff */
[----:B------:R-:W-:-:S03]  /*1e050*/  F2FP.BF16.F32.PACK_AB R26, R36, R35 ;  /* 0x00000023241a723e */ /* 0x000fc600000010ff */
[----:B------:R1:W-:Y:S04]  /*1e060*/  STSM.16.M88.4 [R23+0x2200], R28 ;  /* 0x0022001c17007844 */ /* 0x0003e80000000200 */
        /* <DEDUP_REMOVED lines=18> */
.L_x_151:
[----:B------:R-:W-:Y:S05]  /*1e190*/  BSYNC B0 ;  /* 0x0000000000007941 */ /* 0x000fea0003800000 */
.L_x_150:
[----:B------:R-:W-:Y:S06]  /*1e1a0*/  BAR.SYNC.DEFER_BLOCKING 0x1, 0x100 ;  /* 0x0044000000007b1d */ /* 0x000fec0000010000 */
[----:B------:R-:W-:Y:S04]  /*1e1b0*/  BSSY B0, `(.L_x_152) ;  /* 0x0000009000007945 */ /* 0x000fe80003800000 */
[----:B------:R-:W-:Y:S05]  /*1e1c0*/  @P0 BRA `(.L_x_153) ;  /* 0x00000000001c0947 */ /* 0x000fea0003800000 */
[----:B------:R-:W-:-:S13]  /*1e1d0*/  ISETP.NE.AND P3, PT, R22, 0x3, PT ;  /* 0x000000031600780c */ /* 0x000fda0003f65270 */
[----:B------:R-:W-:Y:S05]  /*1e1e0*/  @!P3 BRA `(.L_x_154) ;  /* 0x000000000004b947 */ /* 0x000fea0003800000 */
[----:B------:R-:W-:Y:S01]  /*1e1f0*/  BPT.TRAP 0x1 ;  /* 0x000000040000795c */ /* 0x000fe20000300000 */
.L_x_154:
[----:B------:R-:W-:-:S04]  /*1e200*/  ULEA UR4, UR5, UR49, 0x3 ;  /* 0x0000003105047291 */ /* 0x000fc8000f8e183f */
[----:B------:R-:W-:-:S04]  /*1e210*/  UIADD3 UR4, UR4, 0x50, URZ ;  /* 0x0000005004047890 */ /* 0x000fc8000fffe03f */
[----:B------:R-:W-:-:S09]  /*1e220*/  UPRMT UR4, UR48, 0x654, UR4 ;  /* 0x0000065430047896 */ /* 0x000fd20008000004 */
[----:B------:R-:W-:Y:S03]  /*1e230*/  SYNCS.ARRIVE.TRANS64.RED.A1T0 RZ, [UR4], RZ ;  /* 0x000000ffffff79a7 */ /* 0x000fe60008100404 */
.L_x_153:
[----:B------:R-:W-:Y:S05]  /*1e240*/  BSYNC B0 ;  /* 0x0000000000007941 */ /* 0x000fea0003800000 */
.L_x_152:
        /* <DEDUP_REMOVED lines=8> */
.L_x_157:
        /* <DEDUP_REMOVED lines=8> */
.L_x_378:
[----:B------:R-:W-:Y:S05]  /*1e350*/  BSYNC B1 ;  /* 0x0000000000017941 */ /* 0x000fea0003800000 */
.L_x_158:
[----:B------:R-:W-:Y:S05]  /*1e360*/  @P4 BRA `(.L_x_160) ;  /* 0x0000000000944947 */ /* 0x000fea0003800000 */
[----:B------:R-:W-:Y:S01]  /*1e370*/  LEA R33, R0, R157, 0xd ;  /* 0x0000009d00217211 */ /* 0x000fe200078e68ff */
[----:B------:R-:W-:Y:S05]  /*1e380*/  WARPSYNC.ALL ;  /* 0x0000000000007948 */ /* 0x000fea0003800000 */
[----:B------:R-:W-:Y:S01]  /*1e390*/  LEA R8, R156, R33, 0x1 ;  /* 0x000000219c087211 */ /* 0x000fe200078e08ff */
[----:B------:R-:W2:Y:S05]  /*1e3a0*/  LDSM.16.M88.4 R12, [R33] ;  /* 0x00000000210c783b */ /* 0x000eaa0000000200 */
[----:B------:R-:W3:Y:S01]  /*1e3b0*/  LDSM.16.M88.4 R8, [R8] ;  /* 0x000000000808783b */ /* 0x000ee20000000200 */
[C---:B--2---:R-:W-:Y:S01]  /*1e3c0*/  LOP3.LUT R5, R12.reuse, 0xffff0000, RZ, 0xc0, !PT ;  /* 0xffff00000c057812 */ /* 0x044fe200078ec0ff */
[----:B------:R-:W-:Y:S01]  /*1e3d0*/  IMAD.U32 R3, R12, 0x10000, RZ ;  /* 0x000100000c037824 */ /* 0x000fe200078e00ff */
[----:B------:R-:W-:Y:S01]  /*1e3e0*/  LOP3.LUT R19, R13, 0xffff0000, RZ, 0xc0, !PT ;  /* 0xffff00000d137812 */ /* 0x000fe200078ec0ff */
[----:B------:R-:W-:Y:S01]  /*1e3f0*/  IMAD.U32 R29, R15, 0x10000, RZ ;  /* 0x000100000f1d7824 */ /* 0x000fe200078e00ff */
[----:B------:R-:W-:Y:S01]  /*1e400*/  SHF.L.U32 R21, R13, 0x10, RZ ;  /* 0x000000100d157819 */ /* 0x000fe200000006ff */
[----:B---3--:R-:W-:Y:S01]  /*1e410*/  IMAD.U32 R41, R10, 0x10000, RZ ;  /* 0x000100000a297824 */ /* 0x008fe200078e00ff */
[----:B-1----:R-:W-:Y:S01]  /*1e420*/  SHF.L.U32 R25, R14, 0x10, RZ ;  /* 0x000000100e197819 */ /* 0x002fe200000006ff */
        /* <DEDUP_REMOVED lines=25> */
.L_x_160:
[----:B------:R-:W-:Y:S02]  /*1e5c0*/  LOP3.LUT R6, R6, R49, RZ, 0x3c, !PT ;  /* 0x0000003106067212 */ /* 0x000fe400078e3cff */
[----:B------:R-:W-:-:S07]  /*1e5d0*/  SEL R0, R26, RZ, P3 ;  /* 0x000000ff1a007207 */ /* 0x000fce0001800000 */
.L_x_156:
[----:B------:R-:W-:Y:S05]  /*1e5e0*/  BSYNC B0 ;  /* 0x0000000000007941 */ /* 0x000fea0003800000 */
.L_x_155:
        /* <DEDUP_REMOVED lines=9> */
[----:B------:R-:W4:Y:S04]  /*1e680*/  LDL.LU R38, [R1+0x150] ;  /* 0x0001500001267983 */ /* 0x000f280000300800 */
[----:B------:R-:W5:Y:S04]  /*1e690*/  LDL.LU R43, [R1+0x158] ;  /* 0x00015800012b7983 */ /* 0x000f680000300800 */
[----:B------:R-:W5:Y:S04]  /*1e6a0*/  LDL.LU R49, [R1+0x160] ;  /* 0x0001600001317983 */ /* 0x000f680000300800 */
[----:B------:R-:W5:Y:S04]  /*1e6b0*/  LDL.LU R50, [R1+0x168] ;  /* 0x0001680001327983 */ /* 0x000f680000300800 */
[----:B------:R-:W5:Y:S04]  /*1e6c0*/  LDL.LU R54, [R1+0x170] ;  /* 0x0001700001367983 */ /* 0x000f680000300800 */
[----:B------:R-:W5:Y:S04]  /*1e6d0*/  LDL.LU R58, [R1+0x178] ;  /* 0x00017800013a7983 */ /* 0x000f680000300800 */
[----:B------:R-:W5:Y:S01]  /*1e6e0*/  LDL.LU R62, [R1+0x144] ;  /* 0x00014400013e7983 */ /* 0x000f620000300800 */
[----:B--2---:R-:W-:-:S04]  /*1e6f0*/  FFMA R24, R17, R24, R21 ;  /* 0x0000001811187223 */ /* 0x004fc80000000015 */
[----:B------:R-:W-:Y:S01]  /*1e700*/  FMUL R34, R24, 0.70710676908493041992 ;  /* 0x3f3504f318227820 */ /* 0x000fe20000400000 */
[----:B---3--:R-:W-:-:S03]  /*1e710*/  FFMA R25, R17, R25, R20 ;  /* 0x0000001911197223 */ /* 0x008fc60000000014 */
[C---:B------:R-:W-:Y:S01]  /*1e720*/  FMUL R26, R34.reuse, R34 ;  /* 0x00000022221a7220 */ /* 0x040fe20000400000 */
[----:B------:R-:W-:Y:S01]  /*1e730*/  FMUL R39, R25, 0.70710676908493041992 ;  /* 0x3f3504f319277820 */ /* 0x000fe20000400000 */
[----:B------:R-:W-:-:S03]  /*1e740*/  FSETP.GE.AND P3, PT, |R34|, 1.0029599666595458984, PT ;  /* 0x3f8060fe2200780b */ /* 0x000fc60003f66200 */
[----:B------:R-:W-:Y:S01]  /*1e750*/  FMUL R28, R39, R39 ;  /* 0x00000027271c7220 */ /* 0x000fe20000400000 */
[----:B------:R-:W-:Y:S02]  /*1e760*/  FSEL R26, |R34|, R26, P3 ;  /* 0x0000001a221a7208 */ /* 0x000fe40001800200 */
[----:B------:R-:W-:Y:S02]  /*1e770*/  FSEL R27, R170, 8.4834944573231041431e-05, P3 ;  /* 0x38b1e96aaa1b7808 */ /* 0x000fe40001800000 */
[----:B------:R-:W-:Y:S02]  /*1e780*/  FSEL R29, -R169, -0.00082130916416645050049, P3 ;  /* 0xba574d20a91d7808 */ /* 0x000fe40001800100 */
[C---:B------:R-:W-:Y:S02]  /*1e790*/  FSETP.GE.AND P5, PT, |R39|.reuse, 1.0029599666595458984, PT ;  /* 0x3f8060fe2700780b */ /* 0x040fe40003fa6200 */
[----:B------:R-:W-:Y:S01]  /*1e7a0*/  FSEL R31, R168, 0.0052134888246655464172, P3 ;  /* 0x3baad5eaa81f7808 */ /* 0x000fe20001800000 */
[----:B------:R-:W-:Y:S01]  /*1e7b0*/  FFMA R27, R26, R27, R29 ;  /* 0x0000001b1a1b7223 */ /* 0x000fe2000000001d */
[----:B------:R-:W-:-:S02]  /*1e7c0*/  FSEL R28, |R39|, R28, P5 ;  /* 0x0000001c271c7208 */ /* 0x000fc40002800200 */
        /* <DEDUP_REMOVED lines=28> */
[----:B----4-:R-:W-:-:S04]  /*1e990*/  FFMA R28, R17, R38, R19 ;  /* 0x00000026111c7223 */ /* 0x010fc80000000013 */
[----:B------:R-:W-:Y:S01]  /*1e9a0*/  FMUL R37, R28, 0.70710676908493041992 ;  /* 0x3f3504f31c257820 */ /* 0x000fe20000400000 */
[----:B-1----:R-:W-:-:S03]  /*1e9b0*/  @P3 FADD R29, -R29, 1 ;  /* 0x3f8000001d1d3421 */ /* 0x002fc60000000100 */
[----:B------:R-:W-:Y:S02]  /*1e9c0*/  FMUL R31, R37, R37 ;  /* 0x00000025251f7220 */ /* 0x000fe40000400000 */
[----:B------:R-:W-:Y:S01]  /*1e9d0*/  @P3 LOP3.LUT R26, R29, 0x80000000, R34, 0xb8, !PT ;  /* 0x800000001d1a3812 */ /* 0x000fe200078eb822 */
[----:B------:R-:W-:Y:S01]  /*1e9e0*/  FFMA R29, R17, R36, R18 ;  /* 0x00000024111d7223 */ /* 0x000fe20000000012 */
[----:B--2---:R-:W-:Y:S01]  /*1e9f0*/  @P5 FADD R30, -R30, 1 ;  /* 0x3f8000001e1e5421 */ /* 0x004fe20000000100 */
[----:B------:R-:W-:Y:S02]  /*1ea00*/  FSETP.GE.AND P3, PT, |R37|, 1.0029599666595458984, PT ;  /* 0x3f8060fe2500780b */ /* 0x000fe40003f66200 */
[----:B------:R-:W-:Y:S02]  /*1ea10*/  FMUL R44, R29, 0.70710676908493041992 ;  /* 0x3f3504f31d2c7820 */ /* 0x000fe40000400000 */
[----:B------:R-:W-:Y:S02]  /*1ea20*/  @P5 LOP3.LUT R27, R30, 0x80000000, R39, 0xb8, !PT ;  /* 0x800000001e1b5812 */ /* 0x000fe400078eb827 */
[----:B------:R-:W-:-:S02]  /*1ea30*/  FSEL R31, |R37|, R31, P3 ;  /* 0x0000001f251f7208 */ /* 0x000fc40001800200 */
        /* <DEDUP_REMOVED lines=21> */
[C---:B------:R-:W-:Y:S01]  /*1eb90*/  FSEL R34, R164.reuse, 0.12837915122509002686, P3 ;  /* 0x3e0375d3a4227808 */ /* 0x040fe20001800000 */
        /* <DEDUP_REMOVED lines=13> */
[----:B-----5:R-:W-:-:S04]  /*1ec70*/  FFMA R31, R17, R43, R15 ;  /* 0x0000002b111f7223 */ /* 0x020fc8000000000f */
        /* <DEDUP_REMOVED lines=45> */
[----:B------:R-:W-:-:S04]  /*1ef50*/  FFMA R37, R17, R49, R11 ;  /* 0x0000003111257223 */ /* 0x000fc8000000000b */
        /* <DEDUP_REMOVED lines=183> */
[C---:B------:R-:W-:Y:S01]  /*1fad0*/  FFMA R53, R17.reuse, R62, R12 ;  /* 0x0000003e11357223 */ /* 0x040fe2000000000c */
[----:B------:R-:W-:-:S03]  /*1fae0*/  FFMA R60, R17, R60, R13 ;  /* 0x0000003c113c7223 */ /* 0x000fc6000000000d */
[----:B------:R-:W-:Y:S01]  /*1faf0*/  FMUL R69, R53, 0.70710676908493041992 ;  /* 0x3f3504f335457820 */ /* 0x000fe20000400000 */
[----:B-1----:R-:W-:Y:S01]  /*1fb00*/  @P3 FADD R54, -R54, 1 ;  /* 0x3f80000036363421 */ /* 0x002fe20000000100 */
[----:B------:R-:W-:-:S04]  /*1fb10*/  FMUL R67, R60, 0.70710676908493041992 ;  /* 0x3f3504f33c437820 */ /* 0x000fc80000400000 */
[----:B------:R-:W-:Y:S01]  /*1fb20*/  @P3 LOP3.LUT R51, R54, 0x80000000, R63, 0xb8, !PT ;  /* 0x8000000036333812 */ /* 0x000fe200078eb83f */
[----:B------:R-:W-:Y:S01]  /*1fb30*/  FMUL R54, R69, R69 ;  /* 0x0000004545367220 */ /* 0x000fe20000400000 */
[----:B--2---:R-:W-:Y:S01]  /*1fb40*/  @P5 FADD R55, -R55, 1 ;  /* 0x3f80000037375421 */ /* 0x004fe20000000100 */
[----:B------:R-:W-:-:S04]  /*1fb50*/  FSETP.GE.AND P3, PT, |R69|, 1.0029599666595458984, PT ;  /* 0x3f8060fe4500780b */ /* 0x000fc80003f66200 */
[----:B------:R-:W-:Y:S02]  /*1fb60*/  @P5 LOP3.LUT R52, R55, 0x80000000, R58, 0xb8, !PT ;  /* 0x8000000037345812 */ /* 0x000fe400078eb83a */
[----:B------:R-:W-:Y:S01]  /*1fb70*/  FSEL R56, |R69|, R54, P3 ;  /* 0x0000003645387208 */ /* 0x000fe20001800200 */
[----:B------:R-:W-:Y:S01]  /*1fb80*/  FMUL R54, R67, R67 ;  /* 0x0000004343367220 */ /* 0x000fe20000400000 */
        /* <DEDUP_REMOVED lines=30> */
[----:B------:R-:W-:-:S04]  /*1fd70*/  FFMA R55, R54, R55, R56 ;  /* 0x0000003736377223 */ /* 0x000fc80000000038 */
[----:B------:R-:W-:-:S04]  /*1fd80*/  FFMA R55, R55, R58, R58 ;  /* 0x0000003a37377223 */ /* 0x000fc8000000003a */
[----:B------:R-:W1:Y:S08]  /*1fd90*/  @P5 MUFU.EX2 R54, R55 ;  /* 0x0000003700365308 */ /* 0x000e700000000800 */
[----:B------:R-:W2:Y:S01]  /*1fda0*/  @P3 MUFU.EX2 R56, R61 ;  /* 0x0000003d00383308 */ /* 0x000ea20000000800 */
[----:B------:R-:W-:Y:S01]  /*1fdb0*/  FMUL R57, R24, 0.5 ;  /* 0x3f00000018397820 */ /* 0x000fe20000400000 */
[----:B------:R-:W-:Y:S01]  /*1fdc0*/  FMUL R24, R25, 0.5 ;  /* 0x3f00000019187820 */ /* 0x000fe20000400000 */
[----:B------:R-:W-:Y:S01]  /*1fdd0*/  FADD R27, R27, 1 ;  /* 0x3f8000001b1b7421 */ /* 0x000fe20000000000 */
[----:B------:R-:W-:Y:S01]  /*1fde0*/  FMUL R25, R28, 0.5 ;  /* 0x3f0000001c197820 */ /* 0x000fe20000400000 */
[----:B------:R-:W-:Y:S01]  /*1fdf0*/  FADD R30, R30, 1 ;  /* 0x3f8000001e1e7421 */ /* 0x000fe20000000000 */
[----:B-1----:R-:W-:Y:S01]  /*1fe00*/  @P5 FADD R54, -R54, 1 ;  /* 0x3f80000036365421 */ /* 0x002fe20000000100 */
[----:B------:R-:W-:-:S02]  /*1fe10*/  FADD R26, R26, 1 ;  /* 0x3f8000001a1a7421 */ /* 0x000fc40000000000 */
[----:B------:R-:W-:Y:S01]  /*1fe20*/  FMUL R30, R30, R25 ;  /* 0x000000191e1e7220 */ /* 0x000fe20000400000 */
[----:B------:R-:W-:Y:S01]  /*1fe30*/  FADD R35, R35, 1 ;  /* 0x3f80000023237421 */ /* 0x000fe20000000000 */
[----:B------:R-:W-:Y:S01]  /*1fe40*/  @P5 LOP3.LUT R55, R54, 0x80000000, R67, 0xb8, !PT ;  /* 0x8000000036375812 */ /* 0x000fe200078eb843 */
[----:B------:R-:W-:Y:S01]  /*1fe50*/  FMUL R54, R27, R24 ;  /* 0x000000181b367220 */ /* 0x000fe20000400000 */
[----:B------:R-:W-:Y:S01]  /*1fe60*/  FMUL R24, R31, 0.5 ;  /* 0x3f0000001f187820 */ /* 0x000fe20000400000 */
[----:B--2---:R-:W-:Y:S01]  /*1fe70*/  @P3 FADD R56, -R56, 1 ;  /* 0x3f80000038383421 */ /* 0x004fe20000000100 */
[----:B------:R-:W-:Y:S01]  /*1fe80*/  FMUL R25, R34, 0.5 ;  /* 0x3f00000022197820 */ /* 0x000fe20000400000 */
[----:B------:R-:W-:Y:S01]  /*1fe90*/  FADD R36, R36, 1 ;  /* 0x3f80000024247421 */ /* 0x000fe20000000000 */
[----:B------:R-:W-:Y:S01]  /*1fea0*/  FMUL R28, R29, 0.5 ;  /* 0x3f0000001d1c7820 */ /* 0x000fe20000400000 */
[----:B------:R-:W-:Y:S01]  /*1feb0*/  FMUL R29, R26, R57 ;  /* 0x000000391a1d7220 */ /* 0x000fe20000400000 */
[----:B------:R-:W-:Y:S01]  /*1fec0*/  FMUL R31, R35, R24 ;  /* 0x00000018231f7220 */ /* 0x000fe20000400000 */
[----:B------:R-:W-:Y:S01]  /*1fed0*/  @P3 LOP3.LUT R61, R56, 0x80000000, R69, 0xb8, !PT ;  /* 0x80000000383d3812 */ /* 0x000fe200078eb845 */
[----:B------:R-:W-:Y:S01]  /*1fee0*/  FMUL R26, R37, 0.5 ;  /* 0x3f000000251a7820 */ /* 0x000fe20000400000 */
[----:B------:R-:W-:Y:S01]  /*1fef0*/  FADD R39, R39, 1 ;  /* 0x3f80000027277421 */ /* 0x000fe20000000000 */
[----:B------:R-:W-:Y:S01]  /*1ff00*/  FMUL R36, R36, R25 ;  /* 0x0000001924247220 */ /* 0x000fe20000400000 */
[----:B------:R-:W-:Y:S01]  /*1ff10*/  FMUL R24, R45, 0.5 ;  /* 0x3f0000002d187820 */ /* 0x000fe20000400000 */
[----:B------:R-:W-:Y:S01]  /*1ff20*/  FADD R47, R47, 1 ;  /* 0x3f8000002f2f7421 */ /* 0x000fe20000000000 */
[----:B------:R-:W-:Y:S01]  /*1ff30*/  FMUL R25, R42, 0.5 ;  /* 0x3f0000002a197820 */ /* 0x000fe20000400000 */
[----:B------:R-:W-:Y:S01]  /*1ff40*/  FADD R44, R44, 1 ;  /* 0x3f8000002c2c7421 */ /* 0x000fe20000000000 */
[----:B------:R-:W-:Y:S01]  /*1ff50*/  FADD R33, R33, 1 ;  /* 0x3f80000021217421 */ /* 0x000fe20000000000 */
[----:B------:R-:W-:Y:S01]  /*1ff60*/  FMUL R39, R39, R26 ;  /* 0x0000001a27277220 */ /* 0x000fe20000400000 */
[----:B------:R-:W-:Y:S01]  /*1ff70*/  FMUL R47, R47, R24 ;  /* 0x000000182f2f7220 */ /* 0x000fe20000400000 */
[----:B------:R-:W-:Y:S01]  /*1ff80*/  FMUL R35, R44, R25 ;  /* 0x000000192c237220 */ /* 0x000fe20000400000 */
[----:B------:R-:W-:Y:S01]  /*1ff90*/  FMUL R26, R53, 0.5 ;  /* 0x3f000000351a7820 */ /* 0x000fe20000400000 */
[----:B------:R-:W-:Y:S01]  /*1ffa0*/  FMUL R24, R60, 0.5 ;  /* 0x3f0000003c187820 */ /* 0x000fe20000400000 */
[----:B------:R-:W-:Y:S01]  /*1ffb0*/  FADD R61, R61, 1 ;  /* 0x3f8000003d3d7421 */ /* 0x000fe20000000000 */
[----:B------:R-:W-:Y:S01]  /*1ffc0*/  FADD R55, R55, 1 ;  /* 0x3f80000037377421 */ /* 0x000fe20000000000 */
[----:B------:R-:W-:Y:S01]  /*1ffd0*/  FMUL R38, R38, 0.5 ;  /* 0x3f00000026267820 */ /* 0x000fe20000400000 */
        /* <DEDUP_REMOVED lines=46> */
.L_x_162:
[----:B------:R-:W-:Y:S05]  /*202c0*/  BSYNC B0 ;  /* 0x0000000000007941 */ /* 0x000fea0003800000 */
.L_x_161:
[----:B------:R-:W-:Y:S06]  /*202d0*/  BAR.SYNC.DEFER_BLOCKING 0x1, 0x100 ;  /* 0x0044000000007b1d */ /* 0x000fec0000010000 */
[----:B------:R-:W-:Y:S04]  /*202e0*/  BSSY B0, `(.L_x_163) ;  /* 0x0000009000007945 */ /* 0x000fe80003800000 */
[----:B------:R-:W-:Y:S05]  /*202f0*/  @P0 BRA `(.L_x_164) ;  /* 0x00000000001c0947 */ /* 0x000fea0003800000 */
[----:B------:R-:W-:-:S13]  /*20300*/  ISETP.NE.AND P3, PT, R22, 0x3, PT ;  /* 0x000000031600780c */ /* 0x000fda0003f65270 */
[----:B------:R-:W-:Y:S05]  /*20310*/  @!P3 BRA `(.L_x_165) ;  /* 0x000000000004b947 */ /* 0x000fea0003800000 */
[----:B------:R-:W-:Y:S01]  /*20320*/  BPT.TRAP 0x1 ;  /* 0x000000040000795c */ /* 0x000fe20000300000 */
.L_x_165:
[----:B------:R-:W-:-:S04]  /*20330*/  ULEA UR4, UR5, UR49, 0x3 ;  /* 0x0000003105047291 */ /* 0x000fc8000f8e183f */
[----:B------:R-:W-:-:S04]  /*20340*/  UIADD3 UR4, UR4, 0x50, URZ ;  /* 0x0000005004047890 */ /* 0x000fc8000fffe03f */
[----:B------:R-:W-:-:S09]  /*20350*/  UPRMT UR4, UR48, 0x654, UR4 ;  /* 0x0000065430047896 */ /* 0x000fd20008000004 */
[----:B------:R-:W-:Y:S03]  /*20360*/  SYNCS.ARRIVE.TRANS64.RED.A1T0 RZ, [UR4], RZ ;  /* 0x000000ffffff79a7 */ /* 0x000fe60008100404 */
.L_x_164:
[----:B------:R-:W-:Y:S05]  /*20370*/  BSYNC B0 ;  /* 0x0000000000007941 */ /* 0x000fea0003800000 */
.L_x_163:
        /* <DEDUP_REMOVED lines=8> */
.L_x_168:
        /* <DEDUP_REMOVED lines=8> */
.L_x_379:
[----:B------:R-:W-:Y:S05]  /*20480*/  BSYNC B1 ;  /* 0x0000000000017941 */ /* 0x000fea0003800000 */
.L_x_169:
[----:B------:R-:W-:Y:S05]  /*20490*/  @P4 BRA `(.L_x_171) ;  /* 0x0000000000944947 */ /* 0x000fea0003800000 */
[----:B------:R-:W-:Y:S01]  /*204a0*/  IMAD R33, R0, 0x2000, R157 ;  /* 0x0000200000217824 */ /* 0x000fe200078e029d */
[----:B------:R-:W-:Y:S05]  /*204b0*/  WARPSYNC.ALL ;  /* 0x0000000000007948 */ /* 0x000fea0003800000 */
[----:B------:R-:W-:Y:S01]  /*204c0*/  LEA R8, R156, R33, 0x1 ;  /* 0x000000219c087211 */ /* 0x000fe200078e08ff */
[----:B------:R-:W2:Y:S05]  /*204d0*/  LDSM.16.M88.4 R12, [R33] ;  /* 0x00000000210c783b */ /* 0x000eaa0000000200 */
[----:B------:R-:W3:Y:S01]  /*204e0*/  LDSM.16.M88.4 R8, [R8] ;  /* 0x000000000808783b */ /* 0x000ee20000000200 */
[C---:B--2---:R-:W-:Y:S01]  /*204f0*/  SHF.L.U32 R3, R12.reuse, 0x10, RZ ;  /* 0x000000100c037819 */ /* 0x044fe200000006ff */
[----:B------:R-:W-:Y:S01]  /*20500*/  IMAD.U32 R21, R13, 0x10000, RZ ;  /* 0x000100000d157824 */ /* 0x000fe200078e00ff */
[----:B------:R-:W-:-:S02]  /*20510*/  LOP3.LUT R5, R12, 0xffff0000, RZ, 0xc0, !PT ;  /* 0xffff00000c057812 */ /* 0x000fc400078ec0ff */
[----:B------:R-:W-:Y:S01]  /*20520*/  LOP3.LUT R19, R13, 0xffff0000, RZ, 0xc0, !PT ;  /* 0xffff00000d137812 */ /* 0x000fe200078ec0ff */
[----:B---3--:R-:W-:Y:S01]  /*20530*/  IMAD.U32 R33, R8, 0x10000, RZ ;  /* 0x0001000008217824 */ /* 0x008fe200078e00ff */
[C---:B-1----:R-:W-:Y:S01]  /*20540*/  SHF.L.U32 R25, R14.reuse, 0x10, RZ ;  /* 0x000000100e197819 */ /* 0x042fe200000006ff */
[----:B------:R-:W-:Y:S01]  /*20550*/  IMAD.U32 R45, R11, 0x10000, RZ ;  /* 0x000100000b2d7824 */ /* 0x000fe200078e00ff */
        /* <DEDUP_REMOVED lines=25> */
.L_x_171:
[----:B------:R-:W-:Y:S02]  /*206f0*/  LOP3.LUT R6, R6, R49, RZ, 0x3c, !PT ;  /* 0x0000003106067212 */ /* 0x000fe400078e3cff */
[----:B------:R-:W-:-:S07]  /*20700*/  SEL R0, R26, RZ, P3 ;  /* 0x000000ff1a007207 */ /* 0x000fce0001800000 */
.L_x_167:
[----:B------:R-:W-:Y:S05]  /*20710*/  BSYNC B0 ;  /* 0x0000000000007941 */ /* 0x000fea0003800000 */
.L_x_166:
        /* <DEDUP_REMOVED lines=66> */
[----:B------:R-:W-:Y:S01]  /*20b40*/  FMUL R47, R119, 0.70710676908493041992 ;  /* 0x3f3504f3772f7820 */ /* 0x000fe20000400000 */
[----:B------:R-:W-:Y:S01]  /*20b50*/  FMUL R114, R114, 0.5 ;  /* 0x3f00000072727820 */ /* 0x000fe20000400000 */
[----:B------:R-:W-:Y:S01]  /*20b60*/  FMUL R52, R105, 0.70710676908493041992 ;  /* 0x3f3504f369347820 */ /* 0x000fe20000400000 */
[----:B-1----:R-:W-:Y:S01]  /*20b70*/  @P3 FADD R26, -R26, 1 ;  /* 0x3f8000001a1a3421 */ /* 0x002fe20000000100 */
        /* <DEDUP_REMOVED lines=289> */
[----:B------:R-:W-:Y:S01]  /*21d90*/  FSEL R44, R168, 0.0052134888246655464172, P3 ;  /* 0x3baad5eaa82c7808 */ /* 0x000fe20001800000 */
[C---:B------:R-:W-:Y:S01]  /*21da0*/  FFMA R42, R39.reuse, R38, R40 ;  /* 0x00000026272a7223 */ /* 0x040fe20000000028 */
        /* <DEDUP_REMOVED lines=27> */
[----:B------:R-:W-:Y:S01]  /*21f60*/  FMUL R42, R109, 0.5 ;  /* 0x3f0000006d2a7820 */ /* 0x000fe20000400000 */
[----:B------:R-:W1:Y:S01]  /*21f70*/  @P3 MUFU.EX2 R39, R44 ;  /* 0x0000002c00273308 */ /* 0x000e620000000800 */
[----:B------:R-:W-:Y:S01]  /*21f80*/  FMUL R40, R25, R40 ;  /* 0x0000002819287220 */ /* 0x000fe20000400000 */
[----:B------:R-:W-:Y:S01]  /*21f90*/  FFMA R38, R38, R41, R41 ;  /* 0x0000002926267223 */ /* 0x000fe20000000029 */
[----:B------:R-:W-:Y:S01]  /*21fa0*/  FMUL R42, R27, R42 ;  /* 0x0000002a1b2a7220 */ /* 0x000fe20000400000 */
[----:B------:R-:W-:Y:S01]  /*21fb0*/  FMUL R25, R110, 0.5 ;  /* 0x3f0000006e197820 */ /* 0x000fe20000400000 */
[----:B------:R-:W-:-:S03]  /*21fc0*/  FMUL R27, R112, 0.5 ;  /* 0x3f000000701b7820 */ /* 0x000fc60000400000 */
[----:B------:R-:W2:Y:S01]  /*21fd0*/  @P5 MUFU.EX2 R37, R38 ;  /* 0x0000002600255308 */ /* 0x000ea20000000800 */
[----:B------:R-:W-:Y:S01]  /*21fe0*/  FMUL R41, R28, R25 ;  /* 0x000000191c297220 */ /* 0x000fe20000400000 */
[----:B------:R-:W-:Y:S01]  /*21ff0*/  FMUL R47, R30, R27 ;  /* 0x0000001b1e2f7220 */ /* 0x000fe20000400000 */
[----:B------:R-:W-:Y:S01]  /*22000*/  FMUL R27, R105, 0.5 ;  /* 0x3f000000691b7820 */ /* 0x000fe20000400000 */
[----:B------:R-:W-:Y:S01]  /*22010*/  FMUL R25, R104, 0.5 ;  /* 0x3f00000068197820 */ /* 0x000fe20000400000 */
        /* <DEDUP_REMOVED lines=16> */
[----:B------:R-:W-:Y:S01]  /*22120*/  FMUL R24, R119, 0.5 ;  /* 0x3f00000077187820 */ /* 0x000fe20000400000 */
[----:B------:R-:W-:Y:S01]  /*22130*/  FMUL R28, R38, R25 ;  /* 0x00000019261c7220 */ /* 0x000fe20000400000 */
[----:B------:R-:W-:Y:S02]  /*22140*/  F2FP.BF16.F32.PACK_AB R29, R40, R37 ;  /* 0x00000025281d723e */ /* 0x000fe400000010ff */
[----:B------:R-:W-:Y:S01]  /*22150*/  FMUL R45, R45, R24 ;  /* 0x000000182d2d7220 */ /* 0x000fe20000400000 */
[----:B------:R-:W-:Y:S02]  /*22160*/  F2FP.BF16.F32.PACK_AB R31, R46, R41 ;  /* 0x000000292e1f723e */ /* 0x000fe400000010ff */
[----:B------:R-:W-:Y:S02]  /*22170*/  F2FP.BF16.F32.PACK_AB R24, R26, R47 ;  /* 0x0000002f1a18723e */ /* 0x000fe400000010ff */
[----:B------:R-:W-:-:S02]  /*22180*/  F2FP.BF16.F32.PACK_AB R28, R33, R28 ;  /* 0x0000001c211c723e */ /* 0x000fc400000010ff */
        /* <DEDUP_REMOVED lines=22> */
.L_x_173:
[----:B------:R-:W-:Y:S05]  /*222f0*/  BSYNC B0 ;  /* 0x0000000000007941 */ /* 0x000fea0003800000 */
.L_x_172:
[----:B------:R-:W-:Y:S06]  /*22300*/  BAR.SYNC.DEFER_BLOCKING 0x1, 0x100 ;  /* 0x0044000000007b1d */ /* 0x000fec0000010000 */
[----:B------:R-:W-:Y:S04]  /*22310*/  BSSY B0, `(.L_x_174) ;  /* 0x0000009000007945 */ /* 0x000fe80003800000 */
[----:B------:R-:W-:Y:S05]  /*22320*/  @P0 BRA `(.L_x_175) ;  /* 0x00000000001c0947 */ /* 0x000fea0003800000 */
[----:B------:R-:W-:-:S13]  /*22330*/  ISETP.NE.AND P3, PT, R22, 0x3, PT ;  /* 0x000000031600780c */ /* 0x000fda0003f65270 */
[----:B------:R-:W-:Y:S05]  /*22340*/  @!P3 BRA `(.L_x_176) ;  /* 0x000000000004b947 */ /* 0x000fea0003800000 */
[----:B------:R-:W-:Y:S01]  /*22350*/  BPT.TRAP 0x1 ;  /* 0x000000040000795c */ /* 0x000fe20000300000 */
.L_x_176:
[----:B------:R-:W-:-:S04]  /*22360*/  ULEA UR4, UR5, UR49, 0x3 ;  /* 0x0000003105047291 */ /* 0x000fc8000f8e183f */
[----:B------:R-:W-:-:S04]  /*22370*/  UIADD3 UR4, UR4, 0x50, URZ ;  /* 0x0000005004047890 */ /* 0x000fc8000fffe03f */
[----:B------:R-:W-:-:S09]  /*22380*/  UPRMT UR4, UR48, 0x654, UR4 ;  /* 0x0000065430047896 */ /* 0x000fd20008000004 */
[----:B------:R-:W-:Y:S03]  /*22390*/  SYNCS.ARRIVE.TRANS64.RED.A1T0 RZ, [UR4], RZ ;  /* 0x000000ffffff79a7 */ /* 0x000fe60008100404 */
.L_x_175:
[----:B------:R-:W-:Y:S05]  /*223a0*/  BSYNC B0 ;  /* 0x0000000000007941 */ /* 0x000fea0003800000 */
.L_x_174:
        /* <DEDUP_REMOVED lines=8> */
.L_x_179:
        /* <DEDUP_REMOVED lines=8> */
.L_x_380:
[----:B------:R-:W-:Y:S05]  /*224b0*/  BSYNC B1 ;  /* 0x0000000000017941 */ /* 0x000fea0003800000 */
.L_x_180:
        /* <DEDUP_REMOVED lines=38> */
.L_x_182:
[----:B------:R-:W-:Y:S02]  /*22720*/  LOP3.LUT R6, R6, R49, RZ, 0x3c, !PT ;  /* 0x0000003106067212 */ /* 0x000fe400078e3cff */
[----:B------:R-:W-:-:S07]  /*22730*/  SEL R0, R26, RZ, P3 ;  /* 0x000000ff1a007207 */ /* 0x000fce0001800000 */
.L_x_178:
[----:B------:R-:W-:Y:S05]  /*22740*/  BSYNC B0 ;  /* 0x0000000000007941 */ /* 0x000fea0003800000 */
.L_x_177:
        /* <DEDUP_REMOVED lines=348> */
[----:B------:R-:W-:Y:S02]  /*23d10*/  FSETP.GE.AND P5, PT, |R64|, 1.0029599666595458984, PT ;  /* 0x3f8060fe4000780b */ /* 0x000fe40003fa6200 */
[----:B------:R-:W-:Y:S01]  /*23d20*/  FSEL R58, R168, 0.0052134888246655464172, P3 ;  /* 0x3baad5eaa83a7808 */ /* 0x000fe20001800000 */
[----:B------:R-:W-:Y:S01]  /*23d30*/  FFMA R56, R53, R52, R54 ;  /* 0x0000003435387223 */ /* 0x000fe20000000036 */
[----:B------:R-:W-:-:S02]  /*23d40*/  FSEL R51, |R64|, R51, P5 ;  /* 0x0000003340337208 */ /* 0x000fc40002800200 */
        /* <DEDUP_REMOVED lines=28> */
[----:B------:R-:W-:Y:S01]  /*23f10*/  FADD R30, R30, 1 ;  /* 0x3f8000001e1e7421 */ /* 0x000fe20000000000 */
[----:B-1----:R-:W-:-:S05]  /*23f20*/  @P5 FADD R51, -R51, 1 ;  /* 0x3f80000033335421 */ /* 0x002fca0000000100 */
[----:B------:R-:W-:Y:S01]  /*23f30*/  @P5 LOP3.LUT R52, R51, 0x80000000, R64, 0xb8, !PT ;  /* 0x8000000033345812 */ /* 0x000fe200078eb840 */
[----:B------:R-:W-:Y:S01]  /*23f40*/  FMUL R51, R24, 0.5 ;  /* 0x3f00000018337820 */ /* 0x000fe20000400000 */
[----:B------:R-:W-:Y:S01]  /*23f50*/  FMUL R24, R25, 0.5 ;  /* 0x3f00000019187820 */ /* 0x000fe20000400000 */
[----:B------:R-:W-:Y:S01]  /*23f60*/  FMUL R25, R28, 0.5 ;  /* 0x3f0000001c197820 */ /* 0x000fe20000400000 */
[----:B------:R-:W-:Y:S01]  /*23f70*/  FADD R27, R27, 1 ;  /* 0x3f8000001b1b7421 */ /* 0x000fe20000000000 */
[----:B--2---:R-:W-:Y:S01]  /*23f80*/  @P3 FADD R53, -R53, 1 ;  /* 0x3f80000035353421 */ /* 0x004fe20000000100 */
[----:B------:R-:W-:Y:S01]  /*23f90*/  FADD R36, R36, 1 ;  /* 0x3f80000024247421 */ /* 0x000fe20000000000 */
[----:B------:R-:W-:Y:S01]  /*23fa0*/  FMUL R30, R30, R25 ;  /* 0x000000191e1e7220 */ /* 0x000fe20000400000 */
[----:B------:R-:W-:Y:S01]  /*23fb0*/  FMUL R25, R34, 0.5 ;  /* 0x3f00000022197820 */ /* 0x000fe20000400000 */
[----:B------:R-:W-:Y:S01]  /*23fc0*/  FMUL R54, R27, R24 ;  /* 0x000000181b367220 */ /* 0x000fe20000400000 */
[----:B------:R-:W-:Y:S01]  /*23fd0*/  FMUL R24, R31, 0.5 ;  /* 0x3f0000001f187820 */ /* 0x000fe20000400000 */
[----:B------:R-:W-:Y:S01]  /*23fe0*/  FADD R35, R35, 1 ;  /* 0x3f80000023237421 */ /* 0x000fe20000000000 */
[----:B------:R-:W-:Y:S01]  /*23ff0*/  FMUL R36, R36, R25 ;  /* 0x0000001924247220 */ /* 0x000fe20000400000 */
[----:B------:R-:W-:Y:S01]  /*24000*/  @P3 LOP3.LUT R58, R53, 0x80000000, R66, 0xb8, !PT ;  /* 0x80000000353a3812 */ /* 0x000fe200078eb842 */
[----:B------:R-:W-:Y:S01]  /*24010*/  FADD R26, R26, 1 ;  /* 0x3f8000001a1a7421 */ /* 0x000fe20000000000 */
[----:B------:R-:W-:Y:S01]  /*24020*/  FMUL R25, R42, 0.5 ;  /* 0x3f0000002a197820 */ /* 0x000fe20000400000 */
[----:B------:R-:W-:Y:S01]  /*24030*/  FADD R44, R44, 1 ;  /* 0x3f8000002c2c7421 */ /* 0x000fe20000000000 */
[----:B------:R-:W-:Y:S01]  /*24040*/  FMUL R28, R29, 0.5 ;  /* 0x3f0000001d1c7820 */ /* 0x000fe20000400000 */
[----:B------:R-:W-:Y:S01]  /*24050*/  FMUL R31, R35, R24 ;  /* 0x00000018231f7220 */ /* 0x000fe20000400000 */
[----:B------:R-:W-:Y:S01]  /*24060*/  FADD R33, R33, 1 ;  /* 0x3f80000021217421 */ /* 0x000fe20000000000 */
[----:B------:R-:W-:Y:S01]  /*24070*/  FMUL R29, R26, R51 ;  /* 0x000000331a1d7220 */ /* 0x000fe20000400000 */
        /* <DEDUP_REMOVED lines=58> */
.L_x_184:
[----:B------:R-:W-:Y:S05]  /*24420*/  BSYNC B0 ;  /* 0x0000000000007941 */ /* 0x000fea0003800000 */
.L_x_183:
[----:B------:R-:W-:Y:S06]  /*24430*/  BAR.SYNC.DEFER_BLOCKING 0x1, 0x100 ;  /* 0x0044000000007b1d */ /* 0x000fec0000010000 */
[----:B------:R-:W-:Y:S04]  /*24440*/  BSSY B0, `(.L_x_185) ;  /* 0x0000009000007945 */ /* 0x000fe80003800000 */
[----:B------:R-:W-:Y:S05]  /*24450*/  @P0 BRA `(.L_x_186) ;  /* 0x00000000001c0947 */ /* 0x000fea0003800000 */
[----:B------:R-:W-:-:S13]  /*24460*/  ISETP.NE.AND P3, PT, R22, 0x3, PT ;  /* 0x000000031600780c */ /* 0x000fda0003f65270 */
[----:B------:R-:W-:Y:S05]  /*24470*/  @!P3 BRA `(.L_x_187) ;  /* 0x000000000004b947 */ /* 0x000fea0003800000 */
[----:B------:R-:W-:Y:S01]  /*24480*/  BPT.TRAP 0x1 ;  /* 0x000000040000795c */ /* 0x000fe20000300000 */
.L_x_187:
[----:B------:R-:W-:-:S04]  /*24490*/  ULEA UR4, UR5, UR49, 0x3 ;  /* 0x0000003105047291 */ /* 0x000fc8000f8e183f */
[----:B------:R-:W-:-:S04]  /*244a0*/  UIADD3 UR4, UR4, 0x50, URZ ;  /* 0x0000005004047890 */ /* 0x000fc8000fffe03f */
[----:B------:R-:W-:-:S09]  /*244b0*/  UPRMT UR4, UR48, 0x654, UR4 ;  /* 0x0000065430047896 */ /* 0x000fd20008000004 */
[----:B------:R-:W-:Y:S03]  /*244c0*/  SYNCS.ARRIVE.TRANS64.RED.A1T0 RZ, [UR4], RZ ;  /* 0x000000ffffff79a7 */ /* 0x000fe60008100404 */
.L_x_186:
[----:B------:R-:W-:Y:S05]  /*244d0*/  BSYNC B0 ;  /* 0x0000000000007941 */ /* 0x000fea0003800000 */
.L_x_185:
        /* <DEDUP_REMOVED lines=8> */
.L_x_190:
        /* <DEDUP_REMOVED lines=8> */
.L_x_381:
[----:B------:R-:W-:Y:S05]  /*245e0*/  BSYNC B1 ;  /* 0x0000000000017941 */ /* 0x000fea0003800000 */
.L_x_191:
[----:B------:R-:W-:Y:S05]  /*245f0*/  @P4 BRA `(.L_x_193) ;  /* 0x0000000000944947 */ /* 0x000fea0003800000 */
[----:B------:R-:W-:Y:S01]  /*24600*/  LEA R29, R0, R157, 0xd ;  /* 0x0000009d001d7211 */ /* 0x000fe200078e68ff */
[----:B------:R-:W-:Y:S05]  /*24610*/  WARPSYNC.ALL ;  /* 0x0000000000007948 */ /* 0x000fea0003800000 */
[----:B-1----:R-:W-:Y:S01]  /*24620*/  LEA R24, R156, R29, 0x1 ;  /* 0x0000001d9c187211 */ /* 0x002fe200078e08ff */
[----:B------:R-:W1:Y:S05]  /*24630*/  LDSM.16.M88.4 R8, [R29] ;  /* 0x000000001d08783b */ /* 0x000e6a0000000200 */
[----:B------:R-:W2:Y:S01]  /*24640*/  LDSM.16.M88.4 R24, [R24] ;  /* 0x000000001818783b */ /* 0x000ea20000000200 */
[----:B-1----:R-:W-:Y:S01]  /*24650*/  SHF.L.U32 R21, R9, 0x10, RZ ;  /* 0x0000001009157819 */ /* 0x002fe200000006ff */
[----:B------:R-:W-:Y:S01]  /*24660*/  IMAD.U32 R15, R11, 0x10000, RZ ;  /* 0x000100000b0f7824 */ /* 0x000fe200078e00ff */
[C---:B------:R-:W-:Y:S01]  /*24670*/  LOP3.LUT R3, R8.reuse, 0xffff0000, RZ, 0xc0, !PT ;  /* 0xffff000008037812 */ /* 0x040fe200078ec0ff */
[----:B------:R-:W-:Y:S01]  /*24680*/  IMAD.U32 R13, R8, 0x10000, RZ ;  /* 0x00010000080d7824 */ /* 0x000fe200078e00ff */
[----:B------:R-:W-:Y:S01]  /*24690*/  LOP3.LUT R9, R9, 0xffff0000, RZ, 0xc0, !PT ;  /* 0xffff000009097812 */ /* 0x000fe200078ec0ff */
[----:B--2---:R-:W-:Y:S01]  /*246a0*/  IMAD.U32 R35, R26, 0x10000, RZ ;  /* 0x000100001a237824 */ /* 0x004fe200078e00ff */
[----:B------:R-:W-:Y:S01]  /*246b0*/  LOP3.LUT R5, R10, 0xffff0000, RZ, 0xc0, !PT ;  /* 0xffff00000a057812 */ /* 0x000fe200078ec0ff */
[C---:B------:R-:W-:Y:S01]  /*246c0*/  FMUL R12, R16.reuse, R3 ;  /* 0x00000003100c7220 */ /* 0x040fe20000400000 */
[----:B------:R-:W-:Y:S01]  /*246d0*/  LOP3.LUT R11, R11, 0xffff0000, RZ, 0xc0, !PT ;  /* 0xffff00000b0b7812 */ /* 0x000fe200078ec0ff */
[C---:B------:R-:W-:Y:S01]  /*246e0*/  FMUL R20, R16.reuse, R9 ;  /* 0x0000000910147220 */ /* 0x040fe20000400000 */
[----:B------:R-:W-:Y:S01]  /*246f0*/  SHF.L.U32 R33, R25, 0x10, RZ ;  /* 0x0000001019217819 */ /* 0x000fe200000006ff */
[C---:B------:R-:W-:Y:S01]  /*24700*/  FMUL R18, R16.reuse, R5 ;  /* 0x0000000510127220 */ /* 0x040fe20000400000 */
[----:B------:R-:W-:Y:S01]  /*24710*/  SHF.L.U32 R39, R27, 0x10, RZ ;  /* 0x000000101b277819 */ /* 0x000fe200000006ff */
[----:B------:R-:W-:Y:S01]  /*24720*/  FMUL R14, R16, R11 ;  /* 0x0000000b100e7220 */ /* 0x000fe20000400000 */
[----:B------:R-:W-:Y:S01]  /*24730*/  SHF.L.U32 R19, R10, 0x10, RZ ;  /* 0x000000100a137819 */ /* 0x000fe200000006ff */
[----:B------:R-:W-:Y:S01]  /*24740*/  FMUL R13, R16, R13 ;  /* 0x0000000d100d7220 */ /* 0x000fe20000400000 */
[----:B------:R-:W-:Y:S01]  /*24750*/  SHF.L.U32 R29, R24, 0x10, RZ ;  /* 0x00000010181d7819 */ /* 0x000fe200000006ff */
[----:B------:R-:W-:Y:S01]  /*24760*/  FMUL R21, R16, R21 ;  /* 0x0000001510157220 */ /* 0x000fe20000400000 */
[----:B------:R-:W-:Y:S01]  /*24770*/  LOP3.LUT R31, R24, 0xffff0000, RZ, 0xc0, !PT ;  /* 0xffff0000181f7812 */ /* 0x000fe200078ec0ff */
[C---:B------:R-:W-:Y:S01]  /*24780*/  FMUL R19, R16.reuse, R19 ;  /* 0x0000001310137220 */ /* 0x040fe20000400000 */
[----:B------:R-:W-:Y:S01]  /*24790*/  LOP3.LUT R25, R25, 0xffff0000, RZ, 0xc0, !PT ;  /* 0xffff000019197812 */ /* 0x000fe200078ec0ff */
        /* <DEDUP_REMOVED lines=11> */
.L_x_193:
[----:B------:R-:W-:Y:S02]  /*24850*/  LOP3.LUT R6, R6, R41, RZ, 0x3c, !PT ;  /* 0x0000002906067212 */ /* 0x000fe400078e3cff */
[----:B------:R-:W-:-:S07]  /*24860*/  SEL R0, R28, RZ, P3 ;  /* 0x000000ff1c007207 */ /* 0x000fce0001800000 */
.L_x_189:
[----:B------:R-:W-:Y:S05]  /*24870*/  BSYNC B0 ;  /* 0x0000000000007941 */ /* 0x000fea0003800000 */
.L_x_188:
        /* <DEDUP_REMOVED lines=59> */
[----:B------:R-:W-:Y:S01]  /*24c30*/  FFMA R134, R17, R134, R3 ;  /* 0x0000008611867223 */ /* 0x000fe20000000003 */
[----:B------:R-:W2:Y:S01]  /*24c40*/  @P5 MUFU.EX2 R27, R25 ;  /* 0x00000019001b5308 */ /* 0x000ea20000000800 */
[----:B------:R-:W-:Y:S01]  /*24c50*/  FMUL R48, R132, 0.70710676908493041992 ;  /* 0x3f3504f384307820 */ /* 0x000fe20000400000 */
[----:B------:R-:W-:Y:S01]  /*24c60*/  FMUL R45, R133, 0.70710676908493041992 ;  /* 0x3f3504f3852d7820 */ /* 0x000fe20000400000 */
[----:B------:R-:W-:Y:S01]  /*24c70*/  FMUL R52, R134, 0.70710676908493041992 ;  /* 0x3f3504f386347820 */ /* 0x000fe20000400000 */
[C---:B------:R-:W-:Y:S01]  /*24c80*/  FFMA R135, R17.reuse, R135, R2 ;  /* 0x0000008711877223 */ /* 0x040fe20000000002 */
[C---:B------:R-:W-:Y:S01]  /*24c90*/  FFMA R121, R17.reuse, R121, R12 ;  /* 0x0000007911797223 */ /* 0x040fe2000000000c */
[----:B------:R-:W-:Y:S01]  /*24ca0*/  FFMA R120, R17, R120, R13 ;  /* 0x0000007811787223 */ /* 0x000fe2000000000d */
[----:B------:R-:W-:Y:S01]  /*24cb0*/  FMUL R130, R130, 0.5 ;  /* 0x3f00000082827820 */ /* 0x000fe20000400000 */
[----:B------:R-:W-:Y:S01]  /*24cc0*/  FMUL R132, R132, 0.5 ;  /* 0x3f00000084847820 */ /* 0x000fe20000400000 */
[----:B-1----:R-:W-:Y:S01]  /*24cd0*/  @P3 FADD R26, -R26, 1 ;  /* 0x3f8000001a1a3421 */ /* 0x002fe20000000100 */
[----:B------:R-:W-:Y:S01]  /*24ce0*/  FMUL R50, R121, 0.70710676908493041992 ;  /* 0x3f3504f379327820 */ /* 0x000fe20000400000 */
[----:B------:R-:W-:Y:S05]  /*24cf0*/  WARPSYNC.ALL ;  /* 0x0000000000007948 */ /* 0x000fea0003800000 */
[----:B------:R-:W-:Y:S01]  /*24d00*/  @P3 LOP3.LUT R24, R26, 0x80000000, R37, 0xb8, !PT ;  /* 0x800000001a183812 */ /* 0x000fe200078eb825 */
[----:B--2---:R-:W-:Y:S01]  /*24d10*/  @P5 FADD R27, -R27, 1 ;  /* 0x3f8000001b1b5421 */ /* 0x004fe20000000100 */
[C---:B------:R-:W-:Y:S01]  /*24d20*/  FMUL R26, R39.reuse, R39 ;  /* 0x00000027271a7220 */ /* 0x040fe20000400000 */
[----:B------:R-:W-:Y:S01]  /*24d30*/  FSETP.GE.AND P3, PT, |R39|, 1.0029599666595458984, PT ;  /* 0x3f8060fe2700780b */ /* 0x000fe20003f66200 */
[----:B------:R-:W-:Y:S01]  /*24d40*/  BSSY B0, `(.L_x_194) ;  /* 0x0000171000007945 */ /* 0x000fe20003800000 */
[----:B------:R-:W-:Y:S01]  /*24d50*/  FADD R24, R24, 1 ;  /* 0x3f80000018187421 */ /* 0x000fe20000000000 */
[----:B------:R-:W-:-:S02]  /*24d60*/  @P5 LOP3.LUT R25, R27, 0x80000000, R30, 0xb8, !PT ;  /* 0x800000001b195812 */ /* 0x000fc400078eb81e */
[----:B------:R-:W-:Y:S02]  /*24d70*/  FSEL R26, |R39|, R26, P3 ;  /* 0x0000001a271a7208 */ /* 0x000fe40001800200 */
[----:B------:R-:W-:Y:S01]  /*24d80*/  FSEL R27, R170, 8.4834944573231041431e-05, P3 ;  /* 0x38b1e96aaa1b7808 */ /* 0x000fe20001800000 */
[----:B------:R-:W-:Y:S01]  /*24d90*/  FADD R25, R25, 1 ;  /* 0x3f80000019197421 */ /* 0x000fe20000000000 */
[----:B------:R-:W-:Y:S02]  /*24da0*/  FSEL R29, -R169, -0.00082130916416645050049, P3 ;  /* 0xba574d20a91d7808 */ /* 0x000fe40001800100 */
[----:B------:R-:W-:Y:S02]  /*24db0*/  FSETP.GE.AND P5, PT, |R34|, 1.0029599666595458984, PT ;  /* 0x3f8060fe2200780b */ /* 0x000fe40003fa6200 */
[----:B------:R-:W-:Y:S01]  /*24dc0*/  FSEL R31, -R167, -0.026868773624300956726, P3 ;  /* 0xbcdc1be7a71f7808 */ /* 0x000fe20001800100 */
[----:B------:R-:W-:Y:S01]  /*24dd0*/  FFMA R27, R26, R27, R29 ;  /* 0x0000001b1a1b7223 */ /* 0x000fe2000000001d */
[----:B------:R-:W-:-:S02]  /*24de0*/  FSEL R29, R168, 0.0052134888246655464172, P3 ;  /* 0x3baad5eaa81d7808 */ /* 0x000fc40001800000 */
        /* <DEDUP_REMOVED lines=112> */
[C---:B------:R-:W-:Y:S01]  /*254f0*/  FMUL R39, R131.reuse, 0.70710676908493041992 ;  /* 0x3f3504f383277820 */ /* 0x040fe20000400000 */
[----:B------:R-:W-:Y:S01]  /*25500*/  FFMA R36, R34, R37, R36 ;  /* 0x0000002522247223 */ /* 0x000fe20000000024 */
[----:B------:R-:W-:Y:S01]  /*25510*/  FMUL R131, R131, 0.5 ;  /* 0x3f00000083837820 */ /* 0x000fe20000400000 */
[----:B------:R-:W1:Y:S01]  /*25520*/  @P3 MUFU.EX2 R33, R30 ;  /* 0x0000001e00213308 */ /* 0x000e620000000800 */
[----:B------:R-:W-:Y:S01]  /*25530*/  FMUL R35, R39, R39 ;  /* 0x0000002727237220 */ /* 0x000fe20000400000 */
        /* <DEDUP_REMOVED lines=106> */
[----:B------:R-:W-:Y:S01]  /*25be0*/  FSEL R40, -R167, -0.026868773624300956726, P3 ;  /* 0xbcdc1be7a7287808 */ /* 0x000fe20001800100 */
        /* <DEDUP_REMOVED lines=38> */
[----:B------:R-:W-:Y:S01]  /*25e50*/  FMUL R48, R120, 0.70710676908493041992 ;  /* 0x3f3504f378307820 */ /* 0x000fe20000400000 */
[----:B------:R-:W-:-:S02]  /*25e60*/  FSEL R36, R170, 8.4834944573231041431e-05, P3 ;  /* 0x38b1e96aaa247808 */ /* 0x000fc40001800000 */
[----:B------:R-:W-:Y:S01]  /*25e70*/  FSEL R38, -R169, -0.00082130916416645050049, P3 ;  /* 0xba574d20a9267808 */ /* 0x000fe20001800100 */
[C---:B------:R-:W-:Y:S01]  /*25e80*/  FMUL R35, R48.reuse, R48 ;  /* 0x0000003030237220 */ /* 0x040fe20000400000 */
[----:B------:R-:W-:Y:S01]  /*25e90*/  FSETP.GE.AND P5, PT, |R48|, 1.0029599666595458984, PT ;  /* 0x3f8060fe3000780b */ /* 0x000fe20003fa6200 */
[----:B------:R-:W-:Y:S01]  /*25ea0*/  FADD R47, R47, 1 ;  /* 0x3f8000002f2f7421 */ /* 0x000fe20000000000 */
        /* <DEDUP_REMOVED lines=51> */
[----:B------:R-:W-:Y:S01]  /*261e0*/  FMUL R26, R135, 0.5 ;  /* 0x3f000000871a7820 */ /* 0x000fe20000400000 */
[----:B------:R-:W-:Y:S01]  /*261f0*/  FMUL R33, R42, R27 ;  /* 0x0000001b2a217220 */ /* 0x000fe20000400000 */
[----:B------:R-:W-:Y:S01]  /*26200*/  FMUL R35, R24, R35 ;  /* 0x0000002318237220 */ /* 0x000fe20000400000 */
[----:B------:R-:W-:Y:S01]  /*26210*/  FMUL R24, R127, 0.5 ;  /* 0x3f0000007f187820 */ /* 0x000fe20000400000 */
[----:B------:R-:W-:Y:S01]  /*26220*/  FADD R36, R36, 1 ;  /* 0x3f80000024247421 */ /* 0x000fe20000000000 */
[----:B------:R-:W-:Y:S01]  /*26230*/  FMUL R31, R47, R26 ;  /* 0x0000001a2f1f7220 */ /* 0x000fe20000400000 */
[----:B------:R-:W-:Y:S01]  /*26240*/  F2FP.BF16.F32.PACK_AB R26, R40, R37 ;  /* 0x00000025281a723e */ /* 0x000fe200000010ff */
[----:B------:R-:W-:Y:S01]  /*26250*/  FMUL R29, R29, R24 ;  /* 0x000000181d1d7220 */ /* 0x000fe20000400000 */
[----:B------:R-:W-:-:S04]  /*26260*/  FMUL R24, R133, 0.5 ;  /* 0x3f00000085187820 */ /* 0x000fc80000400000 */
[----:B------:R-:W-:Y:S01]  /*26270*/  FMUL R34, R43, R24 ;  /* 0x000000182b227220 */ /* 0x000fe20000400000 */
[----:B------:R-:W-:Y:S01]  /*26280*/  FMUL R24, R134, 0.5 ;  /* 0x3f00000086187820 */ /* 0x000fe20000400000 */
[----:B------:R-:W-:Y:S02]  /*26290*/  F2FP.BF16.F32.PACK_AB R27, R29, R28 ;  /* 0x0000001c1d1b723e */ /* 0x000fe400000010ff */
[----:B------:R-:W-:Y:S01]  /*262a0*/  F2FP.BF16.F32.PACK_AB R28, R39, R30 ;  /* 0x0000001e271c723e */ /* 0x000fe200000010ff */
[----:B------:R-:W-:Y:S01]  /*262b0*/  FMUL R44, R45, R24 ;  /* 0x000000182d2c7220 */ /* 0x000fe20000400000 */
[----:B------:R-:W-:Y:S01]  /*262c0*/  FMUL R24, R36, R25 ;  /* 0x0000001924187220 */ /* 0x000fe20000400000 */
[----:B------:R-:W-:Y:S02]  /*262d0*/  F2FP.BF16.F32.PACK_AB R25, R38, R35 ;  /* 0x000000232619723e */ /* 0x000fe400000010ff */
[----:B------:R-:W-:Y:S02]  /*262e0*/  F2FP.BF16.F32.PACK_AB R29, R131, R130 ;  /* 0x00000082831d723e */ /* 0x000fe400000010ff */
[----:B------:R-:W-:-:S02]  /*262f0*/  F2FP.BF16.F32.PACK_AB R24, R33, R24 ;  /* 0x000000182118723e */ /* 0x000fc400000010ff */
[----:B------:R-:W-:Y:S02]  /*26300*/  F2FP.BF16.F32.PACK_AB R30, R34, R41 ;  /* 0x00000029221e723e */ /* 0x000fe400000010ff */
[----:B------:R-:W-:Y:S01]  /*26310*/  F2FP.BF16.F32.PACK_AB R31, R31, R44 ;  /* 0x0000002c1f1f723e */ /* 0x000fe200000010ff */
        /* <DEDUP_REMOVED lines=19> */
.L_x_195:
[----:B------:R-:W-:Y:S05]  /*26450*/  BSYNC B0 ;  /* 0x0000000000007941 */ /* 0x000fea0003800000 */
.L_x_194:
[----:B------:R-:W-:Y:S06]  /*26460*/  BAR.SYNC.DEFER_BLOCKING 0x1, 0x100 ;  /* 0x0044000000007b1d */ /* 0x000fec0000010000 */
[----:B------:R-:W-:Y:S04]  /*26470*/  BSSY B0, `(.L_x_196) ;  /* 0x0000009000007945 */ /* 0x000fe80003800000 */
[----:B------:R-:W-:Y:S05]  /*26480*/  @P0 BRA `(.L_x_197) ;  /* 0x00000000001c0947 */ /* 0x000fea0003800000 */
[----:B------:R-:W-:-:S13]  /*26490*/  ISETP.NE.AND P3, PT, R22, 0x3, PT ;  /* 0x000000031600780c */ /* 0x000fda0003f65270 */
[----:B------:R-:W-:Y:S05]  /*264a0*/  @!P3 BRA `(.L_x_198) ;  /* 0x000000000004b947 */ /* 0x000fea0003800000 */
[----:B------:R-:W-:Y:S01]  /*264b0*/  BPT.TRAP 0x1 ;  /* 0x000000040000795c */ /* 0x000fe20000300000 */
.L_x_198:
[----:B------:R-:W-:-:S04]  /*264c0*/  ULEA UR4, UR5, UR49, 0x3 ;  /* 0x0000003105047291 */ /* 0x000fc8000f8e183f */
[----:B------:R-:W-:-:S04]  /*264d0*/  UIADD3 UR4, UR4, 0x50, URZ ;  /* 0x0000005004047890 */ /* 0x000fc8000fffe03f */
[----:B------:R-:W-:-:S09]  /*264e0*/  UPRMT UR4, UR48, 0x654, UR4 ;  /* 0x0000065430047896 */ /* 0x000fd20008000004 */
[----:B------:R-:W-:Y:S03]  /*264f0*/  SYNCS.ARRIVE.TRANS64.RED.A1T0 RZ, [UR4], RZ ;  /* 0x000000ffffff79a7 */ /* 0x000fe60008100404 */
.L_x_197:
[----:B------:R-:W-:Y:S05]  /*26500*/  BSYNC B0 ;  /* 0x0000000000007941 */ /* 0x000fea0003800000 */
.L_x_196:
        /* <DEDUP_REMOVED lines=8> */
.L_x_201:
        /* <DEDUP_REMOVED lines=8> */
.L_x_382:
[----:B------:R-:W-:Y:S05]  /*26610*/  BSYNC B1 ;  /* 0x0000000000017941 */ /* 0x000fea0003800000 */
.L_x_202:
[----:B------:R-:W-:Y:S05]  /*26620*/  @P4 BRA `(.L_x_204) ;  /* 0x0000000000944947 */ /* 0x000fea0003800000 */
[----:B------:R-:W-:Y:S01]  /*26630*/  IMAD R29, R0, 0x2000, R157 ;  /* 0x00002000001d7824 */ /* 0x000fe200078e029d */
[----:B------:R-:W-:Y:S05]  /*26640*/  WARPSYNC.ALL ;  /* 0x0000000000007948 */ /* 0x000fea0003800000 */
[----:B-1----:R-:W-:Y:S01]  /*26650*/  LEA R24, R156, R29, 0x1 ;  /* 0x0000001d9c187211 */ /* 0x002fe200078e08ff */
[----:B------:R-:W1:Y:S05]  /*26660*/  LDSM.16.M88.4 R8, [R29] ;  /* 0x000000001d08783b */ /* 0x000e6a0000000200 */
[----:B------:R-:W2:Y:S01]  /*26670*/  LDSM.16.M88.4 R24, [R24] ;  /* 0x000000001818783b */ /* 0x000ea20000000200 */
[----:B-1----:R-:W-:Y:S01]  /*26680*/  IMAD.U32 R21, R9, 0x10000, RZ ;  /* 0x0001000009157824 */ /* 0x002fe200078e00ff */
[----:B------:R-:W-:-:S02]  /*26690*/  SHF.L.U32 R15, R11, 0x10, RZ ;  /* 0x000000100b0f7819 */ /* 0x000fc400000006ff */
[----:B------:R-:W-:Y:S01]  /*266a0*/  LOP3.LUT R3, R8, 0xffff0000, RZ, 0xc0, !PT ;  /* 0xffff000008037812 */ /* 0x000fe200078ec0ff */
[----:B------:R-:W-:Y:S01]  /*266b0*/  FMUL R21, R16, R21 ;  /* 0x0000001510157220 */ /* 0x000fe20000400000 */
[----:B------:R-:W-:Y:S01]  /*266c0*/  LOP3.LUT R9, R9, 0xffff0000, RZ, 0xc0, !PT ;  /* 0xffff000009097812 */ /* 0x000fe200078ec0ff */
[----:B--2---:R-:W-:Y:S01]  /*266d0*/  IMAD.U32 R39, R27, 0x10000, RZ ;  /* 0x000100001b277824 */ /* 0x004fe200078e00ff */
[----:B------:R-:W-:Y:S01]  /*266e0*/  LOP3.LUT R5, R10, 0xffff0000, RZ, 0xc0, !PT ;  /* 0xffff00000a057812 */ /* 0x000fe200078ec0ff */
[----:B------:R-:W-:Y:S01]  /*266f0*/  IMAD.U32 R29, R24, 0x10000, RZ ;  /* 0x00010000181d7824 */ /* 0x000fe200078e00ff */
[----:B------:R-:W-:Y:S01]  /*26700*/  LOP3.LUT R11, R11, 0xffff0000, RZ, 0xc0, !PT ;  /* 0xffff00000b0b7812 */ /* 0x000fe200078ec0ff */
[C---:B------:R-:W-:Y:S01]  /*26710*/  FMUL R12, R16.reuse, R3 ;  /* 0x00000003100c7220 */ /* 0x040fe20000400000 */
[C---:B------:R-:W-:Y:S01]  /*26720*/  SHF.L.U32 R33, R25.reuse, 0x10, RZ ;  /* 0x0000001019217819 */ /* 0x040fe200000006ff */
        /* <DEDUP_REMOVED lines=21> */
.L_x_204:
[----:B------:R-:W-:Y:S02]  /*26880*/  LOP3.LUT R6, R6, R41, RZ, 0x3c, !PT ;  /* 0x0000002906067212 */ /* 0x000fe400078e3cff */
[----:B------:R-:W-:-:S07]  /*26890*/  SEL R0, R28, RZ, P3 ;  /* 0x000000ff1c007207 */ /* 0x000fce0001800000 */
.L_x_200:
[----:B------:R-:W-:Y:S05]  /*268a0*/  BSYNC B0 ;  /* 0x0000000000007941 */ /* 0x000fea0003800000 */
.L_x_199:
        /* <DEDUP_REMOVED lines=334> */
[C---:B------:R-:W-:Y:S01]  /*27d90*/  FFMA R61, R17.reuse, R61, R12 ;  /* 0x0000003d113d7223 */ /* 0x040fe2000000000c */
[----:B------:R-:W-:-:S03]  /*27da0*/  FFMA R60, R17, R60, R13 ;  /* 0x0000003c113c7223 */ /* 0x000fc6000000000d */
[----:B------:R-:W-:Y:S01]  /*27db0*/  FMUL R66, R61, 0.70710676908493041992 ;  /* 0x3f3504f33d427820 */ /* 0x000fe20000400000 */
[----:B-1----:R-:W-:-:S05]  /*27dc0*/  @P3 FADD R47, -R47, 1 ;  /* 0x3f8000002f2f3421 */ /* 0x002fca0000000100 */
[----:B------:R-:W-:Y:S01]  /*27dd0*/  @P3 LOP3.LUT R57, R47, 0x80000000, R64, 0xb8, !PT ;  /* 0x800000002f393812 */ /* 0x000fe200078eb840 */
[----:B------:R-:W-:Y:S01]  /*27de0*/  FMUL R47, R66, R66 ;  /* 0x00000042422f7220 */ /* 0x000fe20000400000 */
[----:B--2---:R-:W-:Y:S01]  /*27df0*/  @P5 FADD R48, -R48, 1 ;  /* 0x3f80000030305421 */ /* 0x004fe20000000100 */
[----:B------:R-:W-:Y:S01]  /*27e00*/  FSETP.GE.AND P3, PT, |R66|, 1.0029599666595458984, PT ;  /* 0x3f8060fe4200780b */ /* 0x000fe20003f66200 */
[----:B------:R-:W-:-:S03]  /*27e10*/  FMUL R64, R60, 0.70710676908493041992 ;  /* 0x3f3504f33c407820 */ /* 0x000fc60000400000 */
        /* <DEDUP_REMOVED lines=38> */
[----:B-1----:R-:W-:Y:S01]  /*28080*/  @P5 FADD R47, -R47, 1 ;  /* 0x3f8000002f2f5421 */ /* 0x002fe20000000100 */
[----:B------:R-:W-:-:S04]  /*28090*/  FADD R30, R30, 1 ;  /* 0x3f8000001e1e7421 */ /* 0x000fc80000000000 */
[----:B------:R-:W-:Y:S01]  /*280a0*/  @P5 LOP3.LUT R48, R47, 0x80000000, R64, 0xb8, !PT ;  /* 0x800000002f305812 */ /* 0x000fe200078eb840 */
[----:B------:R-:W-:Y:S01]  /*280b0*/  FMUL R47, R24, 0.5 ;  /* 0x3f000000182f7820 */ /* 0x000fe20000400000 */
[----:B------:R-:W-:Y:S01]  /*280c0*/  FMUL R24, R25, 0.5 ;  /* 0x3f00000019187820 */ /* 0x000fe20000400000 */
[----:B------:R-:W-:Y:S01]  /*280d0*/  FMUL R25, R28, 0.5 ;  /* 0x3f0000001c197820 */ /* 0x000fe20000400000 */
[----:B------:R-:W-:Y:S02]  /*280e0*/  FADD R35, R35, 1 ;  /* 0x3f80000023237421 */ /* 0x000fe40000000000 */
[----:B------:R-:W-:Y:S01]  /*280f0*/  FMUL R50, R27, R24 ;  /* 0x000000181b327220 */ /* 0x000fe20000400000 */
[----:B------:R-:W-:Y:S01]  /*28100*/  FMUL R30, R30, R25 ;  /* 0x000000191e1e7220 */ /* 0x000fe20000400000 */
[----:B------:R-:W-:Y:S01]  /*28110*/  FMUL R24, R31, 0.5 ;  /* 0x3f0000001f187820 */ /* 0x000fe20000400000 */
[----:B--2---:R-:W-:Y:S01]  /*28120*/  @P3 FADD R49, -R49, 1 ;  /* 0x3f80000031313421 */ /* 0x004fe20000000100 */
[----:B------:R-:W-:Y:S01]  /*28130*/  FMUL R25, R34, 0.5 ;  /* 0x3f00000022197820 */ /* 0x000fe20000400000 */
[----:B------:R-:W-:Y:S01]  /*28140*/  FADD R36, R36, 1 ;  /* 0x3f80000024247421 */ /* 0x000fe20000000000 */
[----:B------:R-:W-:Y:S01]  /*28150*/  FADD R26, R26, 1 ;  /* 0x3f8000001a1a7421 */ /* 0x000fe20000000000 */
[----:B------:R-:W-:Y:S01]  /*28160*/  FMUL R35, R35, R24 ;  /* 0x0000001823237220 */ /* 0x000fe20000400000 */
[----:B------:R-:W-:Y:S01]  /*28170*/  FMUL R24, R45, 0.5 ;  /* 0x3f0000002d187820 */ /* 0x000fe20000400000 */
[----:B------:R-:W-:Y:S01]  /*28180*/  FMUL R36, R36, R25 ;  /* 0x0000001924247220 */ /* 0x000fe20000400000 */
[----:B------:R-:W-:Y:S01]  /*28190*/  FADD R53, R53, 1 ;  /* 0x3f80000035357421 */ /* 0x000fe20000000000 */
[----:B------:R-:W-:Y:S01]  /*281a0*/  @P3 LOP3.LUT R54, R49, 0x80000000, R66, 0xb8, !PT ;  /* 0x8000000031363812 */ /* 0x000fe200078eb842 */
[----:B------:R-:W-:Y:S01]  /*281b0*/  FMUL R47, R26, R47 ;  /* 0x0000002f1a2f7220 */ /* 0x000fe20000400000 */
[----:B------:R-:W-:Y:S01]  /*281c0*/  FMUL R25, R42, 0.5 ;  /* 0x3f0000002a197820 */ /* 0x000fe20000400000 */
[----:B------:R-:W-:Y:S01]  /*281d0*/  FADD R44, R44, 1 ;  /* 0x3f8000002c2c7421 */ /* 0x000fe20000000000 */
[----:B------:R-:W-:Y:S01]  /*281e0*/  FMUL R26, R37, 0.5 ;  /* 0x3f000000251a7820 */ /* 0x000fe20000400000 */
[----:B------:R-:W-:Y:S01]  /*281f0*/  FADD R39, R39, 1 ;  /* 0x3f80000027277421 */ /* 0x000fe20000000000 */
[----:B------:R-:W-:Y:S01]  /*28200*/  FMUL R28, R29, 0.5 ;  /* 0x3f0000001d1c7820 */ /* 0x000fe20000400000 */
[----:B------:R-:W-:Y:S01]  /*28210*/  FADD R33, R33, 1 ;  /* 0x3f80000021217421 */ /* 0x000fe20000000000 */
[----:B------:R-:W-:Y:S01]  /*28220*/  FMUL R53, R53, R24 ;  /* 0x0000001835357220 */ /* 0x000fe20000400000 */
        /* <DEDUP_REMOVED lines=53> */
.L_x_206:
[----:B------:R-:W-:Y:S05]  /*28580*/  BSYNC B0 ;  /* 0x0000000000007941 */ /* 0x000fea0003800000 */
.L_x_205:
[----:B------:R-:W-:Y:S06]  /*28590*/  BAR.SYNC.DEFER_BLOCKING 0x1, 0x100 ;  /* 0x0044000000007b1d */ /* 0x000fec0000010000 */
[----:B------:R-:W-:Y:S04]  /*285a0*/  BSSY B0, `(.L_x_207) ;  /* 0x0000009000007945 */ /* 0x000fe80003800000 */
[----:B------:R-:W-:Y:S05]  /*285b0*/  @P0 BRA `(.L_x_208) ;  /* 0x00000000001c0947 */ /* 0x000fea0003800000 */
[----:B------:R-:W-:-:S13]  /*285c0*/  ISETP.NE.AND P3, PT, R22, 0x3, PT ;  /* 0x000000031600780c */ /* 0x000fda0003f65270 */
[----:B------:R-:W-:Y:S05]  /*285d0*/  @!P3 BRA `(.L_x_209) ;  /* 0x000000000004b947 */ /* 0x000fea0003800000 */
[----:B------:R-:W-:Y:S01]  /*285e0*/  BPT.TRAP 0x1 ;  /* 0x000000040000795c */ /* 0x000fe20000300000 */
.L_x_209:
[----:B------:R-:W-:-:S04]  /*285f0*/  ULEA UR4, UR5, UR49, 0x3 ;  /* 0x0000003105047291 */ /* 0x000fc8000f8e183f */
[----:B------:R-:W-:-:S04]  /*28600*/  UIADD3 UR4, UR4, 0x50, URZ ;  /* 0x0000005004047890 */ /* 0x000fc8000fffe03f */
[----:B------:R-:W-:-:S09]  /*28610*/  UPRMT UR4, UR48, 0x654, UR4 ;  /* 0x0000065430047896 */ /* 0x000fd20008000004 */
[----:B------:R-:W-:Y:S03]  /*28620*/  SYNCS.ARRIVE.TRANS64.RED.A1T0 RZ, [UR4], RZ ;  /* 0x000000ffffff79a7 */ /* 0x000fe60008100404 */
.L_x_208:
[----:B------:R-:W-:Y:S05]  /*28630*/  BSYNC B0 ;  /* 0x0000000000007941 */ /* 0x000fea0003800000 */
.L_x_207:
        /* <DEDUP_REMOVED lines=8> */
.L_x_212:
[----:B------:R-:W-:Y:S01]  /*286c0*/  SHF.L.U32 R6, R6, 0x1f, RZ ;  /* 0x0000001f06067819 */ /* 0x000fe200000006ff */
[----:B------:R-:W-:Y:S01]  /*286d0*/  BSSY B1, `(.L_x_213) ;  /* 0x0000004000017945 */ /* 0x000fe20003800000 */
[----:B-1----:R-:W-:-:S04]  /*286e0*/  LEA R25, R0, UR49, 0x3 ;  /* 0x0000003100197c11 */ /* 0x002fc8000f8e18ff */
[----:B------:R-:W1:Y:S02]  /*286f0*/  SYNCS.PHASECHK.TRANS64.TRYWAIT P3, [R25+URZ+0x30], R6 ;  /* 0x00003006190075a7 */ /* 0x000e64000806017f */
[----:B-1----:R-:W-:Y:S05]  /*28700*/  @!P3 BRA `(.L_x_214) ;  /* 0x000000680034b947 */ /* 0x002fea0003800000 */
.L_x_383:
[----:B------:R-:W-:Y:S05]  /*28710*/  BSYNC B1 ;  /* 0x0000000000017941 */ /* 0x000fea0003800000 */
.L_x_213:
[----:B------:R-:W-:Y:S05]  /*28720*/  @P4 BRA `(.L_x_211) ;  /* 0x0000000000944947 */ /* 0x000fea0003800000 */
[----:B------:R-:W-:Y:S01]  /*28730*/  LEA R157, R0, R157, 0xd ;  /* 0x0000009d009d7211 */ /* 0x000fe200078e68ff */
[----:B------:R-:W-:Y:S05]  /*28740*/  WARPSYNC.ALL ;  /* 0x0000000000007948 */ /* 0x000fea0003800000 */
[----:B------:R-:W-:Y:S01]  /*28750*/  LEA R0, R156, R157, 0x1 ;  /* 0x0000009d9c007211 */ /* 0x000fe200078e08ff */
[----:B------:R-:W2:Y:S04]  /*28760*/  LDSM.16.M88.4 R8, [R157] ;  /* 0x000000009d08783b */ /* 0x000ea80000000200 */
[----:B-1----:R-:W1:Y:S01]  /*28770*/  LDSM.16.M88.4 R24, [R0] ;  /* 0x000000000018783b */ /* 0x002e620000000200 */
[----:B--2---:R-:W-:Y:S01]  /*28780*/  SHF.L.U32 R21, R9, 0x10, RZ ;  /* 0x0000001009157819 */ /* 0x004fe200000006ff */
[----:B------:R-:W-:Y:S01]  /*28790*/  IMAD.U32 R15, R11, 0x10000, RZ ;  /* 0x000100000b0f7824 */ /* 0x000fe200078e00ff */
[C---:B------:R-:W-:Y:S01]  /*287a0*/  LOP3.LUT R3, R8.reuse, 0xffff0000, RZ, 0xc0, !PT ;  /* 0xffff000008037812 */ /* 0x040fe200078ec0ff */
[----:B------:R-:W-:Y:S01]  /*287b0*/  IMAD.U32 R13, R8, 0x10000, RZ ;  /* 0x00010000080d7824 */ /* 0x000fe200078e00ff */
[----:B------:R-:W-:Y:S01]  /*287c0*/  LOP3.LUT R9, R9, 0xffff0000, RZ, 0xc0, !PT ;  /* 0xffff000009097812 */ /* 0x000fe200078ec0ff */
[----:B-1----:R-:W-:Y:S01]  /*287d0*/  IMAD.U32 R35, R26, 0x10000, RZ ;  /* 0x000100001a237824 */ /* 0x002fe200078e00ff */
        /* <DEDUP_REMOVED lines=26> */
.L_x_211:
[----:B------:R-:W-:Y:S05]  /*28980*/  BSYNC B0 ;  /* 0x0000000000007941 */ /* 0x000fea0003800000 */
.L_x_210:
[C---:B------:R-:W-:Y:S01]  /*28990*/  FFMA R2, R17.reuse, R151, R2 ;  /* 0x0000009711027223 */ /* 0x040fe20000000002 */
[C---:B------:R-:W-:Y:S01]  /*289a0*/  FFMA R21, R17.reuse, R138, R21 ;  /* 0x0000008a11157223 */ /* 0x040fe20000000015 */
[C---:B------:R-:W-:Y:S01]  /*289b0*/  FFMA R20, R17.reuse, R139, R20 ;  /* 0x0000008b11147223 */ /* 0x040fe20000000014 */
[----:B------:R-:W-:Y:S01]  /*289c0*/  FFMA R19, R17, R140, R19 ;  /* 0x0000008c11137223 */ /* 0x000fe20000000013 */
[----:B------:R-:W-:Y:S01]  /*289d0*/  FMUL R29, R2, 0.70710676908493041992 ;  /* 0x3f3504f3021d7820 */ /* 0x000fe20000400000 */
[----:B------:R-:W-:Y:S01]  /*289e0*/  FMUL R41, R21, 0.70710676908493041992 ;  /* 0x3f3504f315297820 */ /* 0x000fe20000400000 */
[----:B-1----:R-:W-:Y:S01]  /*289f0*/  FMUL R32, R20, 0.70710676908493041992 ;  /* 0x3f3504f314207820 */ /* 0x002fe20000400000 */
[----:B------:R-:W-:Y:S01]  /*28a00*/  FMUL R43, R19, 0.70710676908493041992 ;  /* 0x3f3504f3132b7820 */ /* 0x000fe20000400000 */
[C---:B------:R-:W-:Y:S01]  /*28a10*/  FMUL R0, R29.reuse, R29 ;  /* 0x0000001d1d007220 */ /* 0x040fe20000400000 */
[----:B------:R-:W-:Y:S01]  /*28a20*/  FSETP.GE.AND P3, PT, |R29|, 1.0029599666595458984, PT ;  /* 0x3f8060fe1d00780b */ /* 0x000fe20003f66200 */
[----:B------:R-:W-:Y:S01]  /*28a30*/  FFMA R18, R17, R141, R18 ;  /* 0x0000008d11127223 */ /* 0x000fe20000000012 */
[----:B------:R-:W-:Y:S01]  /*28a40*/  FSETP.GE.AND P4, PT, |R32|, 1.0029599666595458984, PT ;  /* 0x3f8060fe2000780b */ /* 0x000fe20003f86200 */
[----:B------:R-:W-:Y:S01]  /*28a50*/  FMUL R26, R43, R43 ;  /* 0x0000002b2b1a7220 */ /* 0x000fe20000400000 */
        /* <DEDUP_REMOVED lines=8> */
[----:B------:R-:W-:Y:S01]  /*28ae0*/  FSEL R24, -R167, -0.026868773624300956726, P3 ;  /* 0xbcdc1be7a7187808 */ /* 0x000fe20001800100 */
[----:B------:R-:W-:Y:S01]  /*28af0*/  FFMA R25, R0, R25, R27 ;  /* 0x0000001900197223 */ /* 0x000fe2000000001b */
[----:B------:R-:W-:Y:S01]  /*28b00*/  FSEL R27, -|R29|, R29, P3 ;  /* 0x0000001d1d1b7208 */ /* 0x000fe20001800300 */
[----:B------:R-:W-:Y:S01]  /*28b10*/  FMUL R36, R14, 0.70710676908493041992 ;  /* 0x3f3504f30e247820 */ /* 0x000fe20000400000 */
[----:B------:R-:W-:Y:S01]  /*28b20*/  FSEL R31, -R169, -0.00082130916416645050049, P4 ;  /* 0xba574d20a91f7808 */ /* 0x000fe20002000100 */
[----:B------:R-:W-:Y:S01]  /*28b30*/  FFMA R25, R0, R25, R6 ;  /* 0x0000001900197223 */ /* 0x000fe20000000006 */
[----:B------:R-:W-:Y:S01]  /*28b40*/  FSEL R6, R166, 0.11284004896879196167, P3 ;  /* 0x3de718afa6067808 */ /* 0x000fe20001800000 */
[----:B------:R-:W-:Y:S01]  /*28b50*/  FFMA R11, R17, R144, R11 ;  /* 0x00000090110b7223 */ /* 0x000fe2000000000b */
[----:B------:R-:W-:Y:S01]  /*28b60*/  FSETP.GE.AND P5, PT, |R43|, 1.0029599666595458984, PT ;  /* 0x3f8060fe2b00780b */ /* 0x000fe20003fa6200 */
[C---:B------:R-:W-:Y:S01]  /*28b70*/  FFMA R25, R0.reuse, R25, R24 ;  /* 0x0000001900197223 */ /* 0x040fe20000000018 */
[----:B------:R-:W-:Y:S01]  /*28b80*/  FSEL R24, R165, -0.37612664699554443359, P3 ;  /* 0xbec093aca5187808 */ /* 0x000fe20001800000 */
[----:B------:R-:W-:Y:S01]  /*28b90*/  FFMA R10, R17, R145, R10 ;  /* 0x00000091110a7223 */ /* 0x000fe2000000000a */
[----:B------:R-:W-:Y:S01]  /*28ba0*/  FSEL R28, |R43|, R26, P5 ;  /* 0x0000001a2b1c7208 */ /* 0x000fe20002800200 */
[----:B------:R-:W-:Y:S01]  /*28bb0*/  FFMA R25, R0, R25, R6 ;  /* 0x0000001900197223 */ /* 0x000fe20000000006 */
[----:B------:R-:W-:Y:S01]  /*28bc0*/  FSEL R6, R164, 0.12837915122509002686, P3 ;  /* 0x3e0375d3a4067808 */ /* 0x000fe20001800000 */
[----:B------:R-:W-:Y:S01]  /*28bd0*/  FMUL R46, R11, 0.70710676908493041992 ;  /* 0x3f3504f30b2e7820 */ /* 0x000fe20000400000 */
[----:B------:R-:W-:Y:S01]  /*28be0*/  FSEL R35, R170, 8.4834944573231041431e-05, P5 ;  /* 0x38b1e96aaa237808 */ /* 0x000fe20002800000 */
[----:B------:R-:W-:Y:S01]  /*28bf0*/  FFMA R25, R0, R25, R24 ;  /* 0x0000001900197223 */ /* 0x000fe20000000018 */
[----:B------:R-:W-:Y:S01]  /*28c00*/  FMUL R24, R32, R32 ;  /* 0x0000002020187220 */ /* 0x000fe20000400000 */
[----:B------:R-:W-:Y:S01]  /*28c10*/  FSEL R37, -R169, -0.00082130916416645050049, P5 ;  /* 0xba574d20a9257808 */ /* 0x000fe20002800100 */
[C---:B------:R-:W-:Y:S01]  /*28c20*/  FFMA R9, R17.reuse, R146, R9 ;  /* 0x0000009211097223 */ /* 0x040fe20000000009 */
[----:B------:R-:W-:Y:S01]  /*28c30*/  FFMA R0, R0, R25, R6 ;  /* 0x0000001900007223 */ /* 0x000fe20000000006 */
[----:B------:R-:W-:Y:S01]  /*28c40*/  FSEL R33, R168, 0.0052134888246655464172, P4 ;  /* 0x3baad5eaa8217808 */ /* 0x000fe20002000000 */
[----:B------:R-:W-:Y:S01]  /*28c50*/  FFMA R147, R17, R147, R8 ;  /* 0x0000009311937223 */ /* 0x000fe20000000008 */
[----:B------:R-:W-:Y:S01]  /*28c60*/  FSEL R24, |R32|, R24, P4 ;  /* 0x0000001820187208 */ /* 0x000fe20002000200 */
[----:B------:R-:W-:Y:S01]  /*28c70*/  FFMA R0, R0, R27, R27 ;  /* 0x0000001b00007223 */ /* 0x000fe2000000001b */
[----:B------:R-:W-:Y:S01]  /*28c80*/  FSEL R39, R168, 0.0052134888246655464172, P5 ;  /* 0x3baad5eaa8277808 */ /* 0x000fe20002800000 */
[----:B------:R-:W-:Y:S01]  /*28c90*/  FFMA R35, R28, R35, R37 ;  /* 0x000000231c237223 */ /* 0x000fe20000000025 */
[----:B------:R-:W-:Y:S01]  /*28ca0*/  FSEL R37, -R167, -0.026868773624300956726, P5 ;  /* 0xbcdc1be7a7257808 */ /* 0x000fe20002800100 */
[----:B------:R-:W1:Y:S01]  /*28cb0*/  @P3 MUFU.EX2 R6, R0 ;  /* 0x0000000000063308 */ /* 0x000e620000000800 */
[----:B------:R-:W-:Y:S01]  /*28cc0*/  FSEL R30, R164, 0.12837915122509002686, P5 ;  /* 0x3e0375d3a41e7808 */ /* 0x000fe20002800000 */
[----:B------:R-:W-:Y:S01]  /*28cd0*/  FFMA R39, R28, R35, R39 ;  /* 0x000000231c277223 */ /* 0x000fe20000000027 */
[----:B------:R-:W-:Y:S01]  /*28ce0*/  FSEL R35, R166, 0.11284004896879196167, P4 ;  /* 0x3de718afa6237808 */ /* 0x000fe20002000000 */
[----:B------:R-:W-:Y:S01]  /*28cf0*/  FFMA R148, R17, R148, R5 ;  /* 0x0000009411947223 */ /* 0x000fe20000000005 */
[----:B------:R-:W-:Y:S01]  /*28d00*/  FMUL R49, R147, 0.70710676908493041992 ;  /* 0x3f3504f393317820 */ /* 0x000fe20000400000 */
[----:B------:R-:W-:Y:S01]  /*28d10*/  FFMA R37, R28, R39, R37 ;  /* 0x000000271c257223 */ /* 0x000fe20000000025 */
[C---:B------:R-:W-:Y:S01]  /*28d20*/  FFMA R149, R17.reuse, R149, R4 ;  /* 0x0000009511957223 */ /* 0x040fe20000000004 */
[----:B------:R-:W-:Y:S01]  /*28d30*/  FFMA R150, R17, R150, R3 ;  /* 0x0000009611967223 */ /* 0x000fe20000000003 */
[----:B------:R-:W-:Y:S01]  /*28d40*/  FMUL R4, R49, R49 ;  /* 0x0000003131047220 */ /* 0x000fe20000400000 */
[----:B------:R-:W-:Y:S01]  /*28d50*/  FFMA R137, R17, R137, R12 ;  /* 0x0000008911897223 */ /* 0x000fe2000000000c */
[----:B------:R-:W-:Y:S01]  /*28d60*/  FMUL R51, R149, 0.70710676908493041992 ;  /* 0x3f3504f395337820 */ /* 0x000fe20000400000 */
[----:B------:R-:W-:Y:S01]  /*28d70*/  FFMA R136, R17, R136, R13 ;  /* 0x0000008811887223 */ /* 0x000fe2000000000d */
[----:B------:R-:W-:Y:S01]  /*28d80*/  FMUL R21, R21, 0.5 ;  /* 0x3f00000015157820 */ /* 0x000fe20000400000 */
[----:B------:R-:W-:Y:S05]  /*28d90*/  WARPSYNC.ALL ;  /* 0x0000000000007948 */ /* 0x000fea0003800000 */
[----:B-1----:R-:W-:Y:S01]  /*28da0*/  @P3 FADD R6, -R6, 1 ;  /* 0x3f80000006063421 */ /* 0x002fe20000000100 */
[----:B------:R-:W-:Y:S04]  /*28db0*/  BSSY B0, `(.L_x_215) ;  /* 0x000017b000007945 */ /* 0x000fe80003800000 */
[----:B------:R-:W-:Y:S01]  /*28dc0*/  @P3 LOP3.LUT R0, R6, 0x80000000, R29, 0xb8, !PT ;  /* 0x8000000006003812 */ /* 0x000fe200078eb81d */
[C---:B------:R-:W-:Y:S01]  /*28dd0*/  FMUL R6, R41.reuse, R41 ;  /* 0x0000002929067220 */ /* 0x040fe20000400000 */
[----:B------:R-:W-:-:S02]  /*28de0*/  FSETP.GE.AND P3, PT, |R41|, 1.0029599666595458984, PT ;  /* 0x3f8060fe2900780b */ /* 0x000fc40003f66200 */
[----:B------:R-:W-:Y:S01]  /*28df0*/  FSEL R29, R170, 8.4834944573231041431e-05, P4 ;  /* 0x38b1e96aaa1d7808 */ /* 0x000fe20002000000 */
[----:B------:R-:W-:Y:S01]  /*28e00*/  FADD R0, R0, 1 ;  /* 0x3f80000000007421 */ /* 0x000fe20000000000 */
[----:B------:R-:W-:Y:S02]  /*28e10*/  FSEL R6, |R41|, R6, P3 ;  /* 0x0000000629067208 */ /* 0x000fe40001800200 */
[----:B------:R-:W-:Y:S01]  /*28e20*/  FSEL R25, R170, 8.4834944573231041431e-05, P3 ;  /* 0x38b1e96aaa197808 */ /* 0x000fe20001800000 */
[C---:B------:R-:W-:Y:S01]  /*28e30*/  FFMA R31, R24.reuse, R29, R31 ;  /* 0x0000001d181f7223 */ /* 0x040fe2000000001f */
[----:B------:R-:W-:Y:S02]  /*28e40*/  FSEL R27, -R169, -0.00082130916416645050049, P3 ;  /* 0xba574d20a91b7808 */ /* 0x000fe40001800100 */
[C---:B------:R-:W-:Y:S01]  /*28e50*/  FSEL R29, -R167.reuse, -0.026868773624300956726, P3 ;  /* 0xbcdc1be7a71d7808 */ /* 0x040fe20001800100 */
[----:B------:R-:W-:Y:S01]  /*28e60*/  FFMA R31, R24, R31, R33 ;  /* 0x0000001f181f7223 */ /* 0x000fe20000000021 */
[----:B------:R-:W-:Y:S01]  /*28e70*/  FSEL R33, -R167, -0.026868773624300956726, P4 ;  /* 0xbcdc1be7a7217808 */ /* 0x000fe20002000100 */
[----:B------:R-:W-:Y:S01]  /*28e80*/  FFMA R25, R6, R25, R27 ;  /* 0x0000001906197223 */ /* 0x000fe2000000001b */
[----:B------:R-:W-:-:S03]  /*28e90*/  FSEL R27, R168, 0.0052134888246655464172, P3 ;  /* 0x3baad5eaa81b7808 */ /* 0x000fc60001800000 */
[----:B------:R-:W-:Y:S01]  /*28ea0*/  FFMA R31, R24, R31, R33 ;  /* 0x0000001f181f7223 */ /* 0x000fe20000000021 */
[C---:B------:R-:W-:Y:S01]  /*28eb0*/  FSEL R33, R165.reuse, -0.37612664699554443359, P4 ;  /* 0xbec093aca5217808 */ /* 0x040fe20002000000 */
[----:B------:R-:W-:Y:S01]  /*28ec0*/  FFMA R25, R6, R25, R27 ;  /* 0x0000001906197223 */ /* 0x000fe2000000001b */
[----:B------:R-:W-:Y:S01]  /*28ed0*/  FSEL R27, R166, 0.11284004896879196167, P3 ;  /* 0x3de718afa61b7808 */ /* 0x000fe20001800000 */
[----:B------:R-:W-:Y:S01]  /*28ee0*/  FFMA R31, R24, R31, R35 ;  /* 0x0000001f181f7223 */ /* 0x000fe20000000023 */
[----:B------:R-:W-:Y:S01]  /*28ef0*/  FSEL R35, R166, 0.11284004896879196167, P5 ;  /* 0x3de718afa6237808 */ /* 0x000fe20002800000 */
[----:B------:R-:W-:Y:S01]  /*28f00*/  FFMA R25, R6, R25, R29 ;  /* 0x0000001906197223 */ /* 0x000fe2000000001d */
[----:B------:R-:W-:Y:S01]  /*28f10*/  FSEL R29, R165, -0.37612664699554443359, P3 ;  /* 0xbec093aca51d7808 */ /* 0x000fe20001800000 */
[----:B------:R-:W-:Y:S02]  /*28f20*/  FFMA R31, R24, R31, R33 ;  /* 0x0000001f181f7223 */ /* 0x000fe40000000021 */
[----:B------:R-:W-:Y:S01]  /*28f30*/  FFMA R25, R6, R25, R27 ;  /* 0x0000001906197223 */ /* 0x000fe2000000001b */
[----:B------:R-:W-:Y:S01]  /*28f40*/  FSEL R27, R164, 0.12837915122509002686, P3 ;  /* 0x3e0375d3a41b7808 */ /* 0x000fe20001800000 */
[----:B------:R-:W-:-:S02]  /*28f50*/  FFMA R35, R28, R37, R35 ;  /* 0x000000251c237223 */ /* 0x000fc40000000023 */
[----:B------:R-:W-:Y:S01]  /*28f60*/  FFMA R25, R6, R25, R29 ;  /* 0x0000001906197223 */ /* 0x000fe2000000001d */
[----:B------:R-:W-:-:S03]  /*28f70*/  FSEL R29, -|R41|, R41, P3 ;  /* 0x00000029291d7208 */ /* 0x000fc60001800300 */
[----:B------:R-:W-:Y:S01]  /*28f80*/  FFMA R6, R6, R25, R27 ;  /* 0x0000001906067223 */ /* 0x000fe2000000001b */
[----:B------:R-:W-:Y:S02]  /*28f90*/  FSEL R25, R164, 0.12837915122509002686, P4 ;  /* 0x3e0375d3a4197808 */ /* 0x000fe40002000000 */
[----:B------:R-:W-:Y:S01]  /*28fa0*/  FSEL R27, R165, -0.37612664699554443359, P5 ;  /* 0xbec093aca51b7808 */ /* 0x000fe20002800000 */
[----:B------:R-:W-:Y:S02]  /*28fb0*/  FFMA R6, R6, R29, R29 ;  /* 0x0000001d06067223 */ /* 0x000fe4000000001d */
[----:B------:R-:W-:Y:S01]  /*28fc0*/  FFMA R24, R24, R31, R25 ;  /* 0x0000001f18187223 */ /* 0x000fe20000000019 */
[----:B------:R-:W-:Y:S01]  /*28fd0*/  FSEL R25, -|R32|, R32, P4 ;  /* 0x0000002020197208 */ /* 0x000fe20002000300 */
[----:B------:R-:W-:Y:S01]  /*28fe0*/  FFMA R27, R28, R35, R27 ;  /* 0x000000231c1b7223 */ /* 0x000fe2000000001b */
[----:B------:R-:W1:Y:S03]  /*28ff0*/  @P3 MUFU.EX2 R26, R6 ;  /* 0x00000006001a3308 */ /* 0x000e660000000800 */
[----:B------:R-:W-:Y:S01]  /*29000*/  FFMA R24, R24, R25, R25 ;  /* 0x0000001918187223 */ /* 0x000fe20000000019 */
[----:B------:R-:W-:Y:S01]  /*29010*/  FSEL R25, -|R43|, R43, P5 ;  /* 0x0000002b2b197208 */ /* 0x000fe20002800300 */
[----:B------:R-:W-:-:S03]  /*29020*/  FFMA R30, R28, R27, R30 ;  /* 0x0000001b1c1e7223 */ /* 0x000fc6000000001e */
[----:B------:R-:W2:Y:S01]  /*29030*/  @P4 MUFU.EX2 R27, R24 ;  /* 0x00000018001b4308 */ /* 0x000ea20000000800 */
[----:B------:R-:W-:Y:S01]  /*29040*/  FFMA R25, R30, R25, R25 ;  /* 0x000000191e197223 */ /* 0x000fe20000000019 */
[----:B------:R-:W-:-:S06]  /*29050*/  FMUL R30, R36, R36 ;  /* 0x00000024241e7220 */ /* 0x000fcc0000400000 */
[----:B------:R-:W3:Y:S01]  /*29060*/  @P5 MUFU.EX2 R28, R25 ;  /* 0x00000019001c5308 */ /* 0x000ee20000000800 */
        /* <DEDUP_REMOVED lines=9> */
[----:B------:R-:W-:Y:S01]  /*29100*/  FSETP.GE.AND P4, PT, |R45|, 1.0029599666595458984, PT ;  /* 0x3f8060fe2d00780b */ /* 0x000fe20003f86200 */
[----:B---3--:R-:W-:Y:S01]  /*29110*/  @P5 FADD R28, -R28, 1 ;  /* 0x3f8000001c1c5421 */ /* 0x008fe20000000100 */
[----:B------:R-:W-:Y:S01]  /*29120*/  FSEL R27, R170, 8.4834944573231041431e-05, P3 ;  /* 0x38b1e96aaa1b7808 */ /* 0x000fe20001800000 */
[----:B------:R-:W-:Y:S01]  /*29130*/  FADD R24, R24, 1 ;  /* 0x3f80000018187421 */ /* 0x000fe20000000000 */
[----:B------:R-:W-:Y:S01]  /*29140*/  FSEL R29, -R169, -0.00082130916416645050049, P3 ;  /* 0xba574d20a91d7808 */ /* 0x000fe20001800100 */
[----:B------:R-:W-:Y:S01]  /*29150*/  FMUL R6, R148, 0.5 ;  /* 0x3f00000094067820 */ /* 0x000fe20000400000 */
[----:B------:R-:W-:Y:S01]  /*29160*/  @P5 LOP3.LUT R25, R28, 0x80000000, R43, 0xb8, !PT ;  /* 0x800000001c195812 */ /* 0x000fe200078eb82b */
[----:B------:R-:W-:Y:S01]  /*29170*/  FMUL R28, R45, R45 ;  /* 0x0000002d2d1c7220 */ /* 0x000fe20000400000 */
[----:B------:R-:W-:Y:S01]  /*29180*/  FSEL R31, R170, 8.4834944573231041431e-05, P4 ;  /* 0x38b1e96aaa1f7808 */ /* 0x000fe20002000000 */
[----:B------:R-:W-:Y:S01]  /*29190*/  FFMA R27, R26, R27, R29 ;  /* 0x0000001b1a1b7223 */ /* 0x000fe2000000001d */
[----:B------:R-:W-:Y:S01]  /*291a0*/  FSEL R33, -R169, -0.00082130916416645050049, P4 ;  /* 0xba574d20a9217808 */ /* 0x000fe20002000100 */
[----:B------:R-:W-:Y:S01]  /*291b0*/  FADD R25, R25, 1 ;  /* 0x3f80000019197421 */ /* 0x000fe20000000000 */
[----:B------:R-:W-:-:S02]  /*291c0*/  FSEL R28, |R45|, R28, P4 ;  /* 0x0000001c2d1c7208 */ /* 0x000fc40002000200 */
[----:B------:R-:W-:Y:S02]  /*291d0*/  FSETP.GE.AND P5, PT, |R36|, 1.0029599666595458984, PT ;  /* 0x3f8060fe2400780b */ /* 0x000fe40003fa6200 */
[----:B------:R-:W-:Y:S01]  /*291e0*/  FSEL R29, R168, 0.0052134888246655464172, P3 ;  /* 0x3baad5eaa81d7808 */ /* 0x000fe20001800000 */
[----:B------:R-:W-:Y:S01]  /*291f0*/  FFMA R33, R28, R31, R33 ;  /* 0x0000001f1c217223 */ /* 0x000fe20000000021 */
[----:B------:R-:W-:Y:S02]  /*29200*/  FSEL R30, |R36|, R30, P5 ;  /* 0x0000001e241e7208 */ /* 0x000fe40002800200 */
[----:B------:R-:W-:Y:S01]  /*29210*/  FSEL R37, R170, 8.4834944573231041431e-05, P5 ;  /* 0x38b1e96aaa257808 */ /* 0x000fe20002800000 */
[----:B------:R-:W-:Y:S01]  /*29220*/  FFMA R27, R26, R27, R29 ;  /* 0x0000001b1a1b7223 */ /* 0x000fe2000000001d */
[----:B------:R-:W-:Y:S02]  /*29230*/  FSEL R39, -R169, -0.00082130916416645050049, P5 ;  /* 0xba574d20a9277808 */ /* 0x000fe40002800100 */
[----:B------:R-:W-:-:S02]  /*29240*/  FSEL R35, R168, 0.0052134888246655464172, P4 ;  /* 0x3baad5eaa8237808 */ /* 0x000fc40002000000 */
[C---:B------:R-:W-:Y:S01]  /*29250*/  FSEL R31, -R167.reuse, -0.026868773624300956726, P3 ;  /* 0xbcdc1be7a71f7808 */ /* 0x040fe20001800100 */
[----:B------:R-:W-:Y:S01]  /*29260*/  FFMA R37, R30, R37, R39 ;  /* 0x000000251e257223 */ /* 0x000fe20000000027 */
[----:B------:R-:W-:Y:S01]  /*29270*/  FSEL R41, R168, 0.0052134888246655464172, P5 ;  /* 0x3baad5eaa8297808 */ /* 0x000fe20002800000 */
[----:B------:R-:W-:Y:S01]  /*29280*/  FFMA R33, R28, R33, R35 ;  /* 0x000000211c217223 */ /* 0x000fe20000000023 */
[----:B------:R-:W-:Y:S01]  /*29290*/  FSEL R29, R166, 0.11284004896879196167, P3 ;  /* 0x3de718afa61d7808 */ /* 0x000fe20001800000 */
        /* <DEDUP_REMOVED lines=9> */
[----:B------:R-:W-:Y:S01]  /*29330*/  FSEL R39, -R167, -0.026868773624300956726, P5 ;  /* 0xbcdc1be7a7277808 */ /* 0x000fe20002800100 */
[----:B------:R-:W-:Y:S01]  /*29340*/  FFMA R33, R28, R33, R37 ;  /* 0x000000211c217223 */ /* 0x000fe20000000025 */
[C---:B------:R-:W-:Y:S01]  /*29350*/  FSEL R35, R165.reuse, -0.37612664699554443359, P4 ;  /* 0xbec093aca5237808 */ /* 0x040fe20002000000 */
[----:B------:R-:W-:Y:S01]  /*29360*/  FFMA R26, R26, R27, R29 ;  /* 0x0000001b1a1a7223 */ /* 0x000fe2000000001d */
[----:B------:R-:W-:Y:S01]  /*29370*/  FSEL R31, -|R34|, R34, P3 ;  /* 0x00000022221f7208 */ /* 0x000fe20001800300 */
[----:B------:R-:W-:Y:S01]  /*29380*/  FFMA R39, R30, R41, R39 ;  /* 0x000000291e277223 */ /* 0x000fe20000000027 */
[----:B------:R-:W-:Y:S01]  /*29390*/  FSEL R37, R166, 0.11284004896879196167, P5 ;  /* 0x3de718afa6257808 */ /* 0x000fe20002800000 */
[----:B------:R-:W-:Y:S01]  /*293a0*/  FFMA R33, R28, R33, R35 ;  /* 0x000000211c217223 */ /* 0x000fe20000000023 */
[----:B------:R-:W-:Y:S01]  /*293b0*/  FSEL R27, R164, 0.12837915122509002686, P4 ;  /* 0x3e0375d3a41b7808 */ /* 0x000fe20002000000 */
[----:B------:R-:W-:Y:S01]  /*293c0*/  FFMA R26, R26, R31, R31 ;  /* 0x0000001f1a1a7223 */ /* 0x000fe2000000001f */
[----:B------:R-:W-:Y:S01]  /*293d0*/  FSEL R31, R165, -0.37612664699554443359, P5 ;  /* 0xbec093aca51f7808 */ /* 0x000fe20002800000 */
[----:B------:R-:W-:Y:S01]  /*293e0*/  FFMA R37, R30, R39, R37 ;  /* 0x000000271e257223 */ /* 0x000fe20000000025 */
[----:B------:R-:W-:Y:S01]  /*293f0*/  FSEL R32, R164, 0.12837915122509002686, P5 ;  /* 0x3e0375d3a4207808 */ /* 0x000fe20002800000 */
[----:B------:R-:W-:Y:S01]  /*29400*/  FFMA R27, R28, R33, R27 ;  /* 0x000000211c1b7223 */ /* 0x000fe2000000001b */
[----:B------:R-:W-:Y:S01]  /*29410*/  FSEL R28, -|R45|, R45, P4 ;  /* 0x0000002d2d1c7208 */ /* 0x000fe20002000300 */
[----:B------:R-:W-:Y:S01]  /*29420*/  FFMA R31, R30, R37, R31 ;  /* 0x000000251e1f7223 */ /* 0x000fe2000000001f */
[----:B------:R-:W1:Y:S01]  /*29430*/  @P3 MUFU.EX2 R29, R26 ;  /* 0x0000001a001d3308 */ /* 0x000e620000000800 */
[----:B------:R-:W-:Y:S01]  /*29440*/  FMUL R39, R10, 0.70710676908493041992 ;  /* 0x3f3504f30a277820 */ /* 0x000fe20000400000 */
[----:B------:R-:W-:Y:S01]  /*29450*/  FMUL R41, R9, 0.70710676908493041992 ;  /* 0x3f3504f309297820 */ /* 0x000fe20000400000 */
[----:B------:R-:W-:Y:S01]  /*29460*/  FFMA R27, R27, R28, R28 ;  /* 0x0000001c1b1b7223 */ /* 0x000fe2000000001c */
[----:B------:R-:W-:Y:S01]  /*29470*/  FSEL R28, -|R36|, R36, P5 ;  /* 0x00000024241c7208 */ /* 0x000fe20002800300 */
[----:B------:R-:W-:Y:S01]  /*29480*/  FFMA R31, R30, R31, R32 ;  /* 0x0000001f1e1f7223 */ /* 0x000fe20000000020 */
[----:B------:R-:W-:Y:S01]  /*29490*/  FMUL R35, R41, R41 ;  /* 0x0000002929237220 */ /* 0x000fe20000400000 */
[----:B------:R-:W-:Y:S01]  /*294a0*/  FMUL R10, R10, 0.5 ;  /* 0x3f0000000a0a7820 */ /* 0x000fe20000400000 */
[----:B------:R-:W2:Y:S01]  /*294b0*/  @P4 MUFU.EX2 R30, R27 ;  /* 0x0000001b001e4308 */ /* 0x000ea20000000800 */
[----:B------:R-:W-:-:S07]  /*294c0*/  FFMA R28, R31, R28, R28 ;  /* 0x0000001c1f1c7223 */ /* 0x000fce000000001c */
        /* <DEDUP_REMOVED lines=9> */
[----:B------:R-:W-:Y:S01]  /*29560*/  FSETP.GE.AND P4, PT, |R39|, 1.0029599666595458984, PT ;  /* 0x3f8060fe2700780b */ /* 0x000fe20003f86200 */
[----:B---3--:R-:W-:Y:S01]  /*29570*/  @P5 FADD R31, -R31, 1 ;  /* 0x3f8000001f1f5421 */ /* 0x008fe20000000100 */
[----:B------:R-:W-:Y:S01]  /*29580*/  FSEL R30, R170, 8.4834944573231041431e-05, P3 ;  /* 0x38b1e96aaa1e7808 */ /* 0x000fe20001800000 */
[----:B------:R-:W-:Y:S01]  /*29590*/  FADD R27, R27, 1 ;  /* 0x3f8000001b1b7421 */ /* 0x000fe20000000000 */
[----:B------:R-:W-:-:S02]  /*295a0*/  FSEL R32, -R169, -0.00082130916416645050049, P3 ;  /* 0xba574d20a9207808 */ /* 0x000fc40001800100 */
[----:B------:R-:W-:Y:S01]  /*295b0*/  @P5 LOP3.LUT R28, R31, 0x80000000, R36, 0xb8, !PT ;  /* 0x800000001f1c5812 */ /* 0x000fe200078eb824 */
[----:B------:R-:W-:Y:S01]  /*295c0*/  FMUL R31, R39, R39 ;  /* 0x00000027271f7220 */ /* 0x000fe20000400000 */
[----:B------:R-:W-:Y:S01]  /*295d0*/  FSEL R34, R170, 8.4834944573231041431e-05, P4 ;  /* 0x38b1e96aaa227808 */ /* 0x000fe20002000000 */
[----:B------:R-:W-:Y:S01]  /*295e0*/  FFMA R30, R29, R30, R32 ;  /* 0x0000001e1d1e7223 */ /* 0x000fe20000000020 */
[----:B------:R-:W-:Y:S01]  /*295f0*/  FSEL R36, -R169, -0.00082130916416645050049, P4 ;  /* 0xba574d20a9247808 */ /* 0x000fe20002000100 */
[----:B------:R-:W-:Y:S01]  /*29600*/  FADD R28, R28, 1 ;  /* 0x3f8000001c1c7421 */ /* 0x000fe20000000000 */
[----:B------:R-:W-:Y:S02]  /*29610*/  FSEL R33, |R39|, R31, P4 ;  /* 0x0000001f27217208 */ /* 0x000fe40002000200 */
[----:B------:R-:W-:Y:S02]  /*29620*/  FSETP.GE.AND P5, PT, |R41|, 1.0029599666595458984, PT ;  /* 0x3f8060fe2900780b */ /* 0x000fe40003fa6200 */
[----:B------:R-:W-:Y:S01]  /*29630*/  FSEL R32, R168, 0.0052134888246655464172, P3 ;  /* 0x3baad5eaa8207808 */ /* 0x000fe20001800000 */
[----:B------:R-:W-:Y:S01]  /*29640*/  FFMA R36, R33, R34, R36 ;  /* 0x0000002221247223 */ /* 0x000fe20000000024 */
[----:B------:R-:W-:-:S02]  /*29650*/  FSEL R35, |R41|, R35, P5 ;  /* 0x0000002329237208 */ /* 0x000fc40002800200 */
[----:B------:R-:W-:Y:S01]  /*29660*/  FSEL R40, R170, 8.4834944573231041431e-05, P5 ;  /* 0x38b1e96aaa287808 */ /* 0x000fe20002800000 */
[----:B------:R-:W-:Y:S01]  /*29670*/  FFMA R30, R29, R30, R32 ;  /* 0x0000001e1d1e7223 */ /* 0x000fe20000000020 */
[----:B------:R-:W-:Y:S02]  /*29680*/  FSEL R42, -R169, -0.00082130916416645050049, P5 ;  /* 0xba574d20a92a7808 */ /* 0x000fe40002800100 */
[C---:B------:R-:W-:Y:S02]  /*29690*/  FSEL R38, R168.reuse, 0.0052134888246655464172, P4 ;  /* 0x3baad5eaa8267808 */ /* 0x040fe40002000000 */
[----:B------:R-:W-:Y:S01]  /*296a0*/  FSEL R34, -R167, -0.026868773624300956726, P3 ;  /* 0xbcdc1be7a7227808 */ /* 0x000fe20001800100 */
[----:B------:R-:W-:Y:S01]  /*296b0*/  FFMA R40, R35, R40, R42 ;  /* 0x0000002823287223 */ /* 0x000fe2000000002a */
        /* <DEDUP_REMOVED lines=14> */
[----:B------:R-:W-:Y:S01]  /*297a0*/  FSEL R34, R165, -0.37612664699554443359, P4 ;  /* 0xbec093aca5227808 */ /* 0x000fe20002000000 */
        /* <DEDUP_REMOVED lines=20> */
[----:B------:R-:W-:Y:S01]  /*298f0*/  FMUL R40, R137, 0.70710676908493041992 ;  /* 0x3f3504f389287820 */ /* 0x000fe20000400000 */
[----:B------:R-:W2:Y:S01]  /*29900*/  @P4 MUFU.EX2 R30, R33 ;  /* 0x00000021001e4308 */ /* 0x000ea20000000800 */
[----:B------:R-:W-:Y:S01]  /*29910*/  FFMA R37, R37, R32, R32 ;  /* 0x0000002025257223 */ /* 0x000fe20000000020 */
[----:B------:R-:W-:Y:S01]  /*29920*/  FMUL R3, R42, R42 ;  /* 0x0000002a2a037220 */ /* 0x000fe20000400000 */
[----:B------:R-:W-:-:S05]  /*29930*/  FMUL R38, R136, 0.70710676908493041992 ;  /* 0x3f3504f388267820 */ /* 0x000fca0000400000 */
[----:B------:R-:W3:Y:S01]  /*29940*/  @P5 MUFU.EX2 R32, R37 ;  /* 0x0000002500205308 */ /* 0x000ee20000000800 */
[----:B-1----:R-:W-:-:S05]  /*29950*/  @P3 FADD R29, -R29, 1 ;  /* 0x3f8000001d1d3421 */ /* 0x002fca0000000100 */
[----:B------:R-:W-:Y:S02]  /*29960*/  @P3 LOP3.LUT R31, R29, 0x80000000, R46, 0xb8, !PT ;  /* 0x800000001d1f3812 */ /* 0x000fe400078eb82e */
        /* <DEDUP_REMOVED lines=10> */
[----:B------:R-:W-:Y:S02]  /*29a10*/  FSEL R30, |R34|, R8, P4 ;  /* 0x00000008221e7208 */ /* 0x000fe40002000200 */
[----:B------:R-:W-:Y:S01]  /*29a20*/  FSEL R35, R170, 8.4834944573231041431e-05, P4 ;  /* 0x38b1e96aaa237808 */ /* 0x000fe20002000000 */
[----:B------:R-:W-:Y:S01]  /*29a30*/  FFMA R5, R4, R5, R29 ;  /* 0x0000000504057223 */ /* 0x000fe2000000001d */
[----:B------:R-:W-:Y:S02]  /*29a40*/  FSEL R39, -R169, -0.00082130916416645050049, P4 ;  /* 0xba574d20a9277808 */ /* 0x000fe40002000100 */
[----:B------:R-:W-:Y:S01]  /*29a50*/  @P5 LOP3.LUT R37, R32, 0x80000000, R41, 0xb8, !PT ;  /* 0x8000000020255812 */ /* 0x000fe200078eb829 */
[C---:B------:R-:W-:Y:S01]  /*29a60*/  FMUL R32, R51.reuse, R51 ;  /* 0x0000003333207220 */ /* 0x040fe20000400000 */
[----:B------:R-:W-:Y:S01]  /*29a70*/  FSEL R29, R168, 0.0052134888246655464172, P3 ;  /* 0x3baad5eaa81d7808 */ /* 0x000fe20001800000 */
[----:B------:R-:W-:Y:S01]  /*29a80*/  FFMA R39, R30, R35, R39 ;  /* 0x000000231e277223 */ /* 0x000fe20000000027 */
[----:B------:R-:W-:Y:S01]  /*29a90*/  FSETP.GE.AND P5, PT, |R51|, 1.0029599666595458984, PT ;  /* 0x3f8060fe3300780b */ /* 0x000fe20003fa6200 */
[----:B------:R-:W-:Y:S01]  /*29aa0*/  FADD R37, R37, 1 ;  /* 0x3f80000025257421 */ /* 0x000fe20000000000 */
[----:B------:R-:W-:Y:S01]  /*29ab0*/  FSEL R35, -R167, -0.026868773624300956726, P3 ;  /* 0xbcdc1be7a7237808 */ /* 0x000fe20001800100 */
[----:B------:R-:W-:Y:S01]  /*29ac0*/  FFMA R5, R4, R5, R29 ;  /* 0x0000000504057223 */ /* 0x000fe2000000001d */
[----:B------:R-:W-:-:S02]  /*29ad0*/  FSEL R32, |R51|, R32, P5 ;  /* 0x0000002033207208 */ /* 0x000fc40002800200 */
[----:B------:R-:W-:Y:S01]  /*29ae0*/  FSEL R43, R170, 8.4834944573231041431e-05, P5 ;  /* 0x38b1e96aaa2b7808 */ /* 0x000fe20002800000 */
[----:B------:R-:W-:Y:S01]  /*29af0*/  FFMA R5, R4, R5, R35 ;  /* 0x0000000504057223 */ /* 0x000fe20000000023 */
[----:B------:R-:W-:Y:S02]  /*29b00*/  FSEL R45, -R169, -0.00082130916416645050049, P5 ;  /* 0xba574d20a92d7808 */ /* 0x000fe40002800100 */
[----:B------:R-:W-:Y:S02]  /*29b10*/  FSEL R41, R168, 0.0052134888246655464172, P4 ;  /* 0x3baad5eaa8297808 */ /* 0x000fe40002000000 */
[----:B------:R-:W-:Y:S01]  /*29b20*/  FSEL R29, R166, 0.11284004896879196167, P3 ;  /* 0x3de718afa61d7808 */ /* 0x000fe20001800000 */
[----:B------:R-:W-:Y:S01]  /*29b30*/  FFMA R43, R32, R43, R45 ;  /* 0x0000002b202b7223 */ /* 0x000fe2000000002d */
[----:B------:R-:W-:Y:S01]  /*29b40*/  FSEL R47, R168, 0.0052134888246655464172, P5 ;  /* 0x3baad5eaa82f7808 */ /* 0x000fe20002800000 */
        /* <DEDUP_REMOVED lines=26> */
[----:B------:R-:W1:Y:S02]  /*29cf0*/  @P3 MUFU.EX2 R4, R29 ;  /* 0x0000001d00043308 */ /* 0x000e640000000800 */
[----:B------:R-:W-:-:S02]  /*29d00*/  FFMA R30, R32, R5, R30 ;  /* 0x00000005201e7223 */ /* 0x000fc4000000001e */
[----:B------:R-:W-:Y:S02]  /*29d10*/  FFMA R35, R35, R8, R8 ;  /* 0x0000000823237223 */ /* 0x000fe40000000008 */
[----:B------:R-:W-:Y:S02]  /*29d20*/  FFMA R39, R30, R39, R39 ;  /* 0x000000271e277223 */ /* 0x000fe40000000027 */
[----:B------:R-:W2:Y:S08]  /*29d30*/  @P4 MUFU.EX2 R5, R35 ;  /* 0x0000002300054308 */ /* 0x000eb00000000800 */
[----:B------:R-:W3:Y:S01]  /*29d40*/  @P5 MUFU.EX2 R8, R39 ;  /* 0x0000002700085308 */ /* 0x000ee20000000800 */
[----:B-1----:R-:W-:-:S05]  /*29d50*/  @P3 FADD R4, -R4, 1 ;  /* 0x3f80000004043421 */ /* 0x002fca0000000100 */
[----:B------:R-:W-:Y:S01]  /*29d60*/  @P3 LOP3.LUT R29, R4, 0x80000000, R49, 0xb8, !PT ;  /* 0x80000000041d3812 */ /* 0x000fe200078eb831 */
[----:B------:R-:W-:Y:S01]  /*29d70*/  FMUL R4, R40, R40 ;  /* 0x0000002828047220 */ /* 0x000fe20000400000 */
[----:B------:R-:W-:Y:S01]  /*29d80*/  FSETP.GE.AND P3, PT, |R38|, 1.0029599666595458984, PT ;  /* 0x3f8060fe2600780b */ /* 0x000fe20003f66200 */
[----:B--2---:R-:W-:Y:S02]  /*29d90*/  @P4 FADD R5, -R5, 1 ;  /* 0x3f80000005054421 */ /* 0x004fe40000000100 */
[----:B------:R-:W-:-:S03]  /*29da0*/  FADD R29, R29, 1 ;  /* 0x3f8000001d1d7421 */ /* 0x000fc60000000000 */
[----:B------:R-:W-:Y:S02]  /*29db0*/  @P4 LOP3.LUT R35, R5, 0x80000000, R34, 0xb8, !PT ;  /* 0x8000000005234812 */ /* 0x000fe400078eb822 */
[----:B------:R-:W-:Y:S01]  /*29dc0*/  FSETP.GE.AND P4, PT, |R40|, 1.0029599666595458984, PT ;  /* 0x3f8060fe2800780b */ /* 0x000fe20003f86200 */
[----:B---3--:R-:W-:Y:S02]  /*29dd0*/  @P5 FADD R8, -R8, 1 ;  /* 0x3f80000008085421 */ /* 0x008fe40000000100 */
[----:B------:R-:W-:Y:S01]  /*29de0*/  FADD R35, R35, 1 ;  /* 0x3f80000023237421 */ /* 0x000fe20000000000 */
[----:B------:R-:W-:Y:S02]  /*29df0*/  FSEL R5, |R40|, R4, P4 ;  /* 0x0000000428057208 */ /* 0x000fe40002000200 */
[----:B------:R-:W-:Y:S01]  /*29e00*/  @P5 LOP3.LUT R39, R8, 0x80000000, R51, 0xb8, !PT ;  /* 0x8000000008275812 */ /* 0x000fe200078eb833 */
[----:B------:R-:W-:Y:S01]  /*29e10*/  FMUL R6, R35, R6 ;  /* 0x0000000623067220 */ /* 0x000fe20000400000 */
[----:B------:R-:W-:-:S02]  /*29e20*/  FSETP.GE.AND P5, PT, |R42|, 1.0029599666595458984, PT ;  /* 0x3f8060fe2a00780b */ /* 0x000fc40003fa6200 */
[----:B------:R-:W-:Y:S01]  /*29e30*/  FSEL R8, R170, 8.4834944573231041431e-05, P4 ;  /* 0x38b1e96aaa087808 */ /* 0x000fe20002000000 */
[----:B------:R-:W-:Y:S01]  /*29e40*/  FADD R39, R39, 1 ;  /* 0x3f80000027277421 */ /* 0x000fe20000000000 */
[----:B------:R-:W-:Y:S01]  /*29e50*/  FSEL R13, |R42|, R3, P5 ;  /* 0x000000032a0d7208 */ /* 0x000fe20002800200 */
[----:B------:R-:W-:Y:S01]  /*29e60*/  FMUL R3, R38, R38 ;  /* 0x0000002626037220 */ /* 0x000fe20000400000 */
[C---:B------:R-:W-:Y:S02]  /*29e70*/  FSEL R30, R170.reuse, 8.4834944573231041431e-05, P5 ;  /* 0x38b1e96aaa1e7808 */ /* 0x040fe40002800000 */
[C---:B------:R-:W-:Y:S02]  /*29e80*/  FSEL R32, -R169.reuse, -0.00082130916416645050049, P5 ;  /* 0xba574d20a9207808 */ /* 0x040fe40002800100 */
[----:B------:R-:W-:Y:S02]  /*29e90*/  FSEL R12, -R169, -0.00082130916416645050049, P4 ;  /* 0xba574d20a90c7808 */ /* 0x000fe40002000100 */
[----:B------:R-:W-:Y:S01]  /*29ea0*/  FSEL R170, R170, 8.4834944573231041431e-05, P3 ;  /* 0x38b1e96aaaaa7808 */ /* 0x000fe20001800000 */
[----:B------:R-:W-:Y:S01]  /*29eb0*/  FFMA R30, R13, R30, R32 ;  /* 0x0000001e0d1e7223 */ /* 0x000fe20000000020 */
[C---:B------:R-:W-:Y:S01]  /*29ec0*/  FSEL R32, R168.reuse, 0.0052134888246655464172, P5 ;  /* 0x3baad5eaa8207808 */ /* 0x040fe20002800000 */
[----:B------:R-:W-:Y:S01]  /*29ed0*/  FFMA R8, R5, R8, R12 ;  /* 0x0000000805087223 */ /* 0x000fe2000000000c */
[----:B------:R-:W-:-:S02]  /*29ee0*/  FSEL R12, R168, 0.0052134888246655464172, P4 ;  /* 0x3baad5eaa80c7808 */ /* 0x000fc40002000000 */
[----:B------:R-:W-:Y:S01]  /*29ef0*/  FSEL R4, -R169, -0.00082130916416645050049, P3 ;  /* 0xba574d20a9047808 */ /* 0x000fe20001800100 */
[----:B------:R-:W-:Y:S01]  /*29f00*/  FFMA R32, R13, R30, R32 ;  /* 0x0000001e0d207223 */ /* 0x000fe20000000020 */
[----:B------:R-:W-:Y:S01]  /*29f10*/  FSEL R3, |R38|, R3, P3 ;  /* 0x0000000326037208 */ /* 0x000fe20001800200 */
[----:B------:R-:W-:Y:S01]  /*29f20*/  FFMA R12, R5, R8, R12 ;  /* 0x00000008050c7223 */ /* 0x000fe2000000000c */
[C---:B------:R-:W-:Y:S02]  /*29f30*/  FSEL R34, -R167.reuse, -0.026868773624300956726, P5 ;  /* 0xbcdc1be7a7227808 */ /* 0x040fe40002800100 */
[----:B------:R-:W-:Y:S01]  /*29f40*/  FSEL R30, -R167, -0.026868773624300956726, P4 ;  /* 0xbcdc1be7a71e7808 */ /* 0x000fe20002000100 */
[----:B------:R-:W-:Y:S01]  /*29f50*/  FFMA R4, R3, R170, R4 ;  /* 0x000000aa03047223 */ /* 0x000fe20000000004 */
[----:B------:R-:W-:Y:S01]  /*29f60*/  FSEL R168, R168, 0.0052134888246655464172, P3 ;  /* 0x3baad5eaa8a87808 */ /* 0x000fe20001800000 */
[----:B------:R-:W-:Y:S01]  /*29f70*/  FFMA R34, R13, R32, R34 ;  /* 0x000000200d227223 */ /* 0x000fe20000000022 */
[C---:B------:R-:W-:Y:S01]  /*29f80*/  FSEL R36, R166.reuse, 0.11284004896879196167, P5 ;  /* 0x3de718afa6247808 */ /* 0x040fe20002800000 */
[----:B------:R-:W-:Y:S01]  /*29f90*/  FFMA R12, R5, R12, R30 ;  /* 0x0000000c050c7223 */ /* 0x000fe2000000001e */
[----:B------:R-:W-:Y:S01]  /*29fa0*/  FSEL R32, R166, 0.11284004896879196167, P4 ;  /* 0x3de718afa6207808 */ /* 0x000fe20002000000 */
[----:B------:R-:W-:Y:S01]  /*29fb0*/  FFMA R4, R3, R4, R168 ;  /* 0x0000000403047223 */ /* 0x000fe200000000a8 */
[----:B------:R-:W-:Y:S01]  /*29fc0*/  FSEL R8, -R167, -0.026868773624300956726, P3 ;  /* 0xbcdc1be7a7087808 */ /* 0x000fe20001800100 */
[----:B------:R-:W-:Y:S01]  /*29fd0*/  FFMA R34, R13, R34, R36 ;  /* 0x000000220d227223 */ /* 0x000fe20000000024 */
[----:B------:R-:W-:Y:S01]  /*29fe0*/  FSEL R30, R165, -0.37612664699554443359, P5 ;  /* 0xbec093aca51e7808 */ /* 0x000fe20002800000 */
[----:B------:R-:W-:Y:S01]  /*29ff0*/  FFMA R12, R5, R12, R32 ;  /* 0x0000000c050c7223 */ /* 0x000fe20000000020 */
[----:B------:R-:W-:Y:S01]  /*2a000*/  FSEL R32, R164, 0.12837915122509002686, P5 ;  /* 0x3e0375d3a4207808 */ /* 0x000fe20002800000 */
[----:B------:R-:W-:Y:S01]  /*2a010*/  FFMA R4, R3, R4, R8 ;  /* 0x0000000403047223 */ /* 0x000fe20000000008 */
[----:B------:R-:W-:Y:S01]  /*2a020*/  FSEL R8, R165, -0.37612664699554443359, P4 ;  /* 0xbec093aca5087808 */ /* 0x000fe20002000000 */
[----:B------:R-:W-:Y:S01]  /*2a030*/  FFMA R30, R13, R34, R30 ;  /* 0x000000220d1e7223 */ /* 0x000fe2000000001e */
[----:B------:R-:W-:-:S02]  /*2a040*/  FSEL R166, R166, 0.11284004896879196167, P3 ;  /* 0x3de718afa6a67808 */ /* 0x000fc40001800000 */
[----:B------:R-:W-:Y:S01]  /*2a050*/  FSEL R41, -|R42|, R42, P5 ;  /* 0x0000002a2a297208 */ /* 0x000fe20002800300 */
        /* <DEDUP_REMOVED lines=9> */
[----:B------:R-:W-:Y:S01]  /*2a0f0*/  FFMA R32, R32, R41, R41 ;  /* 0x0000002920207223 */ /* 0x000fe20000000029 */
[----:B------:R-:W-:Y:S01]  /*2a100*/  FFMA R12, R12, R13, R13 ;  /* 0x0000000d0c0c7223 */ /* 0x000fe2000000000d */
[----:B------:R-:W-:Y:S01]  /*2a110*/  FSEL R13, -|R38|, R38, P3 ;  /* 0x00000026260d7208 */ /* 0x000fe20001800300 */
[----:B------:R-:W-:Y:S01]  /*2a120*/  FFMA R4, R3, R4, R5 ;  /* 0x0000000403047223 */ /* 0x000fe20000000005 */
[----:B------:R-:W1:Y:S03]  /*2a130*/  @P5 MUFU.EX2 R30, R32 ;  /* 0x00000020001e5308 */ /* 0x000e660000000800 */
[----:B------:R-:W-:-:S05]  /*2a140*/  FFMA R4, R4, R13, R13 ;  /* 0x0000000d04047223 */ /* 0x000fca000000000d */
[----:B------:R-:W2:Y:S08]  /*2a150*/  @P4 MUFU.EX2 R5, R12 ;  /* 0x0000000c00054308 */ /* 0x000eb00000000800 */
[----:B------:R-:W3:Y:S01]  /*2a160*/  @P3 MUFU.EX2 R3, R4 ;  /* 0x0000000400033308 */ /* 0x000ee20000000800 */
[----:B-1----:R-:W-:-:S05]  /*2a170*/  @P5 FADD R30, -R30, 1 ;  /* 0x3f8000001e1e5421 */ /* 0x002fca0000000100 */
[----:B------:R-:W-:Y:S01]  /*2a180*/  @P5 LOP3.LUT R32, R30, 0x80000000, R42, 0xb8, !PT ;  /* 0x800000001e205812 */ /* 0x000fe200078eb82a */
[----:B--2---:R-:W-:-:S04]  /*2a190*/  @P4 FADD R5, -R5, 1 ;  /* 0x3f80000005054421 */ /* 0x004fc80000000100 */
[----:B------:R-:W-:Y:S01]  /*2a1a0*/  FADD R32, R32, 1 ;  /* 0x3f80000020207421 */ /* 0x000fe20000000000 */
[----:B------:R-:W-:Y:S01]  /*2a1b0*/  @P4 LOP3.LUT R12, R5, 0x80000000, R40, 0xb8, !PT ;  /* 0x80000000050c4812 */ /* 0x000fe200078eb828 */
[----:B------:R-:W-:Y:S01]  /*2a1c0*/  FMUL R5, R2, 0.5 ;  /* 0x3f00000002057820 */ /* 0x000fe20000400000 */
[----:B------:R-:W-:Y:S01]  /*2a1d0*/  FMUL R2, R19, 0.5 ;  /* 0x3f00000013027820 */ /* 0x000fe20000400000 */
[----:B---3--:R-:W-:Y:S02]  /*2a1e0*/  @P3 FADD R3, -R3, 1 ;  /* 0x3f80000003033421 */ /* 0x008fe40000000100 */
[----:B------:R-:W-:Y:S01]  /*2a1f0*/  FMUL R8, R0, R5 ;  /* 0x0000000500087220 */ /* 0x000fe20000400000 */
[----:B------:R-:W-:Y:S01]  /*2a200*/  FMUL R0, R15, 0.5 ;  /* 0x3f0000000f007820 */ /* 0x000fe20000400000 */
[----:B------:R-:W-:Y:S01]  /*2a210*/  FMUL R25, R25, R2 ;  /* 0x0000000219197220 */ /* 0x000fe20000400000 */
[----:B------:R-:W-:Y:S01]  /*2a220*/  @P3 LOP3.LUT R4, R3, 0x80000000, R38, 0xb8, !PT ;  /* 0x8000000003043812 */ /* 0x000fe200078eb826 */
[----:B------:R-:W-:Y:S01]  /*2a230*/  FMUL R3, R20, 0.5 ;  /* 0x3f00000014037820 */ /* 0x000fe20000400000 */
[----:B------:R-:W-:Y:S01]  /*2a240*/  FMUL R2, R11, 0.5 ;  /* 0x3f0000000b027820 */ /* 0x000fe20000400000 */
[----:B------:R-:W-:Y:S01]  /*2a250*/  FMUL R11, R27, R0 ;  /* 0x000000001b0b7220 */ /* 0x000fe20000400000 */
[----:B------:R-:W-:Y:S01]  /*2a260*/  FMUL R0, R9, 0.5 ;  /* 0x3f00000009007820 */ /* 0x000fe20000400000 */
[----:B------:R-:W-:Y:S01]  /*2a270*/  FMUL R24, R24, R3 ;  /* 0x0000000318187220 */ /* 0x000fe20000400000 */
[----:B------:R-:W-:Y:S01]  /*2a280*/  FMUL R3, R18, 0.5 ;  /* 0x3f00000012037820 */ /* 0x000fe20000400000 */
        /* <DEDUP_REMOVED lines=8> */
[----:B------:R-:W-:Y:S01]  /*2a310*/  FMUL R3, R136, 0.5 ;  /* 0x3f00000088037820 */ /* 0x000fe20000400000 */
[----:B------:R-:W-:Y:S01]  /*2a320*/  FADD R12, R12, 1 ;  /* 0x3f8000000c0c7421 */ /* 0x000fe20000000000 */
[----:B------:R-:W-:Y:S01]  /*2a330*/  FADD R4, R4, 1 ;  /* 0x3f80000004047421 */ /* 0x000fe20000000000 */
[----:B------:R-:W-:Y:S01]  /*2a340*/  FMUL R2, R147, 0.5 ;  /* 0x3f00000093027820 */ /* 0x000fe20000400000 */
        /* <DEDUP_REMOVED lines=33> */
.L_x_216:
[----:B------:R-:W-:Y:S05]  /*2a560*/  BSYNC B0 ;  /* 0x0000000000007941 */ /* 0x000fea0003800000 */
.L_x_215:
[----:B------:R-:W-:Y:S06]  /*2a570*/  BAR.SYNC.DEFER_BLOCKING 0x1, 0x100 ;  /* 0x0044000000007b1d */ /* 0x000fec0000010000 */
[----:B------:R-:W-:Y:S04]  /*2a580*/  BSSY B0, `(.L_x_217) ;  /* 0x0000009000007945 */ /* 0x000fe80003800000 */
[----:B------:R-:W-:Y:S05]  /*2a590*/  @P0 BRA `(.L_x_218) ;  /* 0x00000000001c0947 */ /* 0x000fea0003800000 */
[----:B------:R-:W-:-:S13]  /*2a5a0*/  ISETP.NE.AND P0, PT, R22, 0x3, PT ;  /* 0x000000031600780c */ /* 0x000fda0003f05270 */
[----:B------:R-:W-:Y:S05]  /*2a5b0*/  @!P0 BRA `(.L_x_219) ;  /* 0x0000000000048947 */ /* 0x000fea0003800000 */
[----:B------:R-:W-:Y:S01]  /*2a5c0*/  BPT.TRAP 0x1 ;  /* 0x000000040000795c */ /* 0x000fe20000300000 */
.L_x_219:
[----:B------:R-:W-:-:S04]  /*2a5d0*/  ULEA UR4, UR36, UR49, 0x3 ;  /* 0x0000003124047291 */ /* 0x000fc8000f8e183f */
[----:B------:R-:W-:-:S04]  /*2a5e0*/  UIADD3 UR4, UR4, 0x50, URZ ;  /* 0x0000005004047890 */ /* 0x000fc8000fffe03f */
[----:B------:R-:W-:-:S09]  /*2a5f0*/  UPRMT UR4, UR48, 0x654, UR4 ;  /* 0x0000065430047896 */ /* 0x000fd20008000004 */
[----:B------:R-:W-:Y:S03]  /*2a600*/  SYNCS.ARRIVE.TRANS64.RED.A1T0 RZ, [UR4], RZ ;  /* 0x000000ffffff79a7 */ /* 0x000fe60008100404 */
.L_x_218:
[----:B------:R-:W-:Y:S05]  /*2a610*/  BSYNC B0 ;  /* 0x0000000000007941 */ /* 0x000fea0003800000 */
.L_x_217:
[----:B------:R-:W2:Y:S01]  /*2a620*/  LDL.LU R24, [R1+0x204] ;  /* 0x0002040001187983 */ /* 0x000ea20000300800 */
[----:B------:R-:W-:-:S03]  /*2a630*/  ULDC.64 UR4, c[0x0][0x8f8] ;  /* 0x00023e0000047ab9 */ /* 0x000fc60000000a00 */
[----:B-1----:R-:W3:Y:S01]  /*2a640*/  LDL.LU R23, [R1+0x200] ;  /* 0x0002000001177983 */ /* 0x002ee20000300800 */
[----:B------:R-:W-:Y:S01]  /*2a650*/  UIADD3 UR36, UR36, 0x1, URZ ;  /* 0x0000000124247890 */ /* 0x000fe2000fffe03f */
[----:B------:R-:W-:Y:S01]  /*2a660*/  PRMT R0, RZ, 0x7610, R0 ;  /* 0x00007610ff007816 */ /* 0x000fe20000000000 */
[----:B------:R-:W-:Y:S01]  /*2a670*/  UMOV UR43, 0xffffffff ;  /* 0xffffffff002b7882 */ /* 0x000fe20000000000 */
[----:B------:R-:W-:Y:S01]  /*2a680*/  MOV R19, 0xffffffff ;  /* 0xffffffff00137802 */ /* 0x000fe20000000f00 */
[----:B------:R-:W-:Y:S01]  /*2a690*/  UISETP.NE.AND UP0, UPT, UR36, 0x4, UPT ;  /* 0x000000042400788c */ /* 0x000fe2000bf05270 */
[----:B------:R-:W-:-:S03]  /*2a6a0*/  IMAD.MOV.U32 R18, RZ, RZ, -0x1 ;  /* 0xffffffffff127424 */ /* 0x000fc600078e00ff */
[----:B------:R-:W-:Y:S01]  /*2a6b0*/  USEL UR36, UR36, URZ, UP0 ;  /* 0x0000003f24247287 */ /* 0x000fe20008000000 */
[----:B---3--:R-:W-:-:S04]  /*2a6c0*/  IADD3 R23, P0, R23, UR46, RZ ;  /* 0x0000002e17177c10 */ /* 0x008fc8000ff1e0ff */
[----:B--2---:R-:W-:Y:S01]  /*2a6d0*/  IADD3.X R24, R24, UR38, RZ, P0, !PT ;  /* 0x0000002618187c10 */ /* 0x004fe200087fe4ff */
[----:B------:R1:W-:Y:S01]  /*2a6e0*/  STL [R1+0x200], R23 ;  /* 0x0002001701007387 */ /* 0x0003e20000100800 */
[----:B------:R-:W-:-:S03]  /*2a6f0*/  ISETP.GE.U32.AND P0, PT, R23, UR4, PT ;  /* 0x0000000417007c0c */ /* 0x000fc6000bf06070 */
[----:B------:R1:W-:Y:S01]  /*2a700*/  STL [R1+0x204], R24 ;  /* 0x0002041801007387 */ /* 0x0003e20000100800 */
[----:B------:R-:W-:-:S13]  /*2a710*/  ISETP.GE.U32.AND.EX P0, PT, R24, UR5, PT, P0 ;  /* 0x0000000518007c0c */ /* 0x000fda000bf06100 */
[----:B-1----:R-:W-:Y:S05]  /*2a720*/  @P0 BRA `(.L_x_220) ;  /* 0x0000000400740947 */ /* 0x002fea0003800000 */
[----:B------:R-:W1:Y:S01]  /*2a730*/  S2R R18, SR_CTAID.X ;  /* 0x0000000000127919 */ /* 0x000e620000002500 */
[----:B------:R-:W2:Y:S01]  /*2a740*/  LDC.64 R8, c[0x0][0x8d0] ;  /* 0x00023400ff087b82 */ /* 0x000ea20000000a00 */
[----:B------:R-:W-:Y:S01]  /*2a750*/  ULDC UR4, c[0x0][0x150] ;  /* 0x0000540000047ab9 */ /* 0x000fe20000000800 */
[----:B------:R-:W-:Y:S01]  /*2a760*/  MOV R6, R23 ;  /* 0x0000001700067202 */ /* 0x000fe20000000f00 */
[----:B------:R-:W3:Y:S01]  /*2a770*/  S2R R20, SR_CTAID.Y ;  /* 0x0000000000147919 */ /* 0x000ee20000002600 */
[----:B------:R-:W-:-:S04]  /*2a780*/  MOV R7, R24 ;  /* 0x0000001800077202 */ /* 0x000fc80000000f00 */
[----:B------:R-:W4:Y:S08]  /*2a790*/  LDC R21, c[0x0][0x144] ;  /* 0x00005100ff157b82 */ /* 0x000f300000000800 */
[----:B------:R-:W3:Y:S08]  /*2a7a0*/  LDC R10, c[0x0][0x8d8] ;  /* 0x00023600ff0a7b82 */ /* 0x000ef00000000800 */
[----:B------:R-:W3:Y:S01]  /*2a7b0*/  LDC.64 R14, c[0x0][0x8c8] ;  /* 0x00023200ff0e7b82 */ /* 0x000ee20000000a00 */
[----:B--2---:R-:W-:-:S04]  /*2a7c0*/  ISETP.NE.U32.AND P0, PT, R8, RZ, PT ;  /* 0x000000ff0800720c */ /* 0x004fc80003f05070 */
[----:B------:R-:W-:Y:S02]  /*2a7d0*/  ISETP.NE.AND.EX P0, PT, R9, RZ, PT, P0 ;  /* 0x000000ff0900720c */ /* 0x000fe40003f05300 */
[----:B-1----:R-:W-:-:S05]  /*2a7e0*/  I2FP.F32.U32 R0, R18 ;  /* 0x0000001200007245 */ /* 0x002fca0000201000 */
[----:B------:R-:W-:-:S04]  /*2a7f0*/  FMUL R0, R0, UR4 ;  /* 0x0000000400007c20 */ /* 0x000fc80008400000 */
[----:B------:R1:W2:Y:S02]  /*2a800*/  F2I.U32.TRUNC.NTZ R19, R0 ;  /* 0x0000000000137305 */ /* 0x0002a4000020f000 */
[----:B----4-:R-:W-:Y:S05]  /*2a810*/  @!P0 BRA `(.L_x_221) ;  /* 0x0000000000288947 */ /* 0x010fea0003800000 */
[----:B-1----:R-:W1:Y:S02]  /*2a820*/  LDC R0, c[0x0][0x8dc] ;  /* 0x00023700ff007b82 */ /* 0x002e640000000800 */
        /* <DEDUP_REMOVED lines=9> */
.L_x_221:
[----:B------:R-:W4:Y:S01]  /*2a8c0*/  LDC.64 R12, c[0x0][0x8e8] ;  /* 0x00023a00ff0c7b82 */ /* 0x000f220000000a00 */
[-CC-:B---3--:R-:W-:Y:S01]  /*2a8d0*/  SHF.R.U64 R27, R6, R10.reuse, R7.reuse ;  /* 0x0000000a061b7219 */ /* 0x188fe20000001207 */
[----:B------:R-:W-:Y:S01]  /*2a8e0*/  ULDC UR4, c[0x0][0x154] ;  /* 0x0000550000047ab9 */ /* 0x000fe20000000800 */
[----:B-1----:R-:W-:Y:S01]  /*2a8f0*/  SHF.R.U32.HI R0, RZ, R10, R7 ;  /* 0x0000000aff007219 */ /* 0x002fe20000011607 */
[----:B------:R-:W-:Y:S01]  /*2a900*/  IMAD.MOV.U32 R7, RZ, RZ, 0x1 ;  /* 0x00000001ff077424 */ /* 0x000fe200078e00ff */
[----:B------:R-:W-:Y:S02]  /*2a910*/  IADD3 R5, P0, RZ, -R27, RZ ;  /* 0x8000001bff057210 */ /* 0x000fe40007f1e0ff */
[----:B------:R-:W-:Y:S01]  /*2a920*/  MOV R2, R23 ;  /* 0x0000001700027202 */ /* 0x000fe20000000f00 */
[----:B------:R-:W1:Y:S01]  /*2a930*/  LDC R4, c[0x0][0x8c0] ;  /* 0x00023000ff047b82 */ /* 0x000e620000000800 */
[----:B--2---:R-:W-:Y:S01]  /*2a940*/  IADD3 R19, -R19, RZ, RZ ;  /* 0x000000ff13137210 */ /* 0x004fe20007ffe1ff */
[----:B------:R-:W-:-:S04]  /*2a950*/  IMAD.X R3, RZ, RZ, ~R0, P0 ;  /* 0x000000ffff037224 */ /* 0x000fc800000e0e00 */
[-C--:B------:R-:W-:Y:S02]  /*2a960*/  IMAD R0, R3, R14.reuse, RZ ;  /* 0x0000000e03007224 */ /* 0x080fe400078e02ff */
[----:B------:R-:W2:Y:S01]  /*2a970*/  LDC R6, c[0x0][0x8b0] ;  /* 0x00022c00ff067b82 */ /* 0x000ea20000000800 */
[----:B------:R-:W-:Y:S02]  /*2a980*/  IMAD.MOV.U32 R3, RZ, RZ, R24 ;  /* 0x000000ffff037224 */ /* 0x000fe400078e0018 */
[----:B------:R-:W-:Y:S02]  /*2a990*/  IMAD R24, R21, R19, R18 ;  /* 0x0000001315187224 */ /* 0x000fe400078e0212 */
[----:B------:R-:W-:-:S03]  /*2a9a0*/  IMAD.WIDE.U32 R2, R5, R14, R2 ;  /* 0x0000000e05027225 */ /* 0x000fc600078e0002 */
[----:B------:R-:W3:Y:S01]  /*2a9b0*/  LDC R26, c[0x0][0x900] ;  /* 0x00024000ff1a7b82 */ /* 0x000ee20000000800 */
[----:B------:R-:W-:Y:S01]  /*2a9c0*/  IMAD R5, R5, R15, R0 ;  /* 0x0000000f05057224 */ /* 0x000fe200078e0200 */
[----:B------:R-:W-:Y:S02]  /*2a9d0*/  I2FP.F32.U32 R0, R20 ;  /* 0x0000001400007245 */ /* 0x000fe40000201000 */
[----:B----4-:R-:W-:Y:S02]  /*2a9e0*/  ISETP.NE.U32.AND P0, PT, R12, RZ, PT ;  /* 0x000000ff0c00720c */ /* 0x010fe40003f05070 */
[----:B------:R-:W-:Y:S01]  /*2a9f0*/  IADD3 R3, R3, R5, RZ ;  /* 0x0000000503037210 */ /* 0x000fe20007ffe0ff */
[----:B------:R-:W-:Y:S01]  /*2aa00*/  FMUL R0, R0, UR4 ;  /* 0x0000000400007c20 */ /* 0x000fe20008400000 */
[----:B------:R-:W4:Y:S01]  /*2aa10*/  LDC R15, c[0x0][0x148] ;  /* 0x00005200ff0f7b82 */ /* 0x000f220000000800 */
[----:B------:R-:W-:Y:S02]  /*2aa20*/  ISETP.NE.AND.EX P0, PT, R13, RZ, PT, P0 ;  /* 0x000000ff0d00720c */ /* 0x000fe40003f05300 */
[-CC-:B-1----:R-:W-:Y:S01]  /*2aa30*/  SHF.R.U64 R10, R2, R4.reuse, R3.reuse ;  /* 0x00000004020a7219 */ /* 0x182fe20000001203 */
[----:B------:R1:W1:Y:S01]  /*2aa40*/  F2I.U32.TRUNC.NTZ R14, R0 ;  /* 0x00000000000e7305 */ /* 0x000262000020f000 */
[----:B------:R-:W-:-:S02]  /*2aa50*/  SHF.R.U32.HI R3, RZ, R4, R3 ;  /* 0x00000004ff037219 */ /* 0x000fc40000011603 */
[----:B------:R-:W-:Y:S01]  /*2aa60*/  MOV R5, 0xffffffff ;  /* 0xffffffff00057802 */ /* 0x000fe20000000f00 */
[----:B------:R-:W1:Y:S01]  /*2aa70*/  LDC R18, c[0x0][0x8a8] ;  /* 0x00022a00ff127b82 */ /* 0x000e620000000800 */
[-CC-:B--2---:R-:W-:Y:S02]  /*2aa80*/  SHF.R.U64 R8, R10, R6.reuse, R3.reuse ;  /* 0x000000060a087219 */ /* 0x184fe40000001203 */
[----:B------:R-:W-:-:S05]  /*2aa90*/  SHF.R.U32.HI R3, RZ, R6, R3 ;  /* 0x00000006ff037219 */ /* 0x000fca0000011603 */
[----:B------:R-:W2:Y:S01]  /*2aaa0*/  LDC R21, c[0x0][0x8f0] ;  /* 0x00023c00ff157b82 */ /* 0x000ea20000000800 */
[-C--:B---3--:R-:W-:Y:S02]  /*2aab0*/  SHF.L.U32 R5, R5, R26.reuse, RZ ;  /* 0x0000001a05057219 */ /* 0x088fe400000006ff */
[-CC-:B------:R-:W-:Y:S02]  /*2aac0*/  SHF.R.U64 R11, R8, R26.reuse, R3.reuse ;  /* 0x0000001a080b7219 */ /* 0x180fe40000001203 */
[-C--:B------:R-:W-:Y:S02]  /*2aad0*/  SHF.R.U32.HI R3, RZ, R26.reuse, R3 ;  /* 0x0000001aff037219 */ /* 0x080fe40000011603 */
[----:B------:R-:W-:Y:S01]  /*2aae0*/  SHF.L.U32 R26, R7, R26, RZ ;  /* 0x0000001a071a7219 */ /* 0x000fe200000006ff */
[----:B------:R-:W3:Y:S01]  /*2aaf0*/  LDC R23, c[0x0][0x8e0] ;  /* 0x00023800ff177b82 */ /* 0x000ee20000000800 */
[----:B------:R-:W-:Y:S02]  /*2ab00*/  LOP3.LUT R19, RZ, R5, RZ, 0x33, !PT ;  /* 0x00000005ff137212 */ /* 0x000fe400078e33ff */
[----:B------:R-:W-:-:S05]  /*2ab10*/  MOV R2, R11 ;  /* 0x0000000b00027202 */ /* 0x000fca0000000f00 */
[----:B------:R-:W1:Y:S01]  /*2ab20*/  LDC R25, c[0x0][0x8b8] ;  /* 0x00022e00ff197b82 */ /* 0x000e620000000800 */
[----:B------:R-:W-:Y:S05]  /*2ab30*/  @!P0 BRA `(.L_x_222) ;  /* 0x0000000000288947 */ /* 0x000fea0003800000 */
[----:B-1----:R-:W1:Y:S02]  /*2ab40*/  LDC R0, c[0x0][0x8f4] ;  /* 0x00023d00ff007b82 */ /* 0x002e640000000800 */
[----:B-1----:R-:W-:-:S04]  /*2ab50*/  IADD3 R7, P0, R11, R0, RZ ;  /* 0x000000000b077210 */ /* 0x002fc80007f1e0ff */
[----:B------:R-:W-:-:S05]  /*2ab60*/  IADD3.X R9, RZ, R3, RZ, P0, !PT ;  /* 0x00000003ff097210 */ /* 0x000fca00007fe4ff */
[----:B------:R-:W-:-:S04]  /*2ab70*/  IMAD.WIDE.U32 R2, R9, R12, RZ ;  /* 0x0000000c09027225 */ /* 0x000fc800078e00ff */
[----:B------:R-:W-:-:S04]  /*2ab80*/  IMAD.WIDE.U32 R4, P0, R7, R13, R2 ;  /* 0x0000000d07047225 */ /* 0x000fc80007800002 */
[----:B------:R-:W-:Y:S01]  /*2ab90*/  IMAD.WIDE.U32 R2, R7, R12, RZ ;  /* 0x0000000c07027225 */ /* 0x000fe200078e00ff */
[----:B------:R-:W-:-:S03]  /*2aba0*/  MOV R6, R5 ;  /* 0x0000000500067202 */ /* 0x000fc60000000f00 */
[----:B------:R-:W-:Y:S01]  /*2abb0*/  IMAD.X R7, RZ, RZ, RZ, P0 ;  /* 0x000000ffff077224 */ /* 0x000fe200000e06ff */
[----:B------:R-:W-:-:S05]  /*2abc0*/  IADD3 RZ, P0, R3, R4, RZ ;  /* 0x0000000403ff7210 */ /* 0x000fca0007f1e0ff */
[----:B------:R-:W-:-:S08]  /*2abd0*/  IMAD.WIDE.U32.X R2, R9, R13, R6, P0 ;  /* 0x0000000d09027225 */ /* 0x000fd000000e0406 */
.L_x_222:
[----:B------:R-:W5:Y:S01]  /*2abe0*/  LDC R4, c[0x0][0x904] ;  /* 0x00024100ff047b82 */ /* 0x000f620000000800 */
[----:B-12---:R-:W-:Y:S01]  /*2abf0*/  SHF.R.U64 R0, R2, R21, R3 ;  /* 0x0000001502007219 */ /* 0x006fe20000001203 */
[----:B------:R-:W-:Y:S01]  /*2ac00*/  VIADD R3, R18, 0xffffffff ;  /* 0xffffffff12037836 */ /* 0x000fe20000000000 */
[----:B------:R-:W-:Y:S02]  /*2ac10*/  LOP3.LUT R19, R8, R19, RZ, 0xc0, !PT ;  /* 0x0000001308137212 */ /* 0x000fe400078ec0ff */
[----:B------:R-:W-:Y:S02]  /*2ac20*/  IADD3 R14, -R14, RZ, RZ ;  /* 0x000000ff0e0e7210 */ /* 0x000fe40007ffe1ff */
[----:B------:R-:W-:Y:S01]  /*2ac30*/  IADD3 R2, -R0, RZ, RZ ;  /* 0x000000ff00027210 */ /* 0x000fe20007ffe1ff */
[----:B------:R-:W-:Y:S01]  /*2ac40*/  IMAD R19, R26, R0, R19 ;  /* 0x000000001a137224 */ /* 0x000fe200078e0213 */
[----:B------:R-:W-:Y:S02]  /*2ac50*/  LOP3.LUT R3, R10, R3, RZ, 0xc0, !PT ;  /* 0x000000030a037212 */ /* 0x000fe400078ec0ff */
[----:B------:R-:W-:Y:S01]  /*2ac60*/  R2UR UR43, R27 ;  /* 0x000000001b2b72ca */ /* 0x000fe200000e0000 */
[----:B---3--:R-:W-:Y:S01]  /*2ac70*/  IMAD R0, R2, R23, R11 ;  /* 0x0000001702007224 */ /* 0x008fe200078e020b */
[----:B------:R-:W-:-:S03]  /*2ac80*/  MOV R2, 0x1 ;  /* 0x0000000100027802 */ /* 0x000fc60000000f00 */
[----:B------:R-:W-:Y:S01]  /*2ac90*/  IMAD R0, R0, R18, R3 ;  /* 0x0000001200007224 */ /* 0x000fe200078e0203 */
[----:B-----5:R-:W-:-:S13]  /*2aca0*/  ISETP.NE.AND P0, PT, R4, 0x1, PT ;  /* 0x000000010400780c */ /* 0x020fda0003f05270 */
[----:B----4-:R-:W-:-:S04]  /*2acb0*/  @P0 IMAD R24, R15, R14, R20 ;  /* 0x0000000e0f180224 */ /* 0x010fc800078e0214 */
[----:B------:R-:W-:-:S05]  /*2acc0*/  IMAD R19, R19, R25, R24 ;  /* 0x0000001913137224 */ /* 0x000fca00078e0218 */
[----:B------:R-:W-:Y:S02]  /*2acd0*/  SEL R18, R0, R19, !P0 ;  /* 0x0000001300127207 */ /* 0x000fe40004000000 */
[----:B------:R-:W-:Y:S02]  /*2ace0*/  SEL R19, R19, R0, !P0 ;  /* 0x0000000013137207 */ /* 0x000fe40004000000 */
[----:B------:R-:W-:-:S07]  /*2acf0*/  PRMT R0, R2, 0x7610, R0 ;  /* 0x0000761002007816 */ /* 0x000fce0000000000 */
.L_x_220:
[----:B------:R-:W-:Y:S01]  /*2ad00*/  LOP3.LUT P0, RZ, R0, 0xff, RZ, 0xc0, !PT ;  /* 0x000000ff00ff7812 */ /* 0x000fe2000780c0ff */
[----:B------:R-:W-:Y:S02]  /*2ad10*/  UIMAD.WIDE.U32 UR4, UR52, -0x55555555, URZ ;  /* 0xaaaaaaab340478a5 */ /* 0x000fe4000f8e003f */
[----:B------:R-:W-:Y:S02]  /*2ad20*/  UIADD3 UR39, UR39, 0x10, URZ ;  /* 0x0000001027277890 */ /* 0x000fe4000fffe03f */
[----:B------:R-:W-:-:S04]  /*2ad30*/  USHF.R.U32.HI UR4, URZ, 0x1, UR5 ;  /* 0x000000013f047899 */ /* 0x000fc80008011605 */
[----:B------:R-:W-:-:S04]  /*2ad40*/  UIMAD UR40, UR4, -0x3, UR52 ;  /* 0xfffffffd042878a4 */ /* 0x000fc8000f8e0234 */
[----:B------:R-:W-:Y:S08]  /*2ad50*/  @P0 BRA `(.L_x_223) ;  /* 0xfffffd6400f00947 */ /* 0x000ff0000383ffff */
[----:B------:R-:W-:-:S13]  /*2ad60*/  PLOP3.LUT P0, PT, PT, PT, PT, 0x8, 0x0 ;  /* 0x000000000000781c */ /* 0x000fda0003f0e170 */
.L_x_18:
[----:B------:R-:W-:Y:S05]  /*2ad70*/  @P0 BRA `(.L_x_10) ;  /* 0x0000003c00340947 */ /* 0x000fea0003800000 */
[----:B------:R-:W-:Y:S01]  /*2ad80*/  ULDC.64 UR6, c[0x0][0x588] ;  /* 0x0001620000067ab9 */ /* 0x000fe20000000a00 */
[----:B------:R-:W-:Y:S01]  /*2ad90*/  ISETP.NE.AND.EX P1, PT, R172, RZ, PT, P1 ;  /* 0x000000ffac00720c */ /* 0x000fe20003f25310 */
[----:B------:R-:W-:-:S04]  /*2ada0*/  DEPBAR.LE SB0, 0x0 ;  /* 0x000080000000791a */ /* 0x000fc80000000000 */
[----:B------:R-:W-:Y:S01]  /*2adb0*/  ISETP.NE.U32.AND P0, PT, RZ, UR6, PT ;  /* 0x00000006ff007c0c */ /* 0x000fe2000bf05070 */
[----:B------:R-:W-:Y:S03]  /*2adc0*/  BSSY B0, `(.L_x_224) ;  /* 0x0000015000007945 */ /* 0x000fe60003800000 */
[----:B------:R-:W-:-:S13]  /*2add0*/  ISETP.NE.AND.EX P0, PT, RZ, UR7, PT, P0 ;  /* 0x00000007ff007c0c */ /* 0x000fda000bf05300 */
[----:B------:R-:W-:Y:S05]  /*2ade0*/  @P0 BRA P1, `(.L_x_225) ;  /* 0x0000000000480947 */ /* 0x000fea0000800000 */
[----:B------:R-:W-:-:S04]  /*2adf0*/  ISETP.NE.U32.AND P0, PT, R171, RZ, PT ;  /* 0x000000ffab00720c */ /* 0x000fc80003f05070 */
[----:B------:R-:W-:-:S13]  /*2ae00*/  ISETP.NE.AND.EX P0, PT, R172, RZ, PT, P0 ;  /* 0x000000ffac00720c */ /* 0x000fda0003f05300 */
[----:B------:R-:W-:Y:S05]  /*2ae10*/  @!P0 BRA `(.L_x_226) ;  /* 0x0000000000308947 */ /* 0x000fea0003800000 */
[----:B------:R-:W4:Y:S02]  /*2ae20*/  LDL.LU R0, [R1+0x20c] ;  /* 0x00020c0001007983 */ /* 0x000f240000300800 */
[----:B----4-:R-:W-:-:S13]  /*2ae30*/  LOP3.LUT P0, RZ, R0, 0xff, RZ, 0xc0, !PT ;  /* 0x000000ff00ff7812 */ /* 0x010fda000780c0ff */
[----:B------:R-:W-:Y:S05]  /*2ae40*/  @!P0 BRA `(.L_x_227) ;  /* 0x0000000000108947 */ /* 0x000fea0003800000 */
[----:B-----5:R-:W-:-:S13]  /*2ae50*/  FSETP.NEU.AND P0, PT, R16, RZ, PT ;  /* 0x000000ff1000720b */ /* 0x020fda0003f0d000 */
[----:B------:R-:W-:Y:S05]  /*2ae60*/  @!P0 BREAK B0 ;  /* 0x0000000000008942 */ /* 0x000fea0003800000 */
[----:B------:R-:W-:Y:S05]  /*2ae70*/  @P0 BRA `(.L_x_225) ;  /* 0x0000000000240947 */ /* 0x000fea0003800000 */
[----:B------:R-:W-:Y:S05]  /*2ae80*/  BRA `(.L_x_10) ;  /* 0x0000003800f07947 */ /* 0x000fea0003800000 */
.L_x_227:
[----:B------:R-:W-:-:S04]  /*2ae90*/  ISETP.NE.U32.AND P0, PT, RZ, UR6, PT ;  /* 0x00000006ff007c0c */ /* 0x000fc8000bf05070 */
[----:B------:R-:W-:-:S13]  /*2aea0*/  ISETP.NE.AND.EX P0, PT, RZ, UR7, PT, P0 ;  /* 0x00000007ff007c0c */ /* 0x000fda000bf05300 */
[----:B------:R-:W-:Y:S05]  /*2aeb0*/  @!P0 BREAK B0 ;  /* 0x0000000000008942 */ /* 0x000fea0003800000 */
[----:B------:R-:W-:Y:S05]  /*2aec0*/  @P0 BRA `(.L_x_225) ;  /* 0x0000000000100947 */ /* 0x000fea0003800000 */
[----:B------:R-:W-:Y:S05]  /*2aed0*/  BRA `(.L_x_10) ;  /* 0x0000003800dc7947 */ /* 0x000fea0003800000 */
.L_x_226:
[----:B-----5:R-:W-:-:S13]  /*2aee0*/  FSETP.NEU.AND P0, PT, R16, RZ, PT ;  /* 0x000000ff1000720b */ /* 0x020fda0003f0d000 */
[----:B------:R-:W-:Y:S05]  /*2aef0*/  @!P0 BREAK B0 ;  /* 0x0000000000008942 */ /* 0x000fea0003800000 */
[----:B------:R-:W-:Y:S05]  /*2af00*/  @!P0 BRA `(.L_x_10) ;  /* 0x0000003800d08947 */ /* 0x000fea0003800000 */
.L_x_225:
[----:B------:R-:W-:Y:S05]  /*2af10*/  BSYNC B0 ;  /* 0x0000000000007941 */ /* 0x000fea0003800000 */
.L_x_224:
[----:B------:R-:W4:Y:S02]  /*2af20*/  LDL.LU R0, [R1+0x214] ;  /* 0x0002140001007983 */ /* 0x000f240000300800 */
[----:B----4-:R-:W-:-:S04]  /*2af30*/  LOP3.LUT R0, R0, 0x1, RZ, 0xfc, !PT ;  /* 0x0000000100007812 */ /* 0x010fc800078efcff */
[----:B------:R-:W-:-:S13]  /*2af40*/  ISETP.NE.AND P0, PT, R0, 0x3, PT ;  /* 0x000000030000780c */ /* 0x000fda0003f05270 */
[----:B------:R-:W-:Y:S05]  /*2af50*/  @!P0 BRA `(.L_x_228) ;  /* 0x0000000000048947 */ /* 0x000fea0003800000 */
[----:B------:R-:W-:Y:S01]  /*2af60*/  BPT.TRAP 0x1 ;  /* 0x000000040000795c */ /* 0x000fe20000300000 */
.L_x_228:
[----:B------:R-:W4:Y:S01]  /*2af70*/  S2UR UR5, SR_CgaCtaId ;  /* 0x00000000000579c3 */ /* 0x000f220000008800 */
[----:B------:R-:W-:Y:S02]  /*2af80*/  UMOV UR4, 0x400 ;  /* 0x0000040000047882 */ /* 0x000fe40000000000 */
[----:B----4-:R-:W-:-:S04]  /*2af90*/  ULEA UR4, UR5, UR4, 0x18 ;  /* 0x0000000405047291 */ /* 0x010fc8000f8ec03f */
[----:B------:R-:W-:-:S04]  /*2afa0*/  ULEA UR4, UR36, UR4, 0x3 ;  /* 0x0000000424047291 */ /* 0x000fc8000f8e183f */
[----:B------:R-:W-:-:S04]  /*2afb0*/  UIADD3 UR4, UR4, 0x50, URZ ;  /* 0x0000005004047890 */ /* 0x000fc8000fffe03f */
[----:B------:R-:W-:-:S09]  /*2afc0*/  UPRMT UR4, UR5, 0x654, UR4 ;  /* 0x0000065405047896 */ /* 0x000fd20008000004 */
[----:B------:R-:W-:Y:S01]  /*2afd0*/  SYNCS.ARRIVE.TRANS64.RED.A1T0 RZ, [UR4], RZ ;  /* 0x000000ffffff79a7 */ /* 0x000fe20008100404 */
[----:B------:R-:W-:Y:S05]  /*2afe0*/  BRA `(.L_x_10) ;  /* 0x0000003800987947 */ /* 0x000fea0003800000 */
.L_x_9:
[----:B------:R-:W2:Y:S01]  /*2aff0*/  LDL R21, [R1+0x200] ;  /* 0x0002000001157983 */ /* 0x000ea20000100800 */
[----:B------:R-:W-:-:S03]  /*2b000*/  ULDC.64 UR4, c[0x0][0x8f8] ;  /* 0x00023e0000047ab9 */ /* 0x000fc60000000a00 */
[----:B------:R-:W3:Y:S01]  /*2b010*/  LDL R163, [R1+0x204] ;  /* 0x0002040001a37983 */ /* 0x000ee20000100800 */
[----:B------:R-:W-:Y:S01]  /*2b020*/  PRMT R9, RZ, 0x7610, R9 ;  /* 0x00007610ff097816 */ /* 0x000fe20000000009 */
[----:B------:R-:W-:Y:S01]  /*2b030*/  IMAD.MOV.U32 R3, RZ, RZ, -0x1 ;  /* 0xffffffffff037424 */ /* 0x000fe200078e00ff */
[----:B------:R-:W-:Y:S02]  /*2b040*/  MOV R2, 0xffffffff ;  /* 0xffffffff00027802 */ /* 0x000fe40000000f00 */
[----:B------:R-:W-:Y:S02]  /*2b050*/  MOV R10, 0xffffffff ;  /* 0xffffffff000a7802 */ /* 0x000fe40000000f00 */
[----:B--2---:R-:W-:-:S04]  /*2b060*/  ISETP.GE.U32.AND P1, PT, R21, UR4, PT ;  /* 0x0000000415007c0c */ /* 0x004fc8000bf26070 */
[----:B---3--:R-:W-:-:S13]  /*2b070*/  ISETP.GE.U32.AND.EX P1, PT, R163, UR5, PT, P1 ;  /* 0x00000005a3007c0c */ /* 0x008fda000bf26110 */
[----:B------:R-:W-:Y:S05]  /*2b080*/  @P1 BRA `(.L_x_229) ;  /* 0x0000000400681947 */ /* 0x000fea0003800000 */
[----:B------:R-:W1:Y:S01]  /*2b090*/  LDC.64 R14, c[0x0][0x8d0] ;  /* 0x00023400ff0e7b82 */ /* 0x000e620000000a00 */
[----:B------:R-:W-:Y:S01]  /*2b0a0*/  IMAD.MOV.U32 R12, RZ, RZ, R21 ;  /* 0x000000ffff0c7224 */ /* 0x000fe200078e0015 */
[----:B------:R-:W-:-:S06]  /*2b0b0*/  MOV R13, R163 ;  /* 0x000000a3000d7202 */ /* 0x000fcc0000000f00 */
[----:B------:R-:W2:Y:S08]  /*2b0c0*/  LDC R16, c[0x0][0x8d8] ;  /* 0x00023600ff107b82 */ /* 0x000eb00000000800 */
[----:B------:R-:W3:Y:S01]  /*2b0d0*/  LDC.64 R18, c[0x0][0x8c8] ;  /* 0x00023200ff127b82 */ /* 0x000ee20000000a00 */
[----:B-1----:R-:W-:-:S04]  /*2b0e0*/  ISETP.NE.U32.AND P1, PT, R14, RZ, PT ;  /* 0x000000ff0e00720c */ /* 0x002fc80003f25070 */
[----:B------:R-:W-:-:S13]  /*2b0f0*/  ISETP.NE.AND.EX P1, PT, R15, RZ, PT, P1 ;  /* 0x000000ff0f00720c */ /* 0x000fda0003f25310 */
[----:B--23--:R-:W-:Y:S05]  /*2b100*/  @!P1 BRA `(.L_x_230) ;  /* 0x0000000000289947 */ /* 0x00cfea0003800000 */
[----:B------:R-:W1:Y:S02]  /*2b110*/  LDC R2, c[0x0][0x8dc] ;  /* 0x00023700ff027b82 */ /* 0x000e640000000800 */
        /* <DEDUP_REMOVED lines=9> */
.L_x_230:
[--C-:B------:R-:W-:Y:S01]  /*2b1b0*/  SHF.R.U64 R14, R12, R16, R13.reuse ;  /* 0x000000100c0e7219 */ /* 0x100fe2000000120d */
[----:B------:R-:W1:Y:S01]  /*2b1c0*/  LDC R20, c[0x0][0x8c0] ;  /* 0x00023000ff147b82 */ /* 0x000e620000000800 */
[----:B------:R-:W-:Y:S01]  /*2b1d0*/  I2FP.F32.U32 R10, R4 ;  /* 0x00000004000a7245 */ /* 0x000fe20000201000 */
[----:B------:R-:W-:Y:S01]  /*2b1e0*/  ULDC UR4, c[0x0][0x150] ;  /* 0x0000540000047ab9 */ /* 0x000fe20000000800 */
[----:B------:R-:W-:Y:S02]  /*2b1f0*/  SHF.R.U32.HI R2, RZ, R16, R13 ;  /* 0x00000010ff027219 */ /* 0x000fe4000001160d */
[----:B------:R-:W-:Y:S01]  /*2b200*/  IADD3 R5, P1, RZ, -R14, RZ ;  /* 0x8000000eff057210 */ /* 0x000fe20007f3e0ff */
[----:B------:R-:W-:Y:S01]  /*2b210*/  FMUL R11, R10, UR4 ;  /* 0x000000040a0b7c20 */ /* 0x000fe20008400000 */
[----:B------:R-:W-:Y:S01]  /*2b220*/  MOV R3, R163 ;  /* 0x000000a300037202 */ /* 0x000fe20000000f00 */
[----:B------:R-:W2:Y:S01]  /*2b230*/  LDC.64 R22, c[0x0][0x8e8] ;  /* 0x00023a00ff167b82 */ /* 0x000ea20000000a00 */
[----:B------:R-:W-:Y:S01]  /*2b240*/  IADD3.X R9, RZ, ~R2, RZ, P1, !PT ;  /* 0x80000002ff097210 */ /* 0x000fe20000ffe4ff */
[----:B------:R-:W-:Y:S01]  /*2b250*/  IMAD.MOV.U32 R2, RZ, RZ, R21 ;  /* 0x000000ffff027224 */ /* 0x000fe200078e0015 */
[----:B------:R-:W-:Y:S01]  /*2b260*/  ULDC UR4, c[0x0][0x154] ;  /* 0x0000550000047ab9 */ /* 0x000fe20000000800 */
[----:B------:R-:W3:Y:S02]  /*2b270*/  F2I.U32.TRUNC.NTZ R11, R11 ;  /* 0x0000000b000b7305 */ /* 0x000ee4000020f000 */
[----:B------:R-:W-:-:S02]  /*2b280*/  IMAD R10, R9, R18, RZ ;  /* 0x00000012090a7224 */ /* 0x000fc400078e02ff */
[----:B------:R-:W4:Y:S01]  /*2b290*/  LDC R13, c[0x0][0x144] ;  /* 0x00005100ff0d7b82 */ /* 0x000f220000000800 */
[----:B------:R-:W-:-:S04]  /*2b2a0*/  IMAD.WIDE.U32 R2, R5, R18, R2 ;  /* 0x0000001205027225 */ /* 0x000fc800078e0002 */
[----:B------:R-:W-:Y:S01]  /*2b2b0*/  IMAD R5, R5, R19, R10 ;  /* 0x0000001305057224 */ /* 0x000fe200078e020a */
[----:B------:R-:W-:Y:S02]  /*2b2c0*/  MOV R10, 0xffffffff ;  /* 0xffffffff000a7802 */ /* 0x000fe40000000f00 */
[----:B------:R-:W5:Y:S02]  /*2b2d0*/  LDC R16, c[0x0][0x8b0] ;  /* 0x00022c00ff107b82 */ /* 0x000f640000000800 */
[----:B------:R-:W-:Y:S02]  /*2b2e0*/  IADD3 R3, R3, R5, RZ ;  /* 0x0000000503037210 */ /* 0x000fe40007ffe0ff */
[----:B------:R-:W-:Y:S02]  /*2b2f0*/  I2FP.F32.U32 R5, R8 ;  /* 0x0000000800057245 */ /* 0x000fe40000201000 */
[-C--:B-1----:R-:W-:Y:S01]  /*2b300*/  SHF.R.U64 R12, R2, R20.reuse, R3 ;  /* 0x00000014020c7219 */ /* 0x082fe20000001203 */
[----:B---3--:R-:W-:Y:S01]  /*2b310*/  IMAD.MOV R2, RZ, RZ, -R11 ;  /* 0x000000ffff027224 */ /* 0x008fe200078e0a0b */
[----:B------:R-:W1:Y:S01]  /*2b320*/  LDC R9, c[0x0][0x900] ;  /* 0x00024000ff097b82 */ /* 0x000e620000000800 */
[----:B--2---:R-:W-:Y:S01]  /*2b330*/  ISETP.NE.U32.AND P1, PT, R22, RZ, PT ;  /* 0x000000ff1600720c */ /* 0x004fe20003f25070 */
[----:B------:R-:W-:Y:S01]  /*2b340*/  FMUL R5, R5, UR4 ;  /* 0x0000000405057c20 */ /* 0x000fe20008400000 */
[----:B------:R-:W-:-:S02]  /*2b350*/  SHF.R.U32.HI R3, RZ, R20, R3 ;  /* 0x00000014ff037219 */ /* 0x000fc40000011603 */
[----:B------:R-:W-:-:S03]  /*2b360*/  ISETP.NE.AND.EX P1, PT, R23, RZ, PT, P1 ;  /* 0x000000ff1700720c */ /* 0x000fc60003f25310 */
[----:B------:R-:W2:Y:S01]  /*2b370*/  LDC R19, c[0x0][0x148] ;  /* 0x00005200ff137b82 */ /* 0x000ea20000000800 */
[----:B----4-:R-:W-:Y:S01]  /*2b380*/  IMAD R20, R13, R2, R4 ;  /* 0x000000020d147224 */ /* 0x010fe200078e0204 */
[----:B------:R-:W-:-:S06]  /*2b390*/  MOV R4, 0x1 ;  /* 0x0000000100047802 */ /* 0x000fcc0000000f00 */
[----:B------:R-:W3:Y:S01]  /*2b3a0*/  LDC R18, c[0x0][0x8a8] ;  /* 0x00022a00ff127b82 */ /* 0x000ee20000000800 */
[-CC-:B-----5:R-:W-:Y:S02]  /*2b3b0*/  SHF.R.U64 R15, R12, R16.reuse, R3.reuse ;  /* 0x000000100c0f7219 */ /* 0x1a0fe40000001203 */
[----:B------:R-:W-:Y:S02]  /*2b3c0*/  SHF.R.U32.HI R2, RZ, R16, R3 ;  /* 0x00000010ff027219 */ /* 0x000fe40000011603 */
[----:B------:R4:W1:Y:S03]  /*2b3d0*/  F2I.U32.TRUNC.NTZ R16, R5 ;  /* 0x0000000500107305 */ /* 0x000866000020f000 */
[----:B------:R-:W2:Y:S01]  /*2b3e0*/  LDC R21, c[0x0][0x8f0] ;  /* 0x00023c00ff157b82 */ /* 0x000ea20000000800 */
[-C--:B-1----:R-:W-:Y:S02]  /*2b3f0*/  SHF.R.U64 R17, R15, R9.reuse, R2 ;  /* 0x000000090f117219 */ /* 0x082fe40000001202 */
[----:B------:R-:W-:-:S02]  /*2b400*/  SHF.L.U32 R10, R10, R9, RZ ;  /* 0x000000090a0a7219 */ /* 0x000fc400000006ff */
[-C--:B------:R-:W-:Y:S01]  /*2b410*/  SHF.R.U32.HI R3, RZ, R9.reuse, R2 ;  /* 0x00000009ff037219 */ /* 0x080fe20000011602 */
[----:B------:R-:W-:Y:S01]  /*2b420*/  IMAD.MOV.U32 R2, RZ, RZ, R17 ;  /* 0x000000ffff027224 */ /* 0x000fe200078e0011 */
[----:B------:R-:W-:Y:S01]  /*2b430*/  SHF.L.U32 R25, R4, R9, RZ ;  /* 0x0000000904197219 */ /* 0x000fe200000006ff */
[----:B------:R-:W1:Y:S01]  /*2b440*/  LDC R24, c[0x0][0x8e0] ;  /* 0x00023800ff187b82 */ /* 0x000e620000000800 */
[----:B------:R-:W-:-:S07]  /*2b450*/  LOP3.LUT R26, RZ, R10, RZ, 0x33, !PT ;  /* 0x0000000aff1a7212 */ /* 0x000fce00078e33ff */
[----:B------:R-:W1:Y:S01]  /*2b460*/  LDC R27, c[0x0][0x8b8] ;  /* 0x00022e00ff1b7b82 */ /* 0x000e620000000800 */
[----:B----4-:R-:W-:Y:S05]  /*2b470*/  @!P1 BRA `(.L_x_231) ;  /* 0x0000000000289947 */ /* 0x010fea0003800000 */
[----:B------:R-:W4:Y:S02]  /*2b480*/  LDC R2, c[0x0][0x8f4] ;  /* 0x00023d00ff027b82 */ /* 0x000f240000000800 */
[----:B----4-:R-:W-:-:S04]  /*2b490*/  IADD3 R9, P1, R17, R2, RZ ;  /* 0x0000000211097210 */ /* 0x010fc80007f3e0ff */
[----:B------:R-:W-:-:S05]  /*2b4a0*/  IADD3.X R13, RZ, R3, RZ, P1, !PT ;  /* 0x00000003ff0d7210 */ /* 0x000fca0000ffe4ff */
[----:B------:R-:W-:-:S04]  /*2b4b0*/  IMAD.WIDE.U32 R2, R13, R22, RZ ;  /* 0x000000160d027225 */ /* 0x000fc800078e00ff */
[----:B------:R-:W-:-:S04]  /*2b4c0*/  IMAD.WIDE.U32 R4, P1, R9, R23, R2 ;  /* 0x0000001709047225 */ /* 0x000fc80007820002 */
[----:B------:R-:W-:Y:S01]  /*2b4d0*/  IMAD.WIDE.U32 R2, R9, R22, RZ ;  /* 0x0000001609027225 */ /* 0x000fe200078e00ff */
[----:B------:R-:W-:-:S03]  /*2b4e0*/  IADD3.X R11, RZ, RZ, RZ, P1, !PT ;  /* 0x000000ffff0b7210 */ /* 0x000fc60000ffe4ff */
[----:B------:R-:W-:Y:S01]  /*2b4f0*/  IMAD.MOV.U32 R10, RZ, RZ, R5 ;  /* 0x000000ffff0a7224 */ /* 0x000fe200078e0005 */
[----:B------:R-:W-:-:S05]  /*2b500*/  IADD3 RZ, P1, R3, R4, RZ ;  /* 0x0000000403ff7210 */ /* 0x000fca0007f3e0ff */
[----:B------:R-:W-:-:S08]  /*2b510*/  IMAD.WIDE.U32.X R2, R13, R23, R10, P1 ;  /* 0x000000170d027225 */ /* 0x000fd000008e040a */
.L_x_231:
[----:B------:R-:W4:Y:S01]  /*2b520*/  LDC R4, c[0x0][0x904] ;  /* 0x00024100ff047b82 */ /* 0x000f220000000800 */
[----:B--2---:R-:W-:Y:S02]  /*2b530*/  SHF.R.U64 R3, R2, R21, R3 ;  /* 0x0000001502037219 */ /* 0x004fe40000001203 */
[----:B------:R-:W-:Y:S02]  /*2b540*/  LOP3.LUT R2, R15, R26, RZ, 0xc0, !PT ;  /* 0x0000001a0f027212 */ /* 0x000fe400078ec0ff */
[----:B------:R-:W-:Y:S02]  /*2b550*/  IADD3 R16, -R16, RZ, RZ ;  /* 0x000000ff10107210 */ /* 0x000fe40007ffe1ff */
[----:B---3--:R-:W-:Y:S02]  /*2b560*/  IADD3 R5, R18, -0x1, RZ ;  /* 0xffffffff12057810 */ /* 0x008fe40007ffe0ff */
[----:B------:R-:W-:Y:S02]  /*2b570*/  MOV R9, 0x1 ;  /* 0x0000000100097802 */ /* 0x000fe40000000f00 */
[----:B------:R-:W-:-:S02]  /*2b580*/  LOP3.LUT R5, R12, R5, RZ, 0xc0, !PT ;  /* 0x000000050c057212 */ /* 0x000fc400078ec0ff */
[----:B------:R-:W-:Y:S02]  /*2b590*/  MOV R10, R14 ;  /* 0x0000000e000a7202 */ /* 0x000fe40000000f00 */
[----:B----4-:R-:W-:Y:S01]  /*2b5a0*/  ISETP.NE.AND P1, PT, R4, 0x1, PT ;  /* 0x000000010400780c */ /* 0x010fe20003f25270 */
[----:B------:R-:W-:Y:S02]  /*2b5b0*/  IMAD.MOV R4, RZ, RZ, -R3 ;  /* 0x000000ffff047224 */ /* 0x000fe400078e0a03 */
[----:B------:R-:W-:Y:S02]  /*2b5c0*/  IMAD R3, R25, R3, R2 ;  /* 0x0000000319037224 */ /* 0x000fe400078e0202 */
[----:B-1----:R-:W-:-:S04]  /*2b5d0*/  IMAD R2, R4, R24, R17 ;  /* 0x0000001804027224 */ /* 0x002fc800078e0211 */
[----:B------:R-:W-:-:S04]  /*2b5e0*/  IMAD R4, R2, R18, R5 ;  /* 0x0000001202047224 */ /* 0x000fc800078e0205 */
[----:B------:R-:W-:-:S04]  /*2b5f0*/  @P1 IMAD R20, R19, R16, R8 ;  /* 0x0000001013141224 */ /* 0x000fc800078e0208 */
[----:B------:R-:W-:-:S05]  /*2b600*/  IMAD R3, R3, R27, R20 ;  /* 0x0000001b03037224 */ /* 0x000fca00078e0214 */
[----:B------:R-:W-:Y:S02]  /*2b610*/  SEL R2, R4, R3, !P1 ;  /* 0x0000000304027207 */ /* 0x000fe40004800000 */
[----:B------:R-:W-:-:S07]  /*2b620*/  SEL R3, R3, R4, !P1 ;  /* 0x0000000403037207 */ /* 0x000fce0004800000 */
.L_x_229:
[----:B------:R-:W-:-:S08]  /*2b630*/  NOP ;  /* 0x0000000000007918 */ /* 0x000fd00000000000 */
[----:B------:R-:W1:-:S00]  /*2b640*/  USETMAXREG.DEALLOC.CTAPOOL 0x18 ;  /* 0x00000018000079c8 */ /* 0x000e4000080e0500 */
[----:B-1----:R-:W-:-:S13]  /*2b650*/  ISETP.NE.AND P1, PT, R0, 0x1, PT ;  /* 0x000000010000780c */ /* 0x002fda0003f25270 */
[----:B------:R-:W-:Y:S05]  /*2b660*/  @!P1 BRA `(.L_x_10) ;  /* 0x0000003000f89947 */ /* 0x000fea0003800000 */
[----:B------:R-:W-:Y:S05]  /*2b670*/  @!P4 BRA `(.L_x_232) ;  /* 0x000000240020c947 */ /* 0x000fea0003800000 */
[----:B------:R-:W-:-:S13]  /*2b680*/  ISETP.NE.OR P0, PT, R0, 0x2, P0 ;  /* 0x000000020000780c */ /* 0x000fda0000705670 */
[----:B------:R-:W-:Y:S05]  /*2b690*/  @P0 BRA `(.L_x_10) ;  /* 0x0000003000ec0947 */ /* 0x000fea0003800000 */
[----:B------:R-:W-:-:S13]  /*2b6a0*/  LOP3.LUT P1, RZ, R9, 0xff, RZ, 0xc0, !PT ;  /* 0x000000ff09ff7812 */ /* 0x000fda000782c0ff */
[----:B------:R-:W-:Y:S05]  /*2b6b0*/  @!P1 BRA `(.L_x_233) ;  /* 0x0000000000189947 */ /* 0x000fea0003800000 */
[----:B------:R-:W-:Y:S01]  /*2b6c0*/  UMOV UR4, 0x400 ;  /* 0x0000040000047882 */ /* 0x000fe20000000000 */
[----:B------:R-:W-:Y:S01]  /*2b6d0*/  IMAD.MOV.U32 R0, RZ, RZ, RZ ;  /* 0x000000ffff007224 */ /* 0x000fe200078e00ff */
[----:B------:R-:W-:-:S04]  /*2b6e0*/  ULEA UR4, UR37, UR4, 0x18 ;  /* 0x0000000425047291 */ /* 0x000fc8000f8ec03f */
[----:B------:R-:W-:-:S05]  /*2b6f0*/  SHF.L.U32 R0, R0, 0x1f, RZ ;  /* 0x0000001f00007819 */ /* 0x000fca00000006ff */
[----:B------:R-:W1:Y:S02]  /*2b700*/  SYNCS.PHASECHK.TRANS64.TRYWAIT P0, [UR4+0x78], R0 ;  /* 0x00007800ff0075a7 */ /* 0x000e640008000144 */
[----:B-1----:R-:W-:Y:S05]  /*2b710*/  @!P0 BRA `(.L_x_234) ;  /* 0x0000003800448947 */ /* 0x002fea0003800000 */
.L_x_233:
[----:B-1----:R-:W-:Y:S01]  /*2b720*/  PRMT R0, RZ, 0x7610, R0 ;  /* 0x00007610ff007816 */ /* 0x002fe20000000000 */
[----:B------:R-:W-:Y:S06]  /*2b730*/  @P3 BRA `(.L_x_235) ;  /* 0x0000000000243947 */ /* 0x000fec0003800000 */
[----:B------:R-:W-:Y:S02]  /*2b740*/  ULDC.64 UR4, c[0x0][0x588] ;  /* 0x0001620000047ab9 */ /* 0x000fe40000000a00 */
[----:B------:R-:W-:-:S04]  /*2b750*/  ISETP.NE.U32.AND P0, PT, RZ, UR4, PT ;  /* 0x00000004ff007c0c */ /* 0x000fc8000bf05070 */
[----:B------:R-:W-:-:S13]  /*2b760*/  ISETP.NE.AND.EX P0, PT, RZ, UR5, PT, P0 ;  /* 0x00000005ff007c0c */ /* 0x000fda000bf05300 */
[----:B------:R-:W-:Y:S05]  /*2b770*/  @!P0 BRA `(.L_x_236) ;  /* 0x00000000000c8947 */ /* 0x000fea0003800000 */
[----:B------:R1:W5:Y:S01]  /*2b780*/  LDG.E R6, desc[UR54][R6.64] ;  /* 0x0000003606067981 */ /* 0x000362000c1e1900 */
[----:B------:R-:W-:Y:S01]  /*2b790*/  MOV R0, 0x1 ;  /* 0x0000000100007802 */ /* 0x000fe20000000f00 */
[----:B------:R-:W-:Y:S06]  /*2b7a0*/  BRA `(.L_x_235) ;  /* 0x0000000000087947 */ /* 0x000fec0003800000 */
.L_x_236:
[----:B------:R-:W2:Y:S01]  /*2b7b0*/  LDC R6, c[0x0][0x580] ;  /* 0x00016000ff067b82 */ /* 0x000ea20000000800 */
[----:B------:R-:W-:-:S07]  /*2b7c0*/  MOV R0, 0x1 ;  /* 0x0000000100007802 */ /* 0x000fce0000000f00 */
.L_x_235:
[----:B------:R-:W-:Y:S05]  /*2b7d0*/  @!P1 BRA `(.L_x_237) ;  /* 0x00000020004c9947 */ /* 0x000fea0003800000 */
[----:B------:R-:W3:Y:S01]  /*2b7e0*/  LDL R5, [R1+0x214] ;  /* 0x0002140001057983 */ /* 0x000ee20000100800 */
[----:B------:R-:W4:Y:S01]  /*2b7f0*/  LDC R17, c[0x0][0x900] ;  /* 0x00024000ff117b82 */ /* 0x000f220000000800 */
[----:B------:R-:W-:Y:S01]  /*2b800*/  IMAD.MOV.U32 R4, RZ, RZ, -0x1 ;  /* 0xffffffffff047424 */ /* 0x000fe200078e00ff */
[----:B------:R-:W-:Y:S01]  /*2b810*/  MOV R8, 0x1 ;  /* 0x0000000100087802 */ /* 0x000fe20000000f00 */
[----:B------:R-:W-:Y:S01]  /*2b820*/  ULDC.64 UR30, c[0x0][0x198] ;  /* 0x00006600001e7ab9 */ /* 0x000fe20000000a00 */
[----:B------:R-:W-:Y:S01]  /*2b830*/  ULDC.64 UR6, c[0x0][0x588] ;  /* 0x0001620000067ab9 */ /* 0x000fe20000000a00 */
[----:B------:R-:W-:Y:S01]  /*2b840*/  ULDC.64 UR4, c[0x0][0x8f8] ;  /* 0x00023e0000047ab9 */ /* 0x000fe20000000a00 */
[----:B------:R-:W-:Y:S02]  /*2b850*/  ULDC.64 UR14, c[0x0][0x590] ;  /* 0x00016400000e7ab9 */ /* 0x000fe40000000a00 */
[----:B------:R-:W1:Y:S01]  /*2b860*/  LDC R18, c[0x0][0x8a8] ;  /* 0x00022a00ff127b82 */ /* 0x000e620000000800 */
[----:B----4-:R-:W-:-:S02]  /*2b870*/  SHF.L.U32 R4, R4, R17, RZ ;  /* 0x0000001104047219 */ /* 0x010fc400000006ff */
[----:B------:R-:W-:Y:S02]  /*2b880*/  SHF.L.U32 R17, R8, R17, RZ ;  /* 0x0000001108117219 */ /* 0x000fe400000006ff */
[----:B------:R-:W-:Y:S02]  /*2b890*/  LOP3.LUT R14, RZ, R4, RZ, 0x33, !PT ;  /* 0x00000004ff0e7212 */ /* 0x000fe400078e33ff */
[----:B-1----:R-:W-:Y:S02]  /*2b8a0*/  IADD3 R18, R18, -0x1, RZ ;  /* 0xffffffff12127810 */ /* 0x002fe40007ffe0ff */
[----:B---3--:R-:W-:-:S07]  /*2b8b0*/  LOP3.LUT R16, R5, 0x2, RZ, 0xfc, !PT ;  /* 0x0000000205107812 */ /* 0x008fce00078efcff */
.L_x_341:
[----:B------:R-:W-:Y:S02]  /*2b8c0*/  ISETP.NE.U32.AND P0, PT, RZ, UR14, PT ;  /* 0x0000000eff007c0c */ /* 0x000fe4000bf05070 */
[----:B------:R-:W-:Y:S02]  /*2b8d0*/  R2UR UR51, R3 ;  /* 0x00000000033372ca */ /* 0x000fe400000e0000 */
[----:B------:R-:W-:Y:S02]  /*2b8e0*/  R2UR UR50, R2 ;  /* 0x00000000023272ca */ /* 0x000fe400000e0000 */
[----:B------:R-:W-:-:S09]  /*2b8f0*/  ISETP.NE.AND.EX P0, PT, RZ, UR15, PT, P0 ;  /* 0x0000000fff007c0c */ /* 0x000fd2000bf05300 */
[----:B------:R-:W-:Y:S02]  /*2b900*/  USHF.L.U32 UR51, UR51, 0x8, URZ ;  /* 0x0000000833337899 */ /* 0x000fe4000800063f */
[----:B------:R-:W-:Y:S02]  /*2b910*/  USHF.L.U32 UR50, UR50, 0x8, URZ ;  /* 0x0000000832327899 */ /* 0x000fe4000800063f */
[----:B------:R-:W-:Y:S10]  /*2b920*/  @!P0 BRA `(.L_x_238) ;  /* 0x00000000002c8947 */ /* 0x000ff40003800000 */
[----:B------:R-:W-:-:S04]  /*2b930*/  ISETP.NE.U32.AND P1, PT, RZ, UR6, PT ;  /* 0x00000006ff007c0c */ /* 0x000fc8000bf25070 */
[----:B------:R-:W-:-:S13]  /*2b940*/  ISETP.NE.AND.EX P1, PT, RZ, UR7, PT, P1 ;  /* 0x00000007ff007c0c */ /* 0x000fda000bf25310 */
[----:B------:R-:W-:Y:S05]  /*2b950*/  @!P1 BRA `(.L_x_239) ;  /* 0x0000000000189947 */ /* 0x000fea0003800000 */
[----:B------:R-:W1:Y:S01]  /*2b960*/  LDC.64 R2, c[0x0][0x588] ;  /* 0x00016200ff027b82 */ /* 0x000e620000000a00 */
[----:B------:R-:W-:-:S04]  /*2b970*/  IMAD R5, R10, UR14, RZ ;  /* 0x0000000e0a057c24 */ /* 0x000fc8000f8e02ff */
[----:B-1----:R-:W-:-:S05]  /*2b980*/  IMAD.WIDE R2, R5, 0x4, R2 ;  /* 0x0000000405027825 */ /* 0x002fca00078e0202 */
[----:B--2--5:R1:W5:Y:S01]  /*2b990*/  LDG.E R6, desc[UR54][R2.64] ;  /* 0x0000003602067981 */ /* 0x024362000c1e1900 */
[----:B------:R-:W-:Y:S01]  /*2b9a0*/  IMAD.MOV.U32 R0, RZ, RZ, 0x1 ;  /* 0x00000001ff007424 */ /* 0x000fe200078e00ff */
[----:B------:R-:W-:Y:S06]  /*2b9b0*/  BRA `(.L_x_238) ;  /* 0x0000000000087947 */ /* 0x000fec0003800000 */
.L_x_239:
[----:B--2--5:R-:W3:Y:S01]  /*2b9c0*/  LDC R6, c[0x0][0x580] ;  /* 0x00016000ff067b82 */ /* 0x024ee20000000800 */
[----:B------:R-:W-:-:S07]  /*2b9d0*/  MOV R0, 0x1 ;  /* 0x0000000100007802 */ /* 0x000fce0000000f00 */
.L_x_238:
[----:B------:R-:W-:Y:S05]  /*2b9e0*/  @!P0 BRA `(.L_x_240) ;  /* 0x00000000001c8947 */ /* 0x000fea0003800000 */
[----:B------:R-:W-:-:S13]  /*2b9f0*/  LOP3.LUT P2, RZ, R0, 0xff, RZ, 0xc0, !PT ;  /* 0x000000ff00ff7812 */ /* 0x000fda000784c0ff */
[----:B-1----:R-:W1:Y:S02]  /*2ba00*/  @!P2 LDC.64 R2, c[0x0][0x588] ;  /* 0x00016200ff02ab82 */ /* 0x002e640000000a00 */
[----:B-1----:R-:W-:-:S04]  /*2ba10*/  @!P2 ISETP.NE.U32.AND P0, PT, R2, RZ, PT ;  /* 0x000000ff0200a20c */ /* 0x002fc80003f05070 */
[----:B------:R-:W-:Y:S02]  /*2ba20*/  @!P2 ISETP.NE.AND.EX P1, PT, R3, RZ, PT, P0 ;  /* 0x000000ff0300a20c */ /* 0x000fe40003f25300 */
[----:B--23-5:R-:W-:Y:S02]  /*2ba30*/  @P2 FSETP.EQ.AND P0, PT, R6, RZ, PT ;  /* 0x000000ff0600220b */ /* 0x02cfe40003f02000 */
[----:B------:R-:W-:Y:S01]  /*2ba40*/  @!P2 PLOP3.LUT P0, PT, P1, PT, PT, 0x8, 0x0 ;  /* 0x000000000000a81c */ /* 0x000fe20000f0e170 */
[----:B------:R-:W-:-:S12]  /*2ba50*/  BRA `(.L_x_241) ;  /* 0x0000000000047947 */ /* 0x000fd80003800000 */
.L_x_240:
[----:B--23-5:R-:W-:-:S13]  /*2ba60*/  FSETP.EQ.AND P0, PT, R6, RZ, PT ;  /* 0x000000ff0600720b */ /* 0x02cfda0003f02000 */
.L_x_241:
[----:B------:R-:W-:Y:S02]  /*2ba70*/  ISETP.NE.AND P2, PT, R16, 0x3, PT ;  /* 0x000000031000780c */ /* 0x000fe40003f45270 */
[----:B------:R-:W-:-:S04]  /*2ba80*/  ELECT P1, URZ, PT ;  /* 0x00000000003f782f */ /* 0x000fc80003820000 */
[----:B------:R-:W-:-:S07]  /*2ba90*/  PLOP3.LUT P0, PT, P1, P0, PT, 0x20, 0x0 ;  /* 0x000000000000781c */ /* 0x000fce0000f00470 */
[----:B------:R-:W-:Y:S06]  /*2baa0*/  @!P2 BRA `(.L_x_242) ;  /* 0x000000000004a947 */ /* 0x000fec0003800000 */
[----:B------:R-:W-:Y:S01]  /*2bab0*/  BPT.TRAP 0x1 ;  /* 0x000000040000795c */ /* 0x000fe20000300000 */
.L_x_242:
[----:B------:R-:W2:Y:S01]  /*2bac0*/  S2UR UR37, SR_CgaCtaId ;  /* 0x00000000002579c3 */ /* 0x000ea20000008800 */
[----:B------:R-:W-:Y:S01]  /*2bad0*/  UMOV UR13, 0x400 ;  /* 0x00000400000d7882 */ /* 0x000fe20000000000 */
[----:B-1----:R-:W-:-:S04]  /*2bae0*/  MOV R2, 0x1 ;  /* 0x0000000100027802 */ /* 0x002fc80000000f00 */
[----:B------:R-:W-:Y:S01]  /*2baf0*/  SHF.L.U32 R2, R2, 0x1f, RZ ;  /* 0x0000001f02027819 */ /* 0x000fe200000006ff */
[----:B--2---:R-:W-:-:S09]  /*2bb00*/  ULEA UR13, UR37, UR13, 0x18 ;  /* 0x0000000d250d7291 */ /* 0x004fd2000f8ec03f */
[----:B------:R-:W1:Y:S02]  /*2bb10*/  SYNCS.PHASECHK.TRANS64.TRYWAIT P1, [UR13+0x50], R2 ;  /* 0x00005002ff0075a7 */ /* 0x000e64000802014d */
[----:B-1----:R-:W-:Y:S05]  /*2bb20*/  @!P1 BRA `(.L_x_243) ;  /* 0x0000003400589947 */ /* 0x002fea0003800000 */
.L_x_384:
[----:B------:R-:W-:Y:S04]  /*2bb30*/  BSSY B0, `(.L_x_244) ;  /* 0x000000e000007945 */ /* 0x000fe80003800000 */
[----:B------:R-:W-:Y:S05]  /*2bb40*/  @!P0 BRA `(.L_x_245) ;  /* 0x0000000000308947 */ /* 0x000fea0003800000 */
[----:B------:R-:W-:Y:S01]  /*2bb50*/  R2UR UR52, R10 ;  /* 0x000000000a3472ca */ /* 0x000fe200000e0000 */
[----:B------:R-:W-:Y:S02]  /*2bb60*/  UIADD3 UR8, UP0, UR30, 0x3f0, URZ ;  /* 0x000003f01e087890 */ /* 0x000fe4000ff1e03f */
[----:B------:R-:W-:Y:S02]  /*2bb70*/  UIADD3 UR48, UR13, 0x200, URZ ;  /* 0x000002000d307890 */ /* 0x000fe4000fffe03f */
[----:B------:R-:W-:Y:S02]  /*2bb80*/  UIADD3 UR49, UR13, 0x30, URZ ;  /* 0x000000300d317890 */ /* 0x000fe4000fffe03f */
[----:B------:R-:W-:Y:S01]  /*2bb90*/  UIADD3.X UR9, URZ, UR31, URZ, UP0, !UPT ;  /* 0x0000001f3f097290 */ /* 0x000fe200087fe43f */
[----:B------:R-:W-:Y:S01]  /*2bba0*/  UMOV UR10, 0x0 ;  /* 0x00000000000a7882 */ /* 0x000fe20000000000 */
[----:B------:R-:W-:-:S07]  /*2bbb0*/  UMOV UR11, 0x10000000 ;  /* 0x10000000000b7882 */ /* 0x000fce0000000000 */
[----:B------:R2:W-:Y:S02]  /*2bbc0*/  UTMALDG.3D [UR48], [UR8], desc[UR10] ;  /* 0x00000a30080075b4 */ /* 0x0005e40008011000 */
[----:B--2---:R-:W-:Y:S05]  /*2bbd0*/  @!P2 BRA `(.L_x_246) ;  /* 0x000000000004a947 */ /* 0x004fea0003800000 */
[----:B------:R-:W-:Y:S01]  /*2bbe0*/  BPT.TRAP 0x1 ;  /* 0x000000040000795c */ /* 0x000fe20000300000 */
.L_x_246:
[----:B-1----:R-:W1:Y:S02]  /*2bbf0*/  LDC R3, c[0x0][0x800] ;  /* 0x00020000ff037b82 */ /* 0x002e640000000800 */
[----:B-1----:R2:W-:Y:S02]  /*2bc00*/  SYNCS.ARRIVE.TRANS64.RED.A0TR RZ, [UR13+0x30], R3 ;  /* 0x00003003ffff79a7 */ /* 0x0025e4000830040d */
.L_x_245:
[----:B------:R-:W-:Y:S05]  /*2bc10*/  BSYNC B0 ;  /* 0x0000000000007941 */ /* 0x000fea0003800000 */
.L_x_244:
[----:B------:R-:W-:Y:S05]  /*2bc20*/  @!P2 BRA `(.L_x_247) ;  /* 0x000000000004a947 */ /* 0x000fea0003800000 */
[----:B------:R-:W-:Y:S01]  /*2bc30*/  BPT.TRAP 0x1 ;  /* 0x000000040000795c */ /* 0x000fe20000300000 */
.L_x_247:
[----:B------:R-:W-:-:S04]  /*2bc40*/  UIADD3 UR41, UR13, 0x30, URZ ;  /* 0x000000300d297890 */ /* 0x000fc8000fffe03f */
[----:B------:R-:W-:-:S09]  /*2bc50*/  UPRMT UR29, UR37, 0x654, UR41 ;  /* 0x00000654251d7896 */ /* 0x000fd20008000029 */
[----:B------:R-:W-:Y:S01]  /*2bc60*/  SYNCS.ARRIVE.TRANS64.RED.A1T0 RZ, [UR29], RZ ;  /* 0x000000ffffff79a7 */ /* 0x000fe2000810041d */
[----:B------:R-:W-:Y:S05]  /*2bc70*/  @!P2 BRA `(.L_x_248) ;  /* 0x000000000004a947 */ /* 0x000fea0003800000 */
[----:B------:R-:W-:Y:S01]  /*2bc80*/  BPT.TRAP 0x1 ;  /* 0x000000040000795c */ /* 0x000fe20000300000 */
.L_x_248:
[----:B------:R-:W3:Y:S02]  /*2bc90*/  SYNCS.PHASECHK.TRANS64.TRYWAIT P1, [UR13+0x58], R2 ;  /* 0x00005802ff0075a7 */ /* 0x000ee4000802014d */
[----:B---3--:R-:W-:Y:S05]  /*2bca0*/  @!P1 BRA `(.L_x_249) ;  /* 0x0000003400109947 */ /* 0x008fea0003800000 */
.L_x_385:
[----:B------:R-:W-:Y:S04]  /*2bcb0*/  BSSY B0, `(.L_x_250) ;  /* 0x0000010000007945 */ /* 0x000fe80003800000 */
[----:B------:R-:W-:Y:S05]  /*2bcc0*/  @!P0 BRA `(.L_x_251) ;  /* 0x0000000000388947 */ /* 0x000fea0003800000 */
[----:B------:R-:W-:Y:S01]  /*2bcd0*/  UIADD3 UR16, UP0, UR30, 0x3f0, URZ ;  /* 0x000003f01e107890 */ /* 0x000fe2000ff1e03f */
[----:B------:R-:W-:Y:S01]  /*2bce0*/  R2UR UR12, R10 ;  /* 0x000000000a0c72ca */ /* 0x000fe200000e0000 */
[----:B------:R-:W-:Y:S02]  /*2bcf0*/  UIADD3 UR11, UR51, 0x80, URZ ;  /* 0x00000080330b7890 */ /* 0x000fe4000fffe03f */
[----:B------:R-:W-:Y:S02]  /*2bd00*/  UIADD3 UR8, UR13, 0x2200, URZ ;  /* 0x000022000d087890 */ /* 0x000fe4000fffe03f */
[----:B------:R-:W-:Y:S02]  /*2bd10*/  UIADD3 UR9, UR13, 0x38, URZ ;  /* 0x000000380d097890 */ /* 0x000fe4000fffe03f */
[----:B------:R-:W-:Y:S01]  /*2bd20*/  UIADD3.X UR17, URZ, UR31, URZ, UP0, !UPT ;  /* 0x0000001f3f117290 */ /* 0x000fe200087fe43f */
[----:B------:R-:W-:Y:S01]  /*2bd30*/  UMOV UR18, 0x0 ;  /* 0x0000000000127882 */ /* 0x000fe20000000000 */
[----:B------:R-:W-:Y:S01]  /*2bd40*/  UMOV UR19, 0x10000000 ;  /* 0x1000000000137882 */ /* 0x000fe20000000000 */
[----:B------:R-:W-:-:S06]  /*2bd50*/  UMOV UR10, UR50 ;  /* 0x00000032000a7c82 */ /* 0x000fcc0008000000 */
[----:B------:R3:W-:Y:S02]  /*2bd60*/  UTMALDG.3D [UR8], [UR16], desc[UR18] ;  /* 0x00001208100075b4 */ /* 0x0007e40008011000 */
[----:B---3--:R-:W-:Y:S05]  /*2bd70*/  @!P2 BRA `(.L_x_252) ;  /* 0x000000000004a947 */ /* 0x008fea0003800000 */
[----:B------:R-:W-:Y:S01]  /*2bd80*/  BPT.TRAP 0x1 ;  /* 0x000000040000795c */ /* 0x000fe20000300000 */
.L_x_252:
[----:B-12---:R-:W1:Y:S02]  /*2bd90*/  LDC R3, c[0x0][0x800] ;  /* 0x00020000ff037b82 */ /* 0x006e640000000800 */
[----:B-1----:R3:W-:Y:S02]  /*2bda0*/  SYNCS.ARRIVE.TRANS64.RED.A0TR RZ, [UR13+0x38], R3 ;  /* 0x00003803ffff79a7 */ /* 0x0027e4000830040d */
.L_x_251:
[----:B------:R-:W-:Y:S05]  /*2bdb0*/  BSYNC B0 ;  /* 0x0000000000007941 */ /* 0x000fea0003800000 */
.L_x_250:
[----:B------:R-:W-:Y:S05]  /*2bdc0*/  @!P2 BRA `(.L_x_253) ;  /* 0x000000000004a947 */ /* 0x000fea0003800000 */
[----:B------:R-:W-:Y:S01]  /*2bdd0*/  BPT.TRAP 0x1 ;  /* 0x000000040000795c */ /* 0x000fe20000300000 */
.L_x_253:
[----:B------:R-:W-:Y:S02]  /*2bde0*/  UIADD3 UR33, UR13, 0x38, URZ ;  /* 0x000000380d217890 */ /* 0x000fe4000fffe03f */
[----:B------:R-:W-:Y:S02]  /*2bdf0*/  UIADD3 UR10, UR50, 0x20, URZ ;  /* 0x00000020320a7890 */ /* 0x000fe4000fffe03f */
[----:B------:R-:W-:-:S09]  /*2be00*/  UPRMT UR23, UR37, 0x654, UR33 ;  /* 0x0000065425177896 */ /* 0x000fd20008000021 */
[----:B------:R-:W-:Y:S01]  /*2be10*/  SYNCS.ARRIVE.TRANS64.RED.A1T0 RZ, [UR23], RZ ;  /* 0x000000ffffff79a7 */ /* 0x000fe20008100417 */
[----:B------:R-:W-:Y:S05]  /*2be20*/  @!P2 BRA `(.L_x_254) ;  /* 0x000000000004a947 */ /* 0x000fea0003800000 */
[----:B------:R-:W-:Y:S01]  /*2be30*/  BPT.TRAP 0x1 ;  /* 0x000000040000795c */ /* 0x000fe20000300000 */
.L_x_254:
[----:B------:R-:W4:Y:S02]  /*2be40*/  SYNCS.PHASECHK.TRANS64.TRYWAIT P1, [UR13+0x60], R2 ;  /* 0x00006002ff0075a7 */ /* 0x000f24000802014d */
[----:B----4-:R-:W-:Y:S05]  /*2be50*/  @!P1 BRA `(.L_x_255) ;  /* 0x0000003000bc9947 */ /* 0x010fea0003800000 */
.L_x_386:
        /* <DEDUP_REMOVED lines=8> */
[----:B------:R-:W-:Y:S01]  /*2bee0*/  UMOV UR19, 0x10000000 ;  /* 0x1000000000137882 */ /* 0x000fe20000000000 */
[----:B------:R-:W-:-:S06]  /*2bef0*/  UMOV UR11, UR51 ;  /* 0x00000033000b7c82 */ /* 0x000fcc0008000000 */
[----:B------:R4:W-:Y:S02]  /*2bf00*/  UTMALDG.3D [UR8], [UR16], desc[UR18] ;  /* 0x00001208100075b4 */ /* 0x0009e40008011000 */
[----:B----4-:R-:W-:Y:S05]  /*2bf10*/  @!P2 BRA `(.L_x_258) ;  /* 0x000000000004a947 */ /* 0x010fea0003800000 */
[----:B------:R-:W-:Y:S01]  /*2bf20*/  BPT.TRAP 0x1 ;  /* 0x000000040000795c */ /* 0x000fe20000300000 */
.L_x_258:
[----:B-123--:R-:W1:Y:S02]  /*2bf30*/  LDC R3, c[0x0][0x800] ;  /* 0x00020000ff037b82 */ /* 0x00ee640000000800 */
[----:B-1----:R4:W-:Y:S02]  /*2bf40*/  SYNCS.ARRIVE.TRANS64.RED.A0TR RZ, [UR13+0x40], R3 ;  /* 0x00004003ffff79a7 */ /* 0x0029e4000830040d */
.L_x_257:
[----:B------:R-:W-:Y:S05]  /*2bf50*/  BSYNC B0 ;  /* 0x0000000000007941 */ /* 0x000fea0003800000 */
.L_x_256:
[----:B------:R-:W-:Y:S05]  /*2bf60*/  @!P2 BRA `(.L_x_259) ;  /* 0x000000000004a947 */ /* 0x000fea0003800000 */
[----:B------:R-:W-:Y:S01]  /*2bf70*/  BPT.TRAP 0x1 ;  /* 0x000000040000795c */ /* 0x000fe20000300000 */
.L_x_259:
[----:B------:R-:W-:-:S04]  /*2bf80*/  UIADD3 UR25, UR13, 0x40, URZ ;  /* 0x000000400d197890 */ /* 0x000fc8000fffe03f */
[----:B------:R-:W-:-:S09]  /*2bf90*/  UPRMT UR21, UR37, 0x654, UR25 ;  /* 0x0000065425157896 */ /* 0x000fd20008000019 */
[----:B------:R-:W-:Y:S01]  /*2bfa0*/  SYNCS.ARRIVE.TRANS64.RED.A1T0 RZ, [UR21], RZ ;  /* 0x000000ffffff79a7 */ /* 0x000fe20008100415 */
[----:B------:R-:W-:Y:S05]  /*2bfb0*/  @!P2 BRA `(.L_x_260) ;  /* 0x000000000004a947 */ /* 0x000fea0003800000 */
[----:B------:R-:W-:Y:S01]  /*2bfc0*/  BPT.TRAP 0x1 ;  /* 0x000000040000795c */ /* 0x000fe20000300000 */
.L_x_260:
[----:B------:R-:W5:Y:S02]  /*2bfd0*/  SYNCS.PHASECHK.TRANS64.TRYWAIT P1, [UR13+0x68], R2 ;  /* 0x00006802ff0075a7 */ /* 0x000f64000802014d */
[----:B-----5:R-:W-:Y:S05]  /*2bfe0*/  @!P1 BRA `(.L_x_261) ;  /* 0x0000003000709947 */ /* 0x020fea0003800000 */
.L_x_387:
        /* <DEDUP_REMOVED lines=9> */
[----:B------:R-:W-:-:S07]  /*2c080*/  UMOV UR19, 0x10000000 ;  /* 0x1000000000137882 */ /* 0x000fce0000000000 */
[----:B------:R1:W-:Y:S02]  /*2c090*/  UTMALDG.3D [UR8], [UR16], desc[UR18] ;  /* 0x00001208100075b4 */ /* 0x0003e40008011000 */
[----:B-1----:R-:W-:Y:S05]  /*2c0a0*/  @!P2 BRA `(.L_x_264) ;  /* 0x000000000004a947 */ /* 0x002fea0003800000 */
[----:B------:R-:W-:Y:S01]  /*2c0b0*/  BPT.TRAP 0x1 ;  /* 0x000000040000795c */ /* 0x000fe20000300000 */
.L_x_264:
[----:B--234-:R-:W1:Y:S02]  /*2c0c0*/  LDC R3, c[0x0][0x800] ;  /* 0x00020000ff037b82 */ /* 0x01ce640000000800 */
[----:B-1----:R1:W-:Y:S02]  /*2c0d0*/  SYNCS.ARRIVE.TRANS64.RED.A0TR RZ, [UR13+0x48], R3 ;  /* 0x00004803ffff79a7 */ /* 0x0023e4000830040d */
.L_x_263:
[----:B------:R-:W-:Y:S05]  /*2c0e0*/  BSYNC B0 ;  /* 0x0000000000007941 */ /* 0x000fea0003800000 */
.L_x_262:
[----:B------:R-:W-:Y:S05]  /*2c0f0*/  @!P2 BRA `(.L_x_265) ;  /* 0x000000000004a947 */ /* 0x000fea0003800000 */
[----:B------:R-:W-:Y:S01]  /*2c100*/  BPT.TRAP 0x1 ;  /* 0x000000040000795c */ /* 0x000fe20000300000 */
.L_x_265:
[----:B------:R-:W-:Y:S02]  /*2c110*/  UIADD3 UR17, UR13, 0x48, URZ ;  /* 0x000000480d117890 */ /* 0x000fe4000fffe03f */
[----:B------:R-:W-:Y:S02]  /*2c120*/  UIADD3 UR42, UR50, 0x40, URZ ;  /* 0x00000040322a7890 */ /* 0x000fe4000fffe03f */
[----:B------:R-:W-:-:S09]  /*2c130*/  UPRMT UR22, UR37, 0x654, UR17 ;  /* 0x0000065425167896 */ /* 0x000fd20008000011 */
[----:B------:R-:W-:Y:S01]  /*2c140*/  SYNCS.ARRIVE.TRANS64.RED.A1T0 RZ, [UR22], RZ ;  /* 0x000000ffffff79a7 */ /* 0x000fe20008100416 */
[----:B------:R-:W-:Y:S05]  /*2c150*/  @!P2 BRA `(.L_x_266) ;  /* 0x000000000004a947 */ /* 0x000fea0003800000 */
[----:B------:R-:W-:Y:S01]  /*2c160*/  BPT.TRAP 0x1 ;  /* 0x000000040000795c */ /* 0x000fe20000300000 */
.L_x_266:
[----:B-1234-:R-:W-:-:S04]  /*2c170*/  SHF.L.U32 R3, RZ, 0x1f, RZ ;  /* 0x0000001fff037819 */ /* 0x01efc800000006ff */
[----:B------:R-:W1:Y:S02]  /*2c180*/  SYNCS.PHASECHK.TRANS64.TRYWAIT P1, [UR13+0x50], R3 ;  /* 0x00005003ff0075a7 */ /* 0x000e64000802014d */
[----:B-1----:R-:W-:Y:S05]  /*2c190*/  @!P1 BRA `(.L_x_267) ;  /* 0x00000030001c9947 */ /* 0x002fea0003800000 */
.L_x_388:
[----:B------:R-:W-:Y:S04]  /*2c1a0*/  BSSY B0, `(.L_x_268) ;  /* 0x000000e000007945 */ /* 0x000fe80003800000 */
[----:B------:R-:W-:Y:S05]  /*2c1b0*/  @!P0 BRA `(.L_x_269) ;  /* 0x0000000000308947 */ /* 0x000fea0003800000 */
[----:B------:R-:W-:Y:S01]  /*2c1c0*/  R2UR UR44, R10 ;  /* 0x000000000a2c72ca */ /* 0x000fe200000e0000 */
[----:B------:R-:W-:Y:S02]  /*2c1d0*/  UIADD3 UR8, UP0, UR30, 0x3f0, URZ ;  /* 0x000003f01e087890 */ /* 0x000fe4000ff1e03f */
[----:B------:R-:W-:Y:S02]  /*2c1e0*/  UIADD3 UR40, UR13, 0x200, URZ ;  /* 0x000002000d287890 */ /* 0x000fe4000fffe03f */
[----:B------:R-:W-:Y:S01]  /*2c1f0*/  UIADD3.X UR9, URZ, UR31, URZ, UP0, !UPT ;  /* 0x0000001f3f097290 */ /* 0x000fe200087fe43f */
[----:B------:R-:W-:Y:S01]  /*2c200*/  UMOV UR10, 0x0 ;  /* 0x00000000000a7882 */ /* 0x000fe20000000000 */
[----:B------:R-:W-:Y:S01]  /*2c210*/  UMOV UR11, 0x10000000 ;  /* 0x10000000000b7882 */ /* 0x000fe20000000000 */
[----:B------:R-:W-:-:S06]  /*2c220*/  UMOV UR43, UR51 ;  /* 0x00000033002b7c82 */ /* 0x000fcc0008000000 */
[----:B------:R2:W-:Y:S02]  /*2c230*/  UTMALDG.3D [UR40], [UR8], desc[UR10] ;  /* 0x00000a28080075b4 */ /* 0x0005e40008011000 */
[----:B--2---:R-:W-:Y:S05]  /*2c240*/  @!P2 BRA `(.L_x_270) ;  /* 0x000000000004a947 */ /* 0x004fea0003800000 */
[----:B------:R-:W-:Y:S01]  /*2c250*/  BPT.TRAP 0x1 ;  /* 0x000000040000795c */ /* 0x000fe20000300000 */
.L_x_270:
[----:B-1----:R-:W1:Y:S02]  /*2c260*/  LDC R4, c[0x0][0x800] ;  /* 0x00020000ff047b82 */ /* 0x002e640000000800 */
[----:B-1----:R2:W-:Y:S02]  /*2c270*/  SYNCS.ARRIVE.TRANS64.RED.A0TR RZ, [UR13+0x30], R4 ;  /* 0x00003004ffff79a7 */ /* 0x0025e4000830040d */
.L_x_269:
[----:B------:R-:W-:Y:S05]  /*2c280*/  BSYNC B0 ;  /* 0x0000000000007941 */ /* 0x000fea0003800000 */
.L_x_268:
[----:B------:R-:W-:Y:S05]  /*2c290*/  @!P2 BRA `(.L_x_271) ;  /* 0x000000000004a947 */ /* 0x000fea0003800000 */
[----:B------:R-:W-:Y:S01]  /*2c2a0*/  BPT.TRAP 0x1 ;  /* 0x000000040000795c */ /* 0x000fe20000300000 */
.L_x_271:
[----:B------:R-:W-:Y:S01]  /*2c2b0*/  SYNCS.ARRIVE.TRANS64.RED.A1T0 RZ, [UR29], RZ ;  /* 0x000000ffffff79a7 */ /* 0x000fe2000810041d */
[----:B------:R-:W-:Y:S05]  /*2c2c0*/  @!P2 BRA `(.L_x_272) ;  /* 0x000000000004a947 */ /* 0x000fea0003800000 */
[----:B------:R-:W-:Y:S01]  /*2c2d0*/  BPT.TRAP 0x1 ;  /* 0x000000040000795c */ /* 0x000fe20000300000 */
.L_x_272:
[----:B------:R-:W3:Y:S02]  /*2c2e0*/  SYNCS.PHASECHK.TRANS64.TRYWAIT P1, [UR13+0x58], R3 ;  /* 0x00005803ff0075a7 */ /* 0x000ee4000802014d */
[----:B---3--:R-:W-:Y:S05]  /*2c2f0*/  @!P1 BRA `(.L_x_273) ;  /* 0x0000002c00dc9947 */ /* 0x008fea0003800000 */
.L_x_389:
        /* <DEDUP_REMOVED lines=13> */
.L_x_276:
[----:B-12---:R-:W1:Y:S02]  /*2c3d0*/  LDC R4, c[0x0][0x800] ;  /* 0x00020000ff047b82 */ /* 0x006e640000000800 */
[----:B-1----:R3:W-:Y:S02]  /*2c3e0*/  SYNCS.ARRIVE.TRANS64.RED.A0TR RZ, [UR13+0x38], R4 ;  /* 0x00003804ffff79a7 */ /* 0x0027e4000830040d */
.L_x_275:
[----:B------:R-:W-:Y:S05]  /*2c3f0*/  BSYNC B0 ;  /* 0x0000000000007941 */ /* 0x000fea0003800000 */
.L_x_274:
[----:B------:R-:W-:Y:S05]  /*2c400*/  @!P2 BRA `(.L_x_277) ;  /* 0x000000000004a947 */ /* 0x000fea0003800000 */
[----:B------:R-:W-:Y:S01]  /*2c410*/  BPT.TRAP 0x1 ;  /* 0x000000040000795c */ /* 0x000fe20000300000 */
.L_x_277:
[----:B------:R-:W-:Y:S01]  /*2c420*/  SYNCS.ARRIVE.TRANS64.RED.A1T0 RZ, [UR23], RZ ;  /* 0x000000ffffff79a7 */ /* 0x000fe20008100417 */
[----:B------:R-:W-:Y:S01]  /*2c430*/  UIADD3 UR26, UR50, 0x60, URZ ;  /* 0x00000060321a7890 */ /* 0x000fe2000fffe03f */
[----:B------:R-:W-:Y:S11]  /*2c440*/  @!P2 BRA `(.L_x_278) ;  /* 0x000000000004a947 */ /* 0x000ff60003800000 */
[----:B------:R-:W-:Y:S01]  /*2c450*/  BPT.TRAP 0x1 ;  /* 0x000000040000795c */ /* 0x000fe20000300000 */
.L_x_278:
[----:B------:R-:W4:Y:S02]  /*2c460*/  SYNCS.PHASECHK.TRANS64.TRYWAIT P1, [UR13+0x60], R3 ;  /* 0x00006003ff0075a7 */ /* 0x000f24000802014d */
[----:B----4-:R-:W-:Y:S05]  /*2c470*/  @!P1 BRA `(.L_x_279) ;  /* 0x0000002c00949947 */ /* 0x010fea0003800000 */
.L_x_390:
        /* <DEDUP_REMOVED lines=12> */
.L_x_282:
[----:B-123--:R-:W1:Y:S02]  /*2c540*/  LDC R4, c[0x0][0x800] ;  /* 0x00020000ff047b82 */ /* 0x00ee640000000800 */
[----:B-1----:R4:W-:Y:S02]  /*2c550*/  SYNCS.ARRIVE.TRANS64.RED.A0TR RZ, [UR13+0x40], R4 ;  /* 0x00004004ffff79a7 */ /* 0x0029e4000830040d */
.L_x_281:
[----:B------:R-:W-:Y:S05]  /*2c560*/  BSYNC B0 ;  /* 0x0000000000007941 */ /* 0x000fea0003800000 */
.L_x_280:
[----:B------:R-:W-:Y:S05]  /*2c570*/  @!P2 BRA `(.L_x_283) ;  /* 0x000000000004a947 */ /* 0x000fea0003800000 */
[----:B------:R-:W-:Y:S01]  /*2c580*/  BPT.TRAP 0x1 ;  /* 0x000000040000795c */ /* 0x000fe20000300000 */
.L_x_283:
[----:B------:R-:W-:Y:S01]  /*2c590*/  SYNCS.ARRIVE.TRANS64.RED.A1T0 RZ, [UR21], RZ ;  /* 0x000000ffffff79a7 */ /* 0x000fe20008100415 */
[----:B------:R-:W-:Y:S05]  /*2c5a0*/  @!P2 BRA `(.L_x_284) ;  /* 0x000000000004a947 */ /* 0x000fea0003800000 */
[----:B------:R-:W-:Y:S01]  /*2c5b0*/  BPT.TRAP 0x1 ;  /* 0x000000040000795c */ /* 0x000fe20000300000 */
.L_x_284:
[----:B------:R-:W5:Y:S02]  /*2c5c0*/  SYNCS.PHASECHK.TRANS64.TRYWAIT P1, [UR13+0x68], R3 ;  /* 0x00006803ff0075a7 */ /* 0x000f64000802014d */
[----:B-----5:R-:W-:Y:S05]  /*2c5d0*/  @!P1 BRA `(.L_x_285) ;  /* 0x0000002c00549947 */ /* 0x020fea0003800000 */
.L_x_391:
        /* <DEDUP_REMOVED lines=11> */
[----:B-1----:R-:W-:Y:S05]  /*2c690*/  @!P2 BRA `(.L_x_288) ;  /* 0x000000000004a947 */ /* 0x002fea0003800000 */
[----:B------:R-:W-:Y:S01]  /*2c6a0*/  BPT.TRAP 0x1 ;  /* 0x000000040000795c */ /* 0x000fe20000300000 */
.L_x_288:
[----:B--234-:R-:W1:Y:S02]  /*2c6b0*/  LDC R4, c[0x0][0x800] ;  /* 0x00020000ff047b82 */ /* 0x01ce640000000800 */
[----:B-1----:R1:W-:Y:S02]  /*2c6c0*/  SYNCS.ARRIVE.TRANS64.RED.A0TR RZ, [UR13+0x48], R4 ;  /* 0x00004804ffff79a7 */ /* 0x0023e4000830040d */
.L_x_287:
[----:B------:R-:W-:Y:S05]  /*2c6d0*/  BSYNC B0 ;  /* 0x0000000000007941 */ /* 0x000fea0003800000 */
.L_x_286:
[----:B------:R-:W-:Y:S05]  /*2c6e0*/  @!P2 BRA `(.L_x_289) ;  /* 0x000000000004a947 */ /* 0x000fea0003800000 */
[----:B------:R-:W-:Y:S01]  /*2c6f0*/  BPT.TRAP 0x1 ;  /* 0x000000040000795c */ /* 0x000fe20000300000 */
.L_x_289:
[----:B------:R-:W-:Y:S01]  /*2c700*/  SYNCS.ARRIVE.TRANS64.RED.A1T0 RZ, [UR22], RZ ;  /* 0x000000ffffff79a7 */ /* 0x000fe20008100416 */
[----:B------:R-:W-:Y:S01]  /*2c710*/  UIADD3 UR10, UR50, 0x80, URZ ;  /* 0x00000080320a7890 */ /* 0x000fe2000fffe03f */
[----:B------:R-:W-:Y:S11]  /*2c720*/  @!P2 BRA `(.L_x_290) ;  /* 0x000000000004a947 */ /* 0x000ff60003800000 */
[----:B------:R-:W-:Y:S01]  /*2c730*/  BPT.TRAP 0x1 ;  /* 0x000000040000795c */ /* 0x000fe20000300000 */
.L_x_290:
[----:B------:R-:W5:Y:S02]  /*2c740*/  SYNCS.PHASECHK.TRANS64.TRYWAIT P1, [UR13+0x50], R2 ;  /* 0x00005002ff0075a7 */ /* 0x000f64000802014d */
[----:B-----5:R-:W-:Y:S05]  /*2c750*/  @!P1 BRA `(.L_x_291) ;  /* 0x0000002c000c9947 */ /* 0x020fea0003800000 */
.L_x_392:
        /* <DEDUP_REMOVED lines=8> */
[----:B------:R-:W-:Y:S01]  /*2c7e0*/  UMOV UR9, UR41 ;  /* 0x0000002900097c82 */ /* 0x000fe20008000000 */
[----:B------:R-:W-:-:S05]  /*2c7f0*/  UMOV UR11, UR51 ;  /* 0x00000033000b7c82 */ /* 0x000fca0008000000 */
[----:B------:R1:W-:Y:S02]  /*2c800*/  UTMALDG.3D [UR8], [UR18], desc[UR26] ;  /* 0x00001a08120075b4 */ /* 0x0003e40008011000 */
[----:B-1----:R-:W-:Y:S05]  /*2c810*/  @!P2 BRA `(.L_x_294) ;  /* 0x000000000004a947 */ /* 0x002fea0003800000 */
[----:B------:R-:W-:Y:S01]  /*2c820*/  BPT.TRAP 0x1 ;  /* 0x000000040000795c */ /* 0x000fe20000300000 */
.L_x_294:
[----:B--234-:R-:W1:Y:S02]  /*2c830*/  LDC R4, c[0x0][0x800] ;  /* 0x00020000ff047b82 */ /* 0x01ce640000000800 */
[----:B-1----:R1:W-:Y:S02]  /*2c840*/  SYNCS.ARRIVE.TRANS64.RED.A0TR RZ, [UR13+0x30], R4 ;  /* 0x00003004ffff79a7 */ /* 0x0023e4000830040d */
.L_x_293:
[----:B------:R-:W-:Y:S05]  /*2c850*/  BSYNC B0 ;  /* 0x0000000000007941 */ /* 0x000fea0003800000 */
.L_x_292:
[----:B------:R-:W-:Y:S05]  /*2c860*/  @!P2 BRA `(.L_x_295) ;  /* 0x000000000004a947 */ /* 0x000fea0003800000 */
[----:B------:R-:W-:Y:S01]  /*2c870*/  BPT.TRAP 0x1 ;  /* 0x000000040000795c */ /* 0x000fe20000300000 */
.L_x_295:
[----:B------:R-:W-:Y:S01]  /*2c880*/  SYNCS.ARRIVE.TRANS64.RED.A1T0 RZ, [UR29], RZ ;  /* 0x000000ffffff79a7 */ /* 0x000fe2000810041d */
[----:B------:R-:W-:Y:S05]  /*2c890*/  @!P2 BRA `(.L_x_296) ;  /* 0x000000000004a947 */ /* 0x000fea0003800000 */
[----:B------:R-:W-:Y:S01]  /*2c8a0*/  BPT.TRAP 0x1 ;  /* 0x000000040000795c */ /* 0x000fe20000300000 */
.L_x_296:
[----:B------:R-:W5:Y:S02]  /*2c8b0*/  SYNCS.PHASECHK.TRANS64.TRYWAIT P1, [UR13+0x58], R2 ;  /* 0x00005802ff0075a7 */ /* 0x000f64000802014d */
[----:B-----5:R-:W-:Y:S05]  /*2c8c0*/  @!P1 BRA `(.L_x_297) ;  /* 0x0000002800c89947 */ /* 0x020fea0003800000 */
.L_x_393:
        /* <DEDUP_REMOVED lines=13> */
.L_x_300:
[----:B--234-:R-:W1:Y:S02]  /*2c9a0*/  LDC R4, c[0x0][0x800] ;  /* 0x00020000ff047b82 */ /* 0x01ce640000000800 */
[----:B-1----:R1:W-:Y:S02]  /*2c9b0*/  SYNCS.ARRIVE.TRANS64.RED.A0TR RZ, [UR13+0x38], R4 ;  /* 0x00003804ffff79a7 */ /* 0x0023e4000830040d */
.L_x_299:
[----:B------:R-:W-:Y:S05]  /*2c9c0*/  BSYNC B0 ;  /* 0x0000000000007941 */ /* 0x000fea0003800000 */
.L_x_298:
[----:B------:R-:W-:Y:S05]  /*2c9d0*/  @!P2 BRA `(.L_x_301) ;  /* 0x000000000004a947 */ /* 0x000fea0003800000 */
[----:B------:R-:W-:Y:S01]  /*2c9e0*/  BPT.TRAP 0x1 ;  /* 0x000000040000795c */ /* 0x000fe20000300000 */
.L_x_301:
[----:B------:R-:W-:Y:S01]  /*2c9f0*/  SYNCS.ARRIVE.TRANS64.RED.A1T0 RZ, [UR23], RZ ;  /* 0x000000ffffff79a7 */ /* 0x000fe20008100417 */
[----:B------:R-:W-:Y:S01]  /*2ca00*/  UIADD3 UR10, UR50, 0xa0, URZ ;  /* 0x000000a0320a7890 */ /* 0x000fe2000fffe03f */
[----:B------:R-:W-:Y:S11]  /*2ca10*/  @!P2 BRA `(.L_x_302) ;  /* 0x000000000004a947 */ /* 0x000ff60003800000 */
[----:B------:R-:W-:Y:S01]  /*2ca20*/  BPT.TRAP 0x1 ;  /* 0x000000040000795c */ /* 0x000fe20000300000 */
.L_x_302:
[----:B------:R-:W5:Y:S02]  /*2ca30*/  SYNCS.PHASECHK.TRANS64.TRYWAIT P1, [UR13+0x60], R2 ;  /* 0x00006002ff0075a7 */ /* 0x000f64000802014d */
[----:B-----5:R-:W-:Y:S05]  /*2ca40*/  @!P1 BRA `(.L_x_303) ;  /* 0x0000002800809947 */ /* 0x020fea0003800000 */
.L_x_394:
        /* <DEDUP_REMOVED lines=13> */
.L_x_306:
[----:B--234-:R-:W1:Y:S02]  /*2cb20*/  LDC R4, c[0x0][0x800] ;  /* 0x00020000ff047b82 */ /* 0x01ce640000000800 */
[----:B-1----:R1:W-:Y:S02]  /*2cb30*/  SYNCS.ARRIVE.TRANS64.RED.A0TR RZ, [UR13+0x40], R4 ;  /* 0x00004004ffff79a7 */ /* 0x0023e4000830040d */
.L_x_305:
[----:B------:R-:W-:Y:S05]  /*2cb40*/  BSYNC B0 ;  /* 0x0000000000007941 */ /* 0x000fea0003800000 */
.L_x_304:
[----:B------:R-:W-:Y:S05]  /*2cb50*/  @!P2 BRA `(.L_x_307) ;  /* 0x000000000004a947 */ /* 0x000fea0003800000 */
[----:B------:R-:W-:Y:S01]  /*2cb60*/  BPT.TRAP 0x1 ;  /* 0x000000040000795c */ /* 0x000fe20000300000 */
.L_x_307:
[----:B------:R-:W-:Y:S01]  /*2cb70*/  SYNCS.ARRIVE.TRANS64.RED.A1T0 RZ, [UR21], RZ ;  /* 0x000000ffffff79a7 */ /* 0x000fe20008100415 */
[----:B------:R-:W-:Y:S05]  /*2cb80*/  @!P2 BRA `(.L_x_308) ;  /* 0x000000000004a947 */ /* 0x000fea0003800000 */
[----:B------:R-:W-:Y:S01]  /*2cb90*/  BPT.TRAP 0x1 ;  /* 0x000000040000795c */ /* 0x000fe20000300000 */
.L_x_308:
[----:B------:R-:W5:Y:S02]  /*2cba0*/  SYNCS.PHASECHK.TRANS64.TRYWAIT P1, [UR13+0x68], R2 ;  /* 0x00006802ff0075a7 */ /* 0x000f64000802014d */
[----:B-----5:R-:W-:Y:S05]  /*2cbb0*/  @!P1 BRA `(.L_x_309) ;  /* 0x00000028003c9947 */ /* 0x020fea0003800000 */
.L_x_395:
        /* <DEDUP_REMOVED lines=13> */
.L_x_312:
[----:B------:R-:W1:Y:S02]  /*2cc90*/  LDC R2, c[0x0][0x800] ;  /* 0x00020000ff027b82 */ /* 0x000e640000000800 */
[----:B-1----:R1:W-:Y:S02]  /*2cca0*/  SYNCS.ARRIVE.TRANS64.RED.A0TR RZ, [UR13+0x48], R2 ;  /* 0x00004802ffff79a7 */ /* 0x0023e4000830040d */
.L_x_311:
[----:B------:R-:W-:Y:S05]  /*2ccb0*/  BSYNC B0 ;  /* 0x0000000000007941 */ /* 0x000fea0003800000 */
.L_x_310:
[----:B------:R-:W-:Y:S05]  /*2ccc0*/  @!P2 BRA `(.L_x_313) ;  /* 0x000000000004a947 */ /* 0x000fea0003800000 */
[----:B------:R-:W-:Y:S01]  /*2ccd0*/  BPT.TRAP 0x1 ;  /* 0x000000040000795c */ /* 0x000fe20000300000 */
.L_x_313:
[----:B------:R-:W-:Y:S01]  /*2cce0*/  SYNCS.ARRIVE.TRANS64.RED.A1T0 RZ, [UR22], RZ ;  /* 0x000000ffffff79a7 */ /* 0x000fe20008100416 */
[----:B------:R-:W-:Y:S01]  /*2ccf0*/  UIADD3 UR10, UR50, 0xc0, URZ ;  /* 0x000000c0320a7890 */ /* 0x000fe2000fffe03f */
[----:B------:R-:W-:Y:S11]  /*2cd00*/  @!P2 BRA `(.L_x_314) ;  /* 0x000000000004a947 */ /* 0x000ff60003800000 */
[----:B------:R-:W-:Y:S01]  /*2cd10*/  BPT.TRAP 0x1 ;  /* 0x000000040000795c */ /* 0x000fe20000300000 */
.L_x_314:
[----:B------:R-:W5:Y:S02]  /*2cd20*/  SYNCS.PHASECHK.TRANS64.TRYWAIT P1, [UR13+0x50], R3 ;  /* 0x00005003ff0075a7 */ /* 0x000f64000802014d */
[----:B-----5:R-:W-:Y:S05]  /*2cd30*/  @!P1 BRA `(.L_x_315) ;  /* 0x0000002400f49947 */ /* 0x020fea0003800000 */
.L_x_396:
        /* <DEDUP_REMOVED lines=13> */
.L_x_318:
[----:B------:R-:W1:Y:S02]  /*2ce10*/  LDC R2, c[0x0][0x800] ;  /* 0x00020000ff027b82 */ /* 0x000e640000000800 */
[----:B-1----:R1:W-:Y:S02]  /*2ce20*/  SYNCS.ARRIVE.TRANS64.RED.A0TR RZ, [UR13+0x30], R2 ;  /* 0x00003002ffff79a7 */ /* 0x0023e4000830040d */
.L_x_317:
[----:B------:R-:W-:Y:S05]  /*2ce30*/  BSYNC B0 ;  /* 0x0000000000007941 */ /* 0x000fea0003800000 */
.L_x_316:
[----:B------:R-:W-:Y:S05]  /*2ce40*/  @!P2 BRA `(.L_x_319) ;  /* 0x000000000004a947 */ /* 0x000fea0003800000 */
[----:B------:R-:W-:Y:S01]  /*2ce50*/  BPT.TRAP 0x1 ;  /* 0x000000040000795c */ /* 0x000fe20000300000 */
.L_x_319:
[----:B------:R-:W-:Y:S01]  /*2ce60*/  SYNCS.ARRIVE.TRANS64.RED.A1T0 RZ, [UR29], RZ ;  /* 0x000000ffffff79a7 */ /* 0x000fe2000810041d */
[----:B------:R-:W-:Y:S05]  /*2ce70*/  @!P2 BRA `(.L_x_320) ;  /* 0x000000000004a947 */ /* 0x000fea0003800000 */
[----:B------:R-:W-:Y:S01]  /*2ce80*/  BPT.TRAP 0x1 ;  /* 0x000000040000795c */ /* 0x000fe20000300000 */
.L_x_320:
[----:B------:R-:W5:Y:S02]  /*2ce90*/  SYNCS.PHASECHK.TRANS64.TRYWAIT P1, [UR13+0x58], R3 ;  /* 0x00005803ff0075a7 */ /* 0x000f64000802014d */
[----:B-----5:R-:W-:Y:S05]  /*2cea0*/  @!P1 BRA `(.L_x_321) ;  /* 0x0000002400b09947 */ /* 0x020fea0003800000 */
.L_x_397:
        /* <DEDUP_REMOVED lines=13> */
.L_x_324:
[----:B------:R-:W1:Y:S02]  /*2cf80*/  LDC R2, c[0x0][0x800] ;  /* 0x00020000ff027b82 */ /* 0x000e640000000800 */
[----:B-1----:R1:W-:Y:S02]  /*2cf90*/  SYNCS.ARRIVE.TRANS64.RED.A0TR RZ, [UR13+0x38], R2 ;  /* 0x00003802ffff79a7 */ /* 0x0023e4000830040d */
.L_x_323:
[----:B------:R-:W-:Y:S05]  /*2cfa0*/  BSYNC B0 ;  /* 0x0000000000007941 */ /* 0x000fea0003800000 */
.L_x_322:
[----:B------:R-:W-:Y:S05]  /*2cfb0*/  @!P2 BRA `(.L_x_325) ;  /* 0x000000000004a947 */ /* 0x000fea0003800000 */
[----:B------:R-:W-:Y:S01]  /*2cfc0*/  BPT.TRAP 0x1 ;  /* 0x000000040000795c */ /* 0x000fe20000300000 */
.L_x_325:
[----:B------:R-:W-:Y:S01]  /*2cfd0*/  SYNCS.ARRIVE.TRANS64.RED.A1T0 RZ, [UR23], RZ ;  /* 0x000000ffffff79a7 */ /* 0x000fe20008100417 */
[----:B------:R-:W-:Y:S01]  /*2cfe0*/  UIADD3 UR10, UR50, 0xe0, URZ ;  /* 0x000000e0320a7890 */ /* 0x000fe2000fffe03f */
[----:B------:R-:W-:Y:S11]  /*2cff0*/  @!P2 BRA `(.L_x_326) ;  /* 0x000000000004a947 */ /* 0x000ff60003800000 */
[----:B------:R-:W-:Y:S01]  /*2d000*/  BPT.TRAP 0x1 ;  /* 0x000000040000795c */ /* 0x000fe20000300000 */
.L_x_326:
[----:B------:R-:W5:Y:S02]  /*2d010*/  SYNCS.PHASECHK.TRANS64.TRYWAIT P1, [UR13+0x60], R3 ;  /* 0x00006003ff0075a7 */ /* 0x000f64000802014d */
[----:B-----5:R-:W-:Y:S05]  /*2d020*/  @!P1 BRA `(.L_x_327) ;  /* 0x0000002400689947 */ /* 0x020fea0003800000 */
.L_x_398:
        /* <DEDUP_REMOVED lines=13> */
.L_x_330:
[----:B------:R-:W1:Y:S02]  /*2d100*/  LDC R2, c[0x0][0x800] ;  /* 0x00020000ff027b82 */ /* 0x000e640000000800 */
[----:B-1----:R1:W-:Y:S02]  /*2d110*/  SYNCS.ARRIVE.TRANS64.RED.A0TR RZ, [UR13+0x40], R2 ;  /* 0x00004002ffff79a7 */ /* 0x0023e4000830040d */
.L_x_329:
[----:B------:R-:W-:Y:S05]  /*2d120*/  BSYNC B0 ;  /* 0x0000000000007941 */ /* 0x000fea0003800000 */
.L_x_328:
[----:B------:R-:W-:Y:S05]  /*2d130*/  @!P2 BRA `(.L_x_331) ;  /* 0x000000000004a947 */ /* 0x000fea0003800000 */
[----:B------:R-:W-:Y:S01]  /*2d140*/  BPT.TRAP 0x1 ;  /* 0x000000040000795c */ /* 0x000fe20000300000 */
.L_x_331:
[----:B------:R-:W-:Y:S01]  /*2d150*/  SYNCS.ARRIVE.TRANS64.RED.A1T0 RZ, [UR21], RZ ;  /* 0x000000ffffff79a7 */ /* 0x000fe20008100415 */
[----:B------:R-:W-:Y:S05]  /*2d160*/  @!P2 BRA `(.L_x_332) ;  /* 0x000000000004a947 */ /* 0x000fea0003800000 */
[----:B------:R-:W-:Y:S01]  /*2d170*/  BPT.TRAP 0x1 ;  /* 0x000000040000795c */ /* 0x000fe20000300000 */
.L_x_332:
[----:B------:R-:W5:Y:S02]  /*2d180*/  SYNCS.PHASECHK.TRANS64.TRYWAIT P1, [UR13+0x68], R3 ;  /* 0x00006803ff0075a7 */ /* 0x000f64000802014d */
[----:B-----5:R-:W-:Y:S05]  /*2d190*/  @!P1 BRA `(.L_x_333) ;  /* 0x0000002400249947 */ /* 0x020fea0003800000 */
.L_x_399:
        /* <DEDUP_REMOVED lines=13> */
.L_x_336:
[----:B------:R-:W1:Y:S02]  /*2d270*/  LDC R2, c[0x0][0x800] ;  /* 0x00020000ff027b82 */ /* 0x000e640000000800 */
[----:B-1----:R1:W-:Y:S02]  /*2d280*/  SYNCS.ARRIVE.TRANS64.RED.A0TR RZ, [UR13+0x48], R2 ;  /* 0x00004802ffff79a7 */ /* 0x0023e4000830040d */
.L_x_335:
[----:B------:R-:W-:Y:S05]  /*2d290*/  BSYNC B0 ;  /* 0x0000000000007941 */ /* 0x000fea0003800000 */
.L_x_334:
[----:B------:R-:W-:Y:S05]  /*2d2a0*/  @!P2 BRA `(.L_x_337) ;  /* 0x000000000004a947 */ /* 0x000fea0003800000 */
[----:B------:R-:W-:Y:S01]  /*2d2b0*/  BPT.TRAP 0x1 ;  /* 0x000000040000795c */ /* 0x000fe20000300000 */
.L_x_337:
[----:B------:R-:W5:Y:S01]  /*2d2c0*/  LDL.LU R15, [R1+0x204] ;  /* 0x00020400010f7983 */ /* 0x000f620000300800 */
[----:B------:R-:W-:Y:S03]  /*2d2d0*/  SYNCS.ARRIVE.TRANS64.RED.A1T0 RZ, [UR22], RZ ;  /* 0x000000ffffff79a7 */ /* 0x000fe60008100416 */
[----:B------:R-:W5:Y:S01]  /*2d2e0*/  LDL.LU R13, [R1+0x200] ;  /* 0x00020000010d7983 */ /* 0x000f620000300800 */
[----:B-1234-:R-:W-:Y:S01]  /*2d2f0*/  PRMT R4, RZ, 0x7610, R4 ;  /* 0x00007610ff047816 */ /* 0x01efe20000000004 */
[----:B------:R-:W-:Y:S01]  /*2d300*/  IMAD.MOV.U32 R3, RZ, RZ, -0x1 ;  /* 0xffffffffff037424 */ /* 0x000fe200078e00ff */
[----:B------:R-:W-:Y:S02]  /*2d310*/  MOV R2, 0xffffffff ;  /* 0xffffffff00027802 */ /* 0x000fe40000000f00 */
[----:B------:R-:W-:Y:S02]  /*2d320*/  MOV R10, 0xffffffff ;  /* 0xffffffff000a7802 */ /* 0x000fe40000000f00 */
[----:B-----5:R-:W-:-:S04]  /*2d330*/  IADD3 R13, P0, R13, UR46, RZ ;  /* 0x0000002e0d0d7c10 */ /* 0x020fc8000ff1e0ff */
[----:B------:R-:W-:Y:S01]  /*2d340*/  IADD3.X R15, R15, UR38, RZ, P0, !PT ;  /* 0x000000260f0f7c10 */ /* 0x000fe200087fe4ff */
[----:B------:R1:W-:Y:S01]  /*2d350*/  STL [R1+0x200], R13 ;  /* 0x0002000d01007387 */ /* 0x0003e20000100800 */
[----:B------:R-:W-:-:S03]  /*2d360*/  ISETP.GE.U32.AND P0, PT, R13, UR4, PT ;  /* 0x000000040d007c0c */ /* 0x000fc6000bf06070 */
[----:B------:R1:W-:Y:S01]  /*2d370*/  STL [R1+0x204], R15 ;  /* 0x0002040f01007387 */ /* 0x0003e20000100800 */
[----:B------:R-:W-:-:S13]  /*2d380*/  ISETP.GE.U32.AND.EX P0, PT, R15, UR5, PT, P0 ;  /* 0x000000050f007c0c */ /* 0x000fda000bf06100 */
[----:B-1----:R-:W-:Y:S05]  /*2d390*/  @P0 BRA `(.L_x_338) ;  /* 0x0000000400540947 */ /* 0x002fea0003800000 */
[----:B------:R-:W1:Y:S01]  /*2d3a0*/  LDC.64 R8, c[0x0][0x8d0] ;  /* 0x00023400ff087b82 */ /* 0x000e620000000a00 */
[----:B------:R-:W-:Y:S01]  /*2d3b0*/  IMAD.MOV.U32 R2, RZ, RZ, R13 ;  /* 0x000000ffff027224 */ /* 0x000fe200078e000d */
[----:B------:R-:W-:Y:S02]  /*2d3c0*/  MOV R3, R15 ;  /* 0x0000000f00037202 */ /* 0x000fe40000000f00 */
[----:B-1----:R-:W-:-:S04]  /*2d3d0*/  ISETP.NE.U32.AND P0, PT, R8, RZ, PT ;  /* 0x000000ff0800720c */ /* 0x002fc80003f05070 */
[----:B------:R-:W-:-:S13]  /*2d3e0*/  ISETP.NE.AND.EX P0, PT, R9, RZ, PT, P0 ;  /* 0x000000ff0900720c */ /* 0x000fda0003f05300 */
[----:B------:R-:W-:Y:S05]  /*2d3f0*/  @!P0 BRA `(.L_x_339) ;  /* 0x0000000000288947 */ /* 0x000fea0003800000 */
[----:B------:R-:W1:Y:S02]  /*2d400*/  LDC R2, c[0x0][0x8dc] ;  /* 0x00023700ff027b82 */ /* 0x000e640000000800 */
[----:B-1----:R-:W-:-:S04]  /*2d410*/  IADD3 R3, P0, R13, R2, RZ ;  /* 0x000000020d037210 */ /* 0x002fc80007f1e0ff */
[----:B------:R-:W-:-:S05]  /*2d420*/  IADD3.X R7, RZ, R15, RZ, P0, !PT ;  /* 0x0000000fff077210 */ /* 0x000fca00007fe4ff */
[----:B------:R-:W-:-:S04]  /*2d430*/  IMAD.WIDE.U32 R4, R7, R8, RZ ;  /* 0x0000000807047225 */ /* 0x000fc800078e00ff */
[----:B------:R-:W-:-:S04]  /*2d440*/  IMAD.WIDE.U32 R4, P0, R3, R9, R4 ;  /* 0x0000000903047225 */ /* 0x000fc80007800004 */
[----:B------:R-:W-:Y:S01]  /*2d450*/  IMAD.WIDE.U32 R2, R3, R8, RZ ;  /* 0x0000000803027225 */ /* 0x000fe200078e00ff */
[----:B------:R-:W-:-:S04]  /*2d460*/  MOV R2, R5 ;  /* 0x0000000500027202 */ /* 0x000fc80000000f00 */
[----:B------:R-:W-:Y:S01]  /*2d470*/  IADD3 RZ, P1, R3, R4, RZ ;  /* 0x0000000403ff7210 */ /* 0x000fe20007f3e0ff */
[----:B------:R-:W-:-:S04]  /*2d480*/  IMAD.X R3, RZ, RZ, RZ, P0 ;  /* 0x000000ffff037224 */ /* 0x000fc800000e06ff */
[----:B------:R-:W-:-:S08]  /*2d490*/  IMAD.WIDE.U32.X R2, R7, R9, R2, P1 ;  /* 0x0000000907027225 */ /* 0x000fd000008e0402 */
.L_x_339:
[----:B------:R-:W1:Y:S01]  /*2d4a0*/  S2R R7, SR_CTAID.X ;  /* 0x0000000000077919 */ /* 0x000e620000002500 */
[----:B------:R-:W2:Y:S01]  /*2d4b0*/  LDC R11, c[0x0][0x904] ;  /* 0x00024100ff0b7b82 */ /* 0x000ea20000000800 */
[----:B------:R-:W-:Y:S01]  /*2d4c0*/  ULDC UR8, c[0x0][0x150] ;  /* 0x0000540000087ab9 */ /* 0x000fe20000000800 */
[----:B------:R-:W3:Y:S06]  /*2d4d0*/  S2R R4, SR_CTAID.Y ;  /* 0x0000000000047919 */ /* 0x000eec0000002600 */
[----:B------:R-:W4:Y:S08]  /*2d4e0*/  LDC R10, c[0x0][0x144] ;  /* 0x00005100ff0a7b82 */ /* 0x000f300000000800 */
[----:B------:R-:W5:Y:S01]  /*2d4f0*/  LDC R8, c[0x0][0x8d8] ;  /* 0x00023600ff087b82 */ /* 0x000f620000000800 */
[----:B--2---:R-:W-:-:S02]  /*2d500*/  ISETP.NE.AND P2, PT, R11, 0x1, PT ;  /* 0x000000010b00780c */ /* 0x004fc40003f45270 */
[----:B-1----:R-:W-:-:S05]  /*2d510*/  I2FP.F32.U32 R5, R7 ;  /* 0x0000000700057245 */ /* 0x002fca0000201000 */
[----:B------:R-:W-:Y:S01]  /*2d520*/  FMUL R9, R5, UR8 ;  /* 0x0000000805097c20 */ /* 0x000fe20008400000 */
[----:B---3--:R-:W-:Y:S01]  /*2d530*/  I2FP.F32.U32 R5, R4 ;  /* 0x0000000400057245 */ /* 0x008fe20000201000 */
[----:B------:R-:W-:-:S04]  /*2d540*/  ULDC UR8, c[0x0][0x154] ;  /* 0x0000550000087ab9 */ /* 0x000fc80000000800 */
[----:B------:R-:W1:Y:S01]  /*2d550*/  F2I.U32.TRUNC.NTZ R9, R9 ;  /* 0x0000000900097305 */ /* 0x000e62000020f000 */
[----:B------:R-:W-:Y:S02]  /*2d560*/  FMUL R12, R5, UR8 ;  /* 0x00000008050c7c20 */ /* 0x000fe40008400000 */
[----:B------:R-:W2:Y:S05]  /*2d570*/  LDC R5, c[0x0][0x148] ;  /* 0x00005200ff057b82 */ /* 0x000eaa0000000800 */
[----:B------:R-:W3:Y:S01]  /*2d580*/  F2I.U32.TRUNC.NTZ R12, R12 ;  /* 0x0000000c000c7305 */ /* 0x000ee2000020f000 */
[----:B-1----:R-:W-:-:S05]  /*2d590*/  IADD3 R11, -R9, RZ, RZ ;  /* 0x000000ff090b7210 */ /* 0x002fca0007ffe1ff */
[----:B----4-:R-:W-:Y:S02]  /*2d5a0*/  IMAD R7, R10, R11, R7 ;  /* 0x0000000b0a077224 */ /* 0x010fe400078e0207 */
[----:B---3--:R-:W-:Y:S02]  /*2d5b0*/  IMAD.MOV R10, RZ, RZ, -R12 ;  /* 0x000000ffff0a7224 */ /* 0x008fe400078e0a0c */
[----:B------:R-:W1:Y:S02]  /*2d5c0*/  LDC R12, c[0x0][0x8c0] ;  /* 0x00023000ff0c7b82 */ /* 0x000e640000000800 */
[----:B--2---:R-:W-:Y:S01]  /*2d5d0*/  @P2 IMAD R7, R5, R10, R4 ;  /* 0x0000000a05072224 */ /* 0x004fe200078e0204 */
[-CC-:B-----5:R-:W-:Y:S02]  /*2d5e0*/  SHF.R.U64 R10, R2, R8.reuse, R3.reuse ;  /* 0x00000008020a7219 */ /* 0x1a0fe40000001203 */
[----:B------:R-:W-:Y:S02]  /*2d5f0*/  SHF.R.U32.HI R8, RZ, R8, R3 ;  /* 0x00000008ff087219 */ /* 0x000fe40000011603 */
[----:B------:R-:W-:Y:S01]  /*2d600*/  IADD3 R9, P0, RZ, -R10, RZ ;  /* 0x8000000aff097210 */ /* 0x000fe20007f1e0ff */
[----:B------:R-:W2:Y:S03]  /*2d610*/  LDC.64 R4, c[0x0][0x8c8] ;  /* 0x00023200ff047b82 */ /* 0x000ea60000000a00 */
[----:B------:R-:W-:-:S05]  /*2d620*/  IADD3.X R3, RZ, ~R8, RZ, P0, !PT ;  /* 0x80000008ff037210 */ /* 0x000fca00007fe4ff */
[----:B--2---:R-:W-:Y:S02]  /*2d630*/  IMAD R2, R3, R4, RZ ;  /* 0x0000000403027224 */ /* 0x004fe400078e02ff */
[----:B------:R-:W-:Y:S02]  /*2d640*/  IMAD.MOV.U32 R3, RZ, RZ, R15 ;  /* 0x000000ffff037224 */ /* 0x000fe400078e000f */
[----:B------:R-:W-:Y:S01]  /*2d650*/  IMAD R5, R9, R5, R2 ;  /* 0x0000000509057224 */ /* 0x000fe200078e0202 */
[----:B------:R-:W-:-:S05]  /*2d660*/  MOV R2, R13 ;  /* 0x0000000d00027202 */ /* 0x000fca0000000f00 */
[----:B------:R-:W-:Y:S02]  /*2d670*/  IMAD.WIDE.U32 R2, R9, R4, R2 ;  /* 0x0000000409027225 */ /* 0x000fe400078e0002 */
[----:B------:R-:W2:Y:S03]  /*2d680*/  LDC.64 R8, c[0x0][0x8e8] ;  /* 0x00023a00ff087b82 */ /* 0x000ea60000000a00 */
[----:B------:R-:W-:-:S04]  /*2d690*/  IADD3 R5, R3, R5, RZ ;  /* 0x0000000503057210 */ /* 0x000fc80007ffe0ff */
[-CC-:B-1----:R-:W-:Y:S01]  /*2d6a0*/  SHF.R.U64 R11, R2, R12.reuse, R5.reuse ;  /* 0x0000000c020b7219 */ /* 0x182fe20000001205 */
[----:B------:R-:W1:Y:S01]  /*2d6b0*/  LDC R4, c[0x0][0x8b0] ;  /* 0x00022c00ff047b82 */ /* 0x000e620000000800 */
[----:B------:R-:W-:-:S07]  /*2d6c0*/  SHF.R.U32.HI R5, RZ, R12, R5 ;  /* 0x0000000cff057219 */ /* 0x000fce0000011605 */
[----:B------:R-:W3:Y:S01]  /*2d6d0*/  LDC R3, c[0x0][0x900] ;  /* 0x00024000ff037b82 */ /* 0x000ee20000000800 */
[----:B--2---:R-:W-:-:S04]  /*2d6e0*/  ISETP.NE.U32.AND P0, PT, R8, RZ, PT ;  /* 0x000000ff0800720c */ /* 0x004fc80003f05070 */
[----:B------:R-:W-:Y:S02]  /*2d6f0*/  ISETP.NE.AND.EX P0, PT, R9, RZ, PT, P0 ;  /* 0x000000ff0900720c */ /* 0x000fe40003f05300 */
[-CC-:B-1----:R-:W-:Y:S02]  /*2d700*/  SHF.R.U64 R12, R11, R4.reuse, R5.reuse ;  /* 0x000000040b0c7219 */ /* 0x182fe40000001205 */
[----:B------:R-:W-:-:S04]  /*2d710*/  SHF.R.U32.HI R4, RZ, R4, R5 ;  /* 0x00000004ff047219 */ /* 0x000fc80000011605 */
[-CC-:B---3--:R-:W-:Y:S02]  /*2d720*/  SHF.R.U64 R13, R12, R3.reuse, R4.reuse ;  /* 0x000000030c0d7219 */ /* 0x188fe40000001204 */
[----:B------:R-:W-:Y:S02]  /*2d730*/  SHF.R.U32.HI R3, RZ, R3, R4 ;  /* 0x00000003ff037219 */ /* 0x000fe40000011604 */
[----:B------:R-:W-:Y:S01]  /*2d740*/  MOV R2, R13 ;  /* 0x0000000d00027202 */ /* 0x000fe20000000f00 */
[----:B------:R-:W-:Y:S06]  /*2d750*/  @!P0 BRA `(.L_x_340) ;  /* 0x0000000000288947 */ /* 0x000fec0003800000 */
[----:B------:R-:W1:Y:S02]  /*2d760*/  LDC R2, c[0x0][0x8f4] ;  /* 0x00023d00ff027b82 */ /* 0x000e640000000800 */
[----:B-1----:R-:W-:-:S05]  /*2d770*/  IADD3 R2, P0, R13, R2, RZ ;  /* 0x000000020d027210 */ /* 0x002fca0007f1e0ff */
[----:B------:R-:W-:-:S04]  /*2d780*/  IMAD.X R15, RZ, RZ, R3, P0 ;  /* 0x000000ffff0f7224 */ /* 0x000fc800000e0603 */
[----:B------:R-:W-:-:S04]  /*2d790*/  IMAD.WIDE.U32 R4, R15, R8, RZ ;  /* 0x000000080f047225 */ /* 0x000fc800078e00ff */
[----:B------:R-:W-:-:S04]  /*2d7a0*/  IMAD.WIDE.U32 R4, P0, R2, R9, R4 ;  /* 0x0000000902047225 */ /* 0x000fc80007800004 */
[----:B------:R-:W-:Y:S01]  /*2d7b0*/  IMAD.WIDE.U32 R2, R2, R8, RZ ;  /* 0x0000000802027225 */ /* 0x000fe200078e00ff */
[----:B------:R-:W-:-:S04]  /*2d7c0*/  MOV R2, R5 ;  /* 0x0000000500027202 */ /* 0x000fc80000000f00 */
[----:B------:R-:W-:Y:S02]  /*2d7d0*/  IADD3 RZ, P1, R3, R4, RZ ;  /* 0x0000000403ff7210 */ /* 0x000fe40007f3e0ff */
[----:B------:R-:W-:-:S03]  /*2d7e0*/  IADD3.X R3, RZ, RZ, RZ, P0, !PT ;  /* 0x000000ffff037210 */ /* 0x000fc600007fe4ff */
[----:B------:R-:W-:-:S08]  /*2d7f0*/  IMAD.WIDE.U32.X R2, R15, R9, R2, P1 ;  /* 0x000000090f027225 */ /* 0x000fd000008e0402 */
.L_x_340:
[----:B------:R-:W1:Y:S01]  /*2d800*/  LDC R4, c[0x0][0x8f0] ;  /* 0x00023c00ff047b82 */ /* 0x000e620000000800 */
[----:B------:R-:W-:Y:S02]  /*2d810*/  LOP3.LUT R12, R12, R14, RZ, 0xc0, !PT ;  /* 0x0000000e0c0c7212 */ /* 0x000fe400078ec0ff */
[----:B------:R-:W-:-:S05]  /*2d820*/  LOP3.LUT R11, R11, R18, RZ, 0xc0, !PT ;  /* 0x000000120b0b7212 */ /* 0x000fca00078ec0ff */
[----:B------:R-:W2:Y:S01]  /*2d830*/  LDC R8, c[0x0][0x8e0] ;  /* 0x00023800ff087b82 */ /* 0x000ea20000000800 */
[----:B-1----:R-:W-:-:S07]  /*2d840*/  SHF.R.U64 R3, R2, R4, R3 ;  /* 0x0000000402037219 */ /* 0x002fce0000001203 */
[----:B------:R-:W1:Y:S01]  /*2d850*/  LDC R4, c[0x0][0x8b8] ;  /* 0x00022e00ff047b82 */ /* 0x000e620000000800 */
[----:B------:R-:W-:Y:S02]  /*2d860*/  IMAD R12, R17, R3, R12 ;  /* 0x00000003110c7224 */ /* 0x000fe400078e020c */
[----:B------:R-:W-:-:S05]  /*2d870*/  IMAD.MOV R3, RZ, RZ, -R3 ;  /* 0x000000ffff037224 */ /* 0x000fca00078e0a03 */
[----:B------:R-:W3:Y:S01]  /*2d880*/  LDC R2, c[0x0][0x8a8] ;  /* 0x00022a00ff027b82 */ /* 0x000ee20000000800 */
[----:B--2---:R-:W-:Y:S02]  /*2d890*/  IMAD R13, R3, R8, R13 ;  /* 0x00000008030d7224 */ /* 0x004fe400078e020d */
[----:B-1----:R-:W-:Y:S02]  /*2d8a0*/  IMAD R4, R12, R4, R7 ;  /* 0x000000040c047224 */ /* 0x002fe400078e0207 */
[----:B---3--:R-:W-:-:S05]  /*2d8b0*/  IMAD R13, R13, R2, R11 ;  /* 0x000000020d0d7224 */ /* 0x008fca00078e020b */
[----:B------:R-:W-:Y:S02]  /*2d8c0*/  SEL R2, R13, R4, !P2 ;  /* 0x000000040d027207 */ /* 0x000fe40005000000 */
[----:B------:R-:W-:Y:S02]  /*2d8d0*/  SEL R3, R4, R13, !P2 ;  /* 0x0000000d04037207 */ /* 0x000fe40005000000 */
[----:B------:R-:W-:-:S07]  /*2d8e0*/  MOV R4, 0x1 ;  /* 0x0000000100047802 */ /* 0x000fce0000000f00 */
.L_x_338:
[----:B------:R-:W-:-:S13]  /*2d8f0*/  LOP3.LUT P0, RZ, R4, 0xff, RZ, 0xc0, !PT ;  /* 0x000000ff04ff7812 */ /* 0x000fda000780c0ff */
[----:B------:R-:W-:Y:S05]  /*2d900*/  @P0 BRA `(.L_x_341) ;  /* 0xffffffdc00ec0947 */ /* 0x000fea000383ffff */
.L_x_237:
[----:B------:R-:W-:-:S13]  /*2d910*/  ELECT P0, URZ, PT ;  /* 0x00000000003f782f */ /* 0x000fda0003800000 */
[----:B------:R-:W-:Y:S05]  /*2d920*/  @!P0 BRA `(.L_x_10) ;  /* 0x0000001000488947 */ /* 0x000fea0003800000 */
[----:B------:R-:W3:Y:S02]  /*2d930*/  LDL.LU R4, [R1+0x214] ;  /* 0x0002140001047983 */ /* 0x000ee40000300800 */
[----:B---3--:R-:W-:-:S04]  /*2d940*/  LOP3.LUT R0, R4, 0x2, RZ, 0xfc, !PT ;  /* 0x0000000204007812 */ /* 0x008fc800078efcff */
[----:B------:R-:W-:-:S13]  /*2d950*/  ISETP.NE.AND P1, PT, R0, 0x3, PT ;  /* 0x000000030000780c */ /* 0x000fda0003f25270 */
[----:B------:R-:W-:Y:S05]  /*2d960*/  @!P1 BRA `(.L_x_342) ;  /* 0x0000000000049947 */ /* 0x000fea0003800000 */
[----:B------:R-:W-:Y:S01]  /*2d970*/  BPT.TRAP 0x1 ;  /* 0x000000040000795c */ /* 0x000fe20000300000 */
.L_x_342:
[----:B------:R-:W-:Y:S01]  /*2d980*/  MOV R0, 0x400 ;  /* 0x0000040000007802 */ /* 0x000fe20000000f00 */
[----:B------:R-:W-:Y:S01]  /*2d990*/  IMAD.MOV.U32 R2, RZ, RZ, 0x1 ;  /* 0x00000001ff027424 */ /* 0x000fe200078e00ff */
[----:B------:R-:W-:-:S04]  /*2d9a0*/  MOV R3, UR37 ;  /* 0x0000002500037c02 */ /* 0x000fc80008000f00 */
[----:B------:R-:W-:Y:S02]  /*2d9b0*/  LEA R0, R3, R0, 0x18 ;  /* 0x0000000003007211 */ /* 0x000fe400078ec0ff */
[----:B------:R-:W-:-:S04]  /*2d9c0*/  SHF.L.U32 R3, R2, 0x1f, RZ ;  /* 0x0000001f02037819 */ /* 0x000fc800000006ff */
[----:B------:R-:W3:Y:S02]  /*2d9d0*/  SYNCS.PHASECHK.TRANS64.TRYWAIT P0, [R0+URZ+0x50], R3 ;  /* 0x00005003000075a7 */ /* 0x000ee4000800017f */
[----:B---3--:R-:W-:Y:S05]  /*2d9e0*/  @!P0 BRA `(.L_x_343) ;  /* 0x0000001c00288947 */ /* 0x008fea0003800000 */
.L_x_400:
[----:B------:R-:W-:Y:S05]  /*2d9f0*/  @!P1 BRA `(.L_x_344) ;  /* 0x0000000000049947 */ /* 0x000fea0003800000 */
[----:B------:R-:W-:Y:S01]  /*2da00*/  BPT.TRAP 0x1 ;  /* 0x000000040000795c */ /* 0x000fe20000300000 */
.L_x_344:
[----:B------:R-:W4:Y:S02]  /*2da10*/  SYNCS.PHASECHK.TRANS64.TRYWAIT P0, [R0+URZ+0x58], R3 ;  /* 0x00005803000075a7 */ /* 0x000f24000800017f */
[----:B----4-:R-:W-:Y:S05]  /*2da20*/  @!P0 BRA `(.L_x_345) ;  /* 0x0000001c002c8947 */ /* 0x010fea0003800000 */
.L_x_401:
[----:B------:R-:W-:Y:S05]  /*2da30*/  @!P1 BRA `(.L_x_346) ;  /* 0x0000000000049947 */ /* 0x000fea0003800000 */
[----:B------:R-:W-:Y:S01]  /*2da40*/  BPT.TRAP 0x1 ;  /* 0x000000040000795c */ /* 0x000fe20000300000 */
.L_x_346:
[----:B------:R-:W1:Y:S02]  /*2da50*/  SYNCS.PHASECHK.TRANS64.TRYWAIT P0, [R0+URZ+0x60], R3 ;  /* 0x00006003000075a7 */ /* 0x000e64000800017f */
[----:B-1----:R-:W-:Y:S05]  /*2da60*/  @!P0 BRA `(.L_x_347) ;  /* 0x0000001c00308947 */ /* 0x002fea0003800000 */
.L_x_402:
[----:B------:R-:W-:Y:S05]  /*2da70*/  @!P1 BRA `(.L_x_348) ;  /* 0x0000000000049947 */ /* 0x000fea0003800000 */
[----:B------:R-:W-:Y:S01]  /*2da80*/  BPT.TRAP 0x1 ;  /* 0x000000040000795c */ /* 0x000fe20000300000 */
.L_x_348:
[----:B---34-:R-:W-:-:S04]  /*2da90*/  MOV R3, 0x1 ;  /* 0x0000000100037802 */ /* 0x018fc80000000f00 */
[----:B------:R-:W-:-:S07]  /*2daa0*/  SHF.L.U32 R3, R3, 0x1f, RZ ;  /* 0x0000001f03037819 */ /* 0x000fce00000006ff */
.L_x_349:
[----:B-1----:R1:W3:Y:S02]  /*2dab0*/  SYNCS.PHASECHK.TRANS64.TRYWAIT P0, [R0+URZ+0x68], R3 ;  /* 0x00006803000075a7 */ /* 0x0022e4000800017f */
[----:B---3--:R-:W-:Y:S05]  /*2dac0*/  @!P0 NANOSLEEP.SYNCS 0x989680 ;  /* 0x009896800000895d */ /* 0x008fea0003900000 */
[----:B------:R-:W3:Y:S02]  /*2dad0*/  @!P0 SYNCS.PHASECHK.TRANS64 P0, [R0+URZ+0x68], R3 ;  /* 0x00006803000085a7 */ /* 0x000ee4000800007f */
[----:B---3--:R-:W-:Y:S05]  /*2dae0*/  @P0 BRA `(.L_x_10) ;  /* 0x0000000c00d80947 */ /* 0x008fea0003800000 */
[----:B------:R-:W-:Y:S05]  /*2daf0*/  BRA `(.L_x_349) ;  /* 0xfffffffc00ec7947 */ /* 0x000fea000383ffff */
.L_x_232:
[----:B------:R-:W-:Y:S01]  /*2db00*/  LOP3.LUT P0, RZ, R9, 0xff, RZ, 0xc0, !PT ;  /* 0x000000ff09ff7812 */ /* 0x000fe2000780c0ff */
[----:B------:R-:W-:Y:S01]  /*2db10*/  IMAD.MOV.U32 R6, RZ, RZ, RZ ;  /* 0x000000ffff067224 */ /* 0x000fe200078e00ff */
[----:B------:R-:W-:-:S11]  /*2db20*/  MOV R0, 0x1 ;  /* 0x0000000100007802 */ /* 0x000fd60000000f00 */
[----:B------:R-:W-:Y:S05]  /*2db30*/  @!P0 BRA `(.L_x_350) ;  /* 0x0000000c00308947 */ /* 0x000fea0003800000 */
[----:B------:R-:W2:Y:S01]  /*2db40*/  LDL R4, [R1+0x208] ;  /* 0x0002080001047983 */ /* 0x000ea20000100800 */
[----:B------:R-:W1:Y:S01]  /*2db50*/  LDC R0, c[0x0][0x28c] ;  /* 0x0000a300ff007b82 */ /* 0x000e620000000800 */
[----:B------:R-:W-:Y:S01]  /*2db60*/  ULDC UR5, c[0x0][0x900] ;  /* 0x0002400000057ab9 */ /* 0x000fe20000000800 */
[----:B------:R-:W3:Y:S01]  /*2db70*/  S2R R5, SR_TID.X ;  /* 0x0000000000057919 */ /* 0x000ee20000002100 */
[----:B------:R-:W-:Y:S01]  /*2db80*/  UMOV UR6, 0xffffffff ;  /* 0xffffffff00067882 */ /* 0x000fe20000000000 */
[----:B------:R-:W-:Y:S01]  /*2db90*/  BSSY B0, `(.L_x_350) ;  /* 0x00000c6000007945 */ /* 0x000fe20003800000 */
[----:B------:R-:W-:Y:S01]  /*2dba0*/  USHF.L.U32 UR6, UR6, UR5, URZ ;  /* 0x0000000506067299 */ /* 0x000fe2000800063f */
[----:B------:R-:W-:Y:S01]  /*2dbb0*/  MOV R11, 0x1 ;  /* 0x00000001000b7802 */ /* 0x000fe20000000f00 */
[----:B------:R-:W-:Y:S01]  /*2dbc0*/  ULDC UR4, c[0x0][0x8a8] ;  /* 0x00022a0000047ab9 */ /* 0x000fe20000000800 */
[----:B-1----:R-:W-:Y:S02]  /*2dbd0*/  IADD3 R0, R0, 0x3f, RZ ;  /* 0x0000003f00007810 */ /* 0x002fe40007ffe0ff */
[----:B---3--:R-:W-:-:S02]  /*2dbe0*/  LOP3.LUT P2, RZ, R5, 0x7f, RZ, 0xc0, !PT ;  /* 0x0000007f05ff7812 */ /* 0x008fc4000784c0ff */
[----:B------:R-:W-:Y:S02]  /*2dbf0*/  LOP3.LUT P0, RZ, R5, 0x1f, RZ, 0xc0, !PT ;  /* 0x0000001f05ff7812 */ /* 0x000fe4000780c0ff */
[----:B------:R-:W-:-:S04]  /*2dc00*/  SHF.R.S32.HI R5, RZ, 0x1f, R0 ;  /* 0x0000001fff057819 */ /* 0x000fc80000011400 */
[----:B------:R-:W-:-:S04]  /*2dc10*/  LEA.HI R5, R5, R0, RZ, 0x6 ;  /* 0x0000000005057211 */ /* 0x000fc800078f30ff */
[----:B------:R-:W-:Y:S01]  /*2dc20*/  SHF.R.S32.HI R7, RZ, 0x6, R5 ;  /* 0x00000006ff077819 */ /* 0x000fe20000011405 */
[----:B------:R-:W-:Y:S01]  /*2dc30*/  IMAD.MOV.U32 R0, RZ, RZ, 0x1 ;  /* 0x00000001ff007424 */ /* 0x000fe200078e00ff */
[----:B------:R-:W-:Y:S01]  /*2dc40*/  PLOP3.LUT P0, PT, P0, P2, PT, 0x8a, 0x0 ;  /* 0x000000000000781c */ /* 0x000fe20000705172 */
[----:B------:R-:W-:Y:S01]  /*2dc50*/  UMOV UR7, 0x1 ;  /* 0x0000000100077882 */ /* 0x000fe20000000000 */
[----:B------:R-:W-:Y:S02]  /*2dc60*/  MOV R6, RZ ;  /* 0x000000ff00067202 */ /* 0x000fe40000000f00 */
[----:B------:R-:W-:Y:S01]  /*2dc70*/  IADD3 R16, R7, 0x1, RZ ;  /* 0x0000000107107810 */ /* 0x000fe20007ffe0ff */
[----:B------:R-:W-:Y:S02]  /*2dc80*/  UIADD3 UR15, UR4, -0x1, URZ ;  /* 0xffffffff040f7890 */ /* 0x000fe4000fffe03f */
[----:B------:R-:W-:Y:S02]  /*2dc90*/  USHF.L.U32 UR17, UR7, UR5, URZ ;  /* 0x0000000507117299 */ /* 0x000fe4000800063f */
[----:B------:R-:W-:Y:S01]  /*2dca0*/  ULOP3.LUT UR16, URZ, UR6, URZ, 0x33, !UPT ;  /* 0x000000063f107292 */ /* 0x000fe2000f8e333f */
[----:B------:R-:W-:Y:S01]  /*2dcb0*/  ULDC.64 UR20, c[0x0][0x198] ;  /* 0x0000660000147ab9 */ /* 0x000fe20000000a00 */
[----:B--2---:R-:W-:-:S10]  /*2dcc0*/  LOP3.LUT R8, R4, 0x2, RZ, 0xfc, !PT ;  /* 0x0000000204087812 */ /* 0x004fd400078efcff */
.L_x_362:
[----:B------:R-:W-:-:S03]  /*2dcd0*/  UMOV UR4, 0xffffffff ;  /* 0xffffffff00047882 */ /* 0x000fc60000000000 */
[----:B-1----:R-:W-:Y:S05]  /*2dce0*/  BRA.DIV UR4, `(.L_x_351) ;  /* 0x0000001a04a47947 */ /* 0x002fea000b800000 */
[----:B------:R-:W-:-:S13]  /*2dcf0*/  ELECT P6, URZ, PT ;  /* 0x00000000003f782f */ /* 0x000fda00038c0000 */
.L_x_405:
[----:B------:R-:W1:Y:S01]  /*2dd00*/  LDC R4, c[0x0][0x28c] ;  /* 0x0000a300ff047b82 */ /* 0x000e620000000800 */
[----:B------:R-:W-:Y:S01]  /*2dd10*/  BSSY B1, `(.L_x_352) ;  /* 0x0000035000017945 */ /* 0x000fe20003800000 */
[----:B-1----:R-:W-:-:S13]  /*2dd20*/  ISETP.LT.OR P6, PT, R4, 0x1, !P6 ;  /* 0x000000010400780c */ /* 0x002fda00077c1670 */
[----:B------:R-:W-:Y:S05]  /*2dd30*/  @P6 BRA `(.L_x_353) ;  /* 0x0000000000c86947 */ /* 0x000fea0003800000 */
[----:B------:R-:W-:Y:S01]  /*2dd40*/  IMAD.SHL.U32 R2, R2, 0x100, RZ ;  /* 0x0000010002027824 */ /* 0x000fe200078e00ff */
[----:B------:R-:W-:Y:S01]  /*2dd50*/  SHF.L.U32 R3, R3, 0x8, RZ ;  /* 0x0000000803037819 */ /* 0x000fe200000006ff */
[----:B------:R-:W-:Y:S01]  /*2dd60*/  IMAD.MOV.U32 R4, RZ, RZ, R16 ;  /* 0x000000ffff047224 */ /* 0x000fe200078e0010 */
[----:B------:R-:W-:Y:S02]  /*2dd70*/  MOV R14, RZ ;  /* 0x000000ff000e7202 */ /* 0x000fe40000000f00 */
[----:B------:R-:W-:Y:S02]  /*2dd80*/  MOV R5, R0 ;  /* 0x0000000000057202 */ /* 0x000fe40000000f00 */
[----:B------:R-:W-:-:S07]  /*2dd90*/  MOV R9, R6 ;  /* 0x0000000600097202 */ /* 0x000fce0000000f00 */
.L_x_357:
[----:B-1----:R-:W1:Y:S01]  /*2dda0*/  S2R R13, SR_CgaCtaId ;  /* 0x00000000000d7919 */ /* 0x002e620000008800 */
[----:B------:R-:W-:Y:S02]  /*2ddb0*/  MOV R12, 0x400 ;  /* 0x00000400000c7802 */ /* 0x000fe40000000f00 */
[----:B------:R-:W-:Y:S02]  /*2ddc0*/  SHF.L.U32 R18, R5, 0x1f, RZ ;  /* 0x0000001f05127819 */ /* 0x000fe400000006ff */
[----:B-1----:R-:W-:-:S05]  /*2ddd0*/  LEA R12, R13, R12, 0x18 ;  /* 0x0000000c0d0c7211 */ /* 0x002fca00078ec0ff */
[----:B------:R-:W-:-:S04]  /*2dde0*/  IMAD R13, R9, 0x8, R12 ;  /* 0x00000008090d7824 */ /* 0x000fc800078e020c */
[----:B------:R-:W1:Y:S02]  /*2ddf0*/  SYNCS.PHASECHK.TRANS64.TRYWAIT P1, [R13+URZ+0x18], R18 ;  /* 0x000018120d0075a7 */ /* 0x000e64000802017f */
[----:B-1----:R-:W-:Y:S05]  /*2de00*/  @!P1 BRA `(.L_x_354) ;  /* 0x00000018007c9947 */ /* 0x002fea0003800000 */
.L_x_406:
[----:B-1----:R-:W1:Y:S01]  /*2de10*/  @!P2 LDC R18, c[0x0][0x500] ;  /* 0x00014000ff12ab82 */ /* 0x002e620000000800 */
[----:B------:R-:W-:-:S04]  /*2de20*/  PRMT R15, R8, 0x9910, RZ ;  /* 0x00009910080f7816 */ /* 0x000fc800000000ff */
[----:B------:R-:W-:Y:S01]  /*2de30*/  ISETP.NE.AND P1, PT, R15, 0x2, PT ;  /* 0x000000020f00780c */ /* 0x000fe20003f25270 */
[----:B-1----:R1:W-:-:S12]  /*2de40*/  @!P2 SYNCS.ARRIVE.TRANS64 RZ, [R13+URZ], R18 ;  /* 0x000000120dffa9a7 */ /* 0x0023d8000800003f */
[----:B------:R-:W-:Y:S05]  /*2de50*/  @P1 BRA `(.L_x_355) ;  /* 0x0000000000041947 */ /* 0x000fea0003800000 */
[----:B------:R-:W-:Y:S01]  /*2de60*/  BPT.TRAP 0x1 ;  /* 0x000000040000795c */ /* 0x000fe20000300000 */
.L_x_355:
[----:B------:R-:W-:Y:S05]  /*2de70*/  @P0 BRA `(.L_x_356) ;  /* 0x0000000000040947 */ /* 0x000fea0003800000 */
[----:B------:R-:W-:Y:S01]  /*2de80*/  BPT.TRAP 0x1 ;  /* 0x000000040000795c */ /* 0x000fe20000300000 */
.L_x_356:
[----:B------:R-:W-:Y:S01]  /*2de90*/  LEA R12, R9, R12, 0xf ;  /* 0x0000000c090c7211 */ /* 0x000fe200078e78ff */
[----:B------:R-:W-:Y:S01]  /*2dea0*/  VIADD R4, R4, 0xffffffff ;  /* 0xffffffff04047836 */ /* 0x000fe20000000000 */
[----:B------:R-:W-:Y:S01]  /*2deb0*/  R2UR UR9, R13 ;  /* 0x000000000d0972ca */ /* 0x000fe200000e0000 */
[----:B------:R-:W-:Y:S01]  /*2dec0*/  UIADD3 UR4, UP0, UR20, 0xf0, URZ ;  /* 0x000000f014047890 */ /* 0x000fe2000ff1e03f */
[----:B------:R-:W-:Y:S01]  /*2ded0*/  R2UR UR8, R12 ;  /* 0x000000000c0872ca */ /* 0x000fe200000e0000 */
[----:B------:R-:W-:Y:S01]  /*2dee0*/  UIADD3 UR22, UP1, UR20, 0x1f0, URZ ;  /* 0x000001f014167890 */ /* 0x000fe2000ff3e03f */
[----:B------:R-:W-:Y:S01]  /*2def0*/  R2UR UR11, R3 ;  /* 0x00000000030b72ca */ /* 0x000fe200000e0000 */
[----:B------:R-:W-:Y:S01]  /*2df00*/  UIADD3.X UR5, URZ, UR21, URZ, UP0, !UPT ;  /* 0x000000153f057290 */ /* 0x000fe200087fe43f */
[----:B------:R-:W-:Y:S01]  /*2df10*/  R2UR UR10, R14 ;  /* 0x000000000e0a72ca */ /* 0x000fe200000e0000 */
[----:B------:R-:W-:Y:S01]  /*2df20*/  UIADD3.X UR23, URZ, UR21, URZ, UP1, !UPT ;  /* 0x000000153f177290 */ /* 0x000fe20008ffe43f */
[----:B------:R-:W-:Y:S01]  /*2df30*/  R2UR UR12, R10 ;  /* 0x000000000a0c72ca */ /* 0x000fe200000e0000 */
[----:B------:R-:W-:Y:S01]  /*2df40*/  UMOV UR6, 0x0 ;  /* 0x0000000000067882 */ /* 0x000fe20000000000 */
[----:B------:R-:W-:Y:S01]  /*2df50*/  R2UR UR18, R2 ;  /* 0x00000000021272ca */ /* 0x000fe200000e0000 */
[----:B------:R-:W-:Y:S01]  /*2df60*/  UMOV UR7, 0x10000000 ;  /* 0x1000000000077882 */ /* 0x000fe20000000000 */
[----:B------:R-:W-:-:S02]  /*2df70*/  ISETP.GT.AND P3, PT, R4, 0x1, PT ;  /* 0x000000010400780c */ /* 0x000fc40003f64270 */
[----:B------:R-:W-:Y:S01]  /*2df80*/  IADD3 R9, R9, 0x1, RZ ;  /* 0x0000000109097810 */ /* 0x000fe20007ffe0ff */
[----:B------:R-:W-:Y:S01]  /*2df90*/  UIADD3 UR13, UR8, 0x8400, URZ ;  /* 0x00008400080d7890 */ /* 0x000fe2000fffe03f */
[----:B------:R-:W-:Y:S01]  /*2dfa0*/  IADD3 R14, R14, 0x40, RZ ;  /* 0x000000400e0e7810 */ /* 0x000fe20007ffe0ff */
[----:B------:R-:W-:Y:S01]  /*2dfb0*/  UIADD3 UR14, UR8, 0x20400, URZ ;  /* 0x00020400080e7890 */ /* 0x000fe2000fffe03f */
[----:B------:R-:W-:-:S04]  /*2dfc0*/  ISETP.NE.AND P1, PT, R9, 0x3, PT ;  /* 0x000000030900780c */ /* 0x000fc80003f25270 */
[----:B------:R-:W-:Y:S01]  /*2dfd0*/  UMOV UR8, UR13 ;  /* 0x0000000d00087c82 */ /* 0x000fe20008000000 */
[----:B------:R-:W-:Y:S01]  /*2dfe0*/  SEL R12, RZ, 0x1, P1 ;  /* 0x00000001ff0c7807 */ /* 0x000fe20000800000 */
[----:B------:R2:W-:Y:S01]  /*2dff0*/  UTMALDG.3D [UR8], [UR4], desc[UR6] ;  /* 0x00000608040075b4 */ /* 0x0005e20008011000 */
[----:B------:R-:W-:Y:S02]  /*2e000*/  SEL R9, R9, RZ, P1 ;  /* 0x000000ff09097207 */ /* 0x000fe40000800000 */
[----:B------:R-:W-:Y:S01]  /*2e010*/  LOP3.LUT R5, R5, R12, RZ, 0x3c, !PT ;  /* 0x0000000c05057212 */ /* 0x000fe200078e3cff */
[----:B--2---:R-:W-:Y:S01]  /*2e020*/  UMOV UR8, UR14 ;  /* 0x0000000e00087c82 */ /* 0x004fe20008000000 */
[----:B------:R-:W-:Y:S02]  /*2e030*/  UMOV UR11, UR18 ;  /* 0x00000012000b7c82 */ /* 0x000fe40008000000 */
[----:B------:R2:W-:Y:S02]  /*2e040*/  UTMALDG.3D [UR8], [UR22], desc[UR6] ;  /* 0x00000608160075b4 */ /* 0x0005e40008011000 */
[----:B--2---:R-:W-:Y:S05]  /*2e050*/  @P3 BRA `(.L_x_357) ;  /* 0xfffffffc00503947 */ /* 0x004fea000383ffff */
.L_x_353:
[----:B------:R-:W-:Y:S05]  /*2e060*/  BSYNC B1 ;  /* 0x0000000000017941 */ /* 0x000fea0003800000 */
.L_x_352:
[----:B------:R-:W2:Y:S01]  /*2e070*/  LDL.LU R15, [R1+0x204] ;  /* 0x00020400010f7983 */ /* 0x000ea20000300800 */
[----:B------:R-:W-:Y:S01]  /*2e080*/  LOP3.LUT P1, RZ, R11, 0xff, RZ, 0xc0, !PT ;  /* 0x000000ff0bff7812 */ /* 0x000fe2000782c0ff */
[----:B------:R-:W-:Y:S02]  /*2e090*/  ULDC.64 UR4, c[0x0][0x8f8] ;  /* 0x00023e0000047ab9 */ /* 0x000fe40000000a00 */
[----:B------:R-:W3:Y:S01]  /*2e0a0*/  LDL.LU R12, [R1+0x200] ;  /* 0x00020000010c7983 */ /* 0x000ee20000300800 */
[C---:B------:R-:W-:Y:S01]  /*2e0b0*/  IADD3 R6, R7.reuse, R6, RZ ;  /* 0x0000000607067210 */ /* 0x040fe20007ffe0ff */
[----:B------:R-:W-:Y:S01]  /*2e0c0*/  BSSY B1, `(.L_x_358) ;  /* 0x0000070000017945 */ /* 0x000fe20003800000 */
[----:B------:R-:W-:Y:S02]  /*2e0d0*/  ISETP.GE.U32.AND P3, PT, R7, 0x3, PT ;  /* 0x000000030700780c */ /* 0x000fe40003f66070 */
[----:B------:R-:W-:Y:S02]  /*2e0e0*/  MOV R10, 0xffffffff ;  /* 0xffffffff000a7802 */ /* 0x000fe40000000f00 */
[----:B------:R-:W-:-:S02]  /*2e0f0*/  PRMT R4, RZ, 0x7610, R4 ;  /* 0x00007610ff047816 */ /* 0x000fc40000000004 */
[----:B------:R-:W-:Y:S01]  /*2e100*/  PRMT R11, RZ, 0x7610, R11 ;  /* 0x00007610ff0b7816 */ /* 0x000fe2000000000b */
[----:B------:R-:W4:Y:S01]  /*2e110*/  @P1 S2R R3, SR_CgaCtaId ;  /* 0x0000000000031919 */ /* 0x000f220000008800 */
[----:B------:R-:W-:-:S04]  /*2e120*/  @P1 MOV R2, 0x400 ;  /* 0x0000040000021802 */ /* 0x000fc80000000f00 */
[----:B----4-:R-:W-:-:S04]  /*2e130*/  @P1 LEA R2, R3, R2, 0x18 ;  /* 0x0000000203021211 */ /* 0x010fc800078ec0ff */
[----:B------:R4:W-:Y:S01]  /*2e140*/  @P1 SYNCS.ARRIVE.TRANS64.A1T0 RZ, [R2+URZ+0x78], RZ ;  /* 0x000078ff02ff19a7 */ /* 0x0009e2000810003f */
[----:B------:R-:W-:-:S04]  /*2e150*/  ISETP.GT.U32.AND P1, PT, R6, 0x2, PT ;  /* 0x000000020600780c */ /* 0x000fc80003f24070 */
[----:B------:R-:W-:Y:S01]  /*2e160*/  ISETP.LT.U32.AND P1, PT, R7, 0x3, P1 ;  /* 0x000000030700780c */ /* 0x000fe20000f21070 */
[----:B----4-:R-:W-:Y:S01]  /*2e170*/  IMAD.WIDE.U32 R2, R6, -0x55555555, RZ ;  /* 0xaaaaaaab06027825 */ /* 0x010fe200078e00ff */
[----:B------:R-:W-:-:S04]  /*2e180*/  MOV R2, 0xffffffff ;  /* 0xffffffff00027802 */ /* 0x000fc80000000f00 */
[----:B------:R-:W-:Y:S02]  /*2e190*/  SHF.R.U32.HI R5, RZ, 0x1, R3 ;  /* 0x00000001ff057819 */ /* 0x000fe40000011603 */
[----:B------:R-:W-:-:S03]  /*2e1a0*/  SEL R3, RZ, 0x1, !P1 ;  /* 0x00000001ff037807 */ /* 0x000fc60004800000 */
[----:B------:R-:W-:Y:S01]  /*2e1b0*/  IMAD R6, R5, -0x3, R6 ;  /* 0xfffffffd05067824 */ /* 0x000fe200078e0206 */
[----:B------:R-:W-:Y:S01]  /*2e1c0*/  LOP3.LUT R0, R0, R3, RZ, 0x3c, !PT ;  /* 0x0000000300007212 */ /* 0x000fe200078e3cff */
[----:B------:R-:W-:-:S03]  /*2e1d0*/  IMAD.MOV.U32 R3, RZ, RZ, -0x1 ;  /* 0xffffffffff037424 */ /* 0x000fc600078e00ff */
[----:B------:R-:W-:Y:S02]  /*2e1e0*/  @P3 LOP3.LUT R0, R0, 0x1, R5, 0x78, !PT ;  /* 0x0000000100003812 */ /* 0x000fe400078e7805 */
[----:B---3--:R-:W-:-:S04]  /*2e1f0*/  IADD3 R12, P1, R12, UR46, RZ ;  /* 0x0000002e0c0c7c10 */ /* 0x008fc8000ff3e0ff */
[----:B--2---:R-:W-:Y:S01]  /*2e200*/  IADD3.X R15, R15, UR38, RZ, P1, !PT ;  /* 0x000000260f0f7c10 */ /* 0x004fe20008ffe4ff */
[----:B------:R2:W-:Y:S01]  /*2e210*/  STL [R1+0x200], R12 ;  /* 0x0002000c01007387 */ /* 0x0005e20000100800 */
[----:B------:R-:W-:-:S03]  /*2e220*/  ISETP.GE.U32.AND P1, PT, R12, UR4, PT ;  /* 0x000000040c007c0c */ /* 0x000fc6000bf26070 */
[----:B------:R2:W-:Y:S01]  /*2e230*/  STL [R1+0x204], R15 ;  /* 0x0002040f01007387 */ /* 0x0005e20000100800 */
[----:B------:R-:W-:-:S13]  /*2e240*/  ISETP.GE.U32.AND.EX P1, PT, R15, UR5, PT, P1 ;  /* 0x000000050f007c0c */ /* 0x000fda000bf26110 */
[----:B--2---:R-:W-:Y:S05]  /*2e250*/  @P1 BRA `(.L_x_359) ;  /* 0x0000000400581947 */ /* 0x004fea0003800000 */
[----:B------:R-:W2:Y:S01]  /*2e260*/  S2R R9, SR_CTAID.X ;  /* 0x0000000000097919 */ /* 0x000ea20000002500 */
[----:B------:R-:W3:Y:S01]  /*2e270*/  LDC R17, c[0x0][0x904] ;  /* 0x00024100ff117b82 */ /* 0x000ee20000000800 */
[----:B------:R-:W-:Y:S01]  /*2e280*/  ULDC UR4, c[0x0][0x150] ;  /* 0x0000540000047ab9 */ /* 0x000fe20000000800 */
[----:B------:R-:W-:Y:S01]  /*2e290*/  ULDC UR7, c[0x0][0x8d8] ;  /* 0x0002360000077ab9 */ /* 0x000fe20000000800 */
[----:B------:R-:W4:Y:S05]  /*2e2a0*/  S2R R2, SR_CTAID.Y ;  /* 0x0000000000027919 */ /* 0x000f2a0000002600 */
[----:B------:R-:W5:Y:S08]  /*2e2b0*/  LDC R4, c[0x0][0x144] ;  /* 0x00005100ff047b82 */ /* 0x000f700000000800 */
[----:B-1----:R-:W1:Y:S01]  /*2e2c0*/  LDC R13, c[0x0][0x148] ;  /* 0x00005200ff0d7b82 */ /* 0x002e620000000800 */
[----:B---3--:R-:W-:-:S02]  /*2e2d0*/  ISETP.NE.AND P4, PT, R17, 0x1, PT ;  /* 0x000000011100780c */ /* 0x008fc40003f85270 */
[----:B--2---:R-:W-:Y:S02]  /*2e2e0*/  I2FP.F32.U32 R3, R9 ;  /* 0x0000000900037245 */ /* 0x004fe40000201000 */
[----:B----4-:R-:W-:-:S03]  /*2e2f0*/  I2FP.F32.U32 R5, R2 ;  /* 0x0000000200057245 */ /* 0x010fc60000201000 */
[----:B------:R-:W-:Y:S01]  /*2e300*/  FMUL R3, R3, UR4 ;  /* 0x0000000403037c20 */ /* 0x000fe20008400000 */
[----:B------:R-:W-:Y:S02]  /*2e310*/  ULDC UR4, c[0x0][0x154] ;  /* 0x0000550000047ab9 */ /* 0x000fe40000000800 */
[----:B------:R-:W-:Y:S01]  /*2e320*/  FMUL R10, R5, UR4 ;  /* 0x00000004050a7c20 */ /* 0x000fe20008400000 */
[----:B------:R-:W-:Y:S02]  /*2e330*/  ULDC.64 UR4, c[0x0][0x8d0] ;  /* 0x0002340000047ab9 */ /* 0x000fe40000000a00 */
[----:B------:R-:W2:Y:S01]  /*2e340*/  F2I.U32.TRUNC.NTZ R3, R3 ;  /* 0x0000000300037305 */ /* 0x000ea2000020f000 */
[----:B------:R-:W-:-:S04]  /*2e350*/  ISETP.NE.U32.AND P1, PT, RZ, UR4, PT ;  /* 0x00000004ff007c0c */ /* 0x000fc8000bf25070 */
[----:B------:R-:W-:-:S03]  /*2e360*/  ISETP.NE.AND.EX P1, PT, RZ, UR5, PT, P1 ;  /* 0x00000005ff007c0c */ /* 0x000fc6000bf25310 */
[----:B------:R-:W3:Y:S01]  /*2e370*/  F2I.U32.TRUNC.NTZ R10, R10 ;  /* 0x0000000a000a7305 */ /* 0x000ee2000020f000 */
[----:B--2---:R-:W-:Y:S02]  /*2e380*/  IMAD.MOV R5, RZ, RZ, -R3 ;  /* 0x000000ffff057224 */ /* 0x004fe400078e0a03 */
[----:B------:R-:W-:Y:S02]  /*2e390*/  IMAD.MOV.U32 R3, RZ, RZ, R15 ;  /* 0x000000ffff037224 */ /* 0x000fe400078e000f */
[----:B-----5:R-:W-:Y:S01]  /*2e3a0*/  IMAD R9, R4, R5, R9 ;  /* 0x0000000504097224 */ /* 0x020fe200078e0209 */
[----:B---3--:R-:W-:-:S05]  /*2e3b0*/  IADD3 R4, -R10, RZ, RZ ;  /* 0x000000ff0a047210 */ /* 0x008fca0007ffe1ff */
[----:B-1----:R-:W-:Y:S01]  /*2e3c0*/  @P4 IMAD R9, R13, R4, R2 ;  /* 0x000000040d094224 */ /* 0x002fe200078e0202 */
[----:B------:R-:W-:Y:S01]  /*2e3d0*/  MOV R2, R12 ;  /* 0x0000000c00027202 */ /* 0x000fe20000000f00 */
[----:B------:R-:W-:Y:S06]  /*2e3e0*/  @!P1 BRA `(.L_x_360) ;  /* 0x0000000000289947 */ /* 0x000fec0003800000 */
[----:B------:R-:W-:Y:S02]  /*2e3f0*/  ULDC UR6, c[0x0][0x8dc] ;  /* 0x0002370000067ab9 */ /* 0x000fe40000000800 */
[----:B------:R-:W-:-:S04]  /*2e400*/  IADD3 R3, P1, R12, UR6, RZ ;  /* 0x000000060c037c10 */ /* 0x000fc8000ff3e0ff */
[----:B------:R-:W-:-:S05]  /*2e410*/  IADD3.X R13, RZ, R15, RZ, P1, !PT ;  /* 0x0000000fff0d7210 */ /* 0x000fca0000ffe4ff */
[----:B------:R-:W-:-:S04]  /*2e420*/  IMAD.WIDE.U32 R4, R13, UR4, RZ ;  /* 0x000000040d047c25 */ /* 0x000fc8000f8e00ff */
[----:B------:R-:W-:-:S04]  /*2e430*/  IMAD.WIDE.U32 R4, P1, R3, UR5, R4 ;  /* 0x0000000503047c25 */ /* 0x000fc8000f820004 */
[----:B------:R-:W-:-:S04]  /*2e440*/  IMAD.WIDE.U32 R2, R3, UR4, RZ ;  /* 0x0000000403027c25 */ /* 0x000fc8000f8e00ff */
[----:B------:R-:W-:Y:S01]  /*2e450*/  IMAD.MOV.U32 R2, RZ, RZ, R5 ;  /* 0x000000ffff027224 */ /* 0x000fe200078e0005 */
[----:B------:R-:W-:Y:S02]  /*2e460*/  IADD3 RZ, P3, R3, R4, RZ ;  /* 0x0000000403ff7210 */ /* 0x000fe40007f7e0ff */
[----:B------:R-:W-:-:S03]  /*2e470*/  IADD3.X R3, RZ, RZ, RZ, P1, !PT ;  /* 0x000000ffff037210 */ /* 0x000fc60000ffe4ff */
[----:B------:R-:W-:-:S08]  /*2e480*/  IMAD.WIDE.U32.X R2, R13, UR5, R2, P3 ;  /* 0x000000050d027c25 */ /* 0x000fd000098e0402 */
.L_x_360:
[--C-:B------:R-:W-:Y:S01]  /*2e490*/  SHF.R.U64 R10, R2, UR7, R3.reuse ;  /* 0x00000007020a7c19 */ /* 0x100fe20008001203 */
[----:B------:R-:W-:Y:S01]  /*2e4a0*/  ULDC.64 UR4, c[0x0][0x8c8] ;  /* 0x0002320000047ab9 */ /* 0x000fe20000000a00 */
[----:B------:R-:W-:Y:S01]  /*2e4b0*/  SHF.R.U32.HI R2, RZ, UR7, R3 ;  /* 0x00000007ff027c19 */ /* 0x000fe20008011603 */
[----:B------:R-:W-:Y:S01]  /*2e4c0*/  IMAD.MOV.U32 R3, RZ, RZ, R15 ;  /* 0x000000ffff037224 */ /* 0x000fe200078e000f */
[----:B------:R-:W-:Y:S01]  /*2e4d0*/  IADD3 R13, P1, RZ, -R10, RZ ;  /* 0x8000000aff0d7210 */ /* 0x000fe20007f3e0ff */
[----:B------:R-:W-:-:S03]  /*2e4e0*/  ULDC.64 UR6, c[0x0][0x8e8] ;  /* 0x00023a0000067ab9 */ /* 0x000fc60000000a00 */
[----:B------:R-:W-:Y:S02]  /*2e4f0*/  IADD3.X R2, RZ, ~R2, RZ, P1, !PT ;  /* 0x80000002ff027210 */ /* 0x000fe40000ffe4ff */
[----:B------:R-:W-:-:S03]  /*2e500*/  ISETP.NE.U32.AND P1, PT, RZ, UR6, PT ;  /* 0x00000006ff007c0c */ /* 0x000fc6000bf25070 */
[----:B------:R-:W-:Y:S01]  /*2e510*/  IMAD R2, R2, UR4, RZ ;  /* 0x0000000402027c24 */ /* 0x000fe2000f8e02ff */
[----:B------:R-:W-:-:S03]  /*2e520*/  ISETP.NE.AND.EX P1, PT, RZ, UR7, PT, P1 ;  /* 0x00000007ff007c0c */ /* 0x000fc6000bf25310 */
[----:B------:R-:W-:Y:S01]  /*2e530*/  IMAD R5, R13, UR5, R2 ;  /* 0x000000050d057c24 */ /* 0x000fe2000f8e0202 */
[----:B------:R-:W-:-:S05]  /*2e540*/  MOV R2, R12 ;  /* 0x0000000c00027202 */ /* 0x000fca0000000f00 */
[----:B------:R-:W-:Y:S01]  /*2e550*/  IMAD.WIDE.U32 R2, R13, UR4, R2 ;  /* 0x000000040d027c25 */ /* 0x000fe2000f8e0002 */
[----:B------:R-:W-:-:S04]  /*2e560*/  ULDC UR4, c[0x0][0x8c0] ;  /* 0x0002300000047ab9 */ /* 0x000fc80000000800 */
[----:B------:R-:W-:-:S04]  /*2e570*/  IADD3 R3, R3, R5, RZ ;  /* 0x0000000503037210 */ /* 0x000fc80007ffe0ff */
[--C-:B------:R-:W-:Y:S02]  /*2e580*/  SHF.R.U64 R12, R2, UR4, R3.reuse ;  /* 0x00000004020c7c19 */ /* 0x100fe40008001203 */
[----:B------:R-:W-:Y:S01]  /*2e590*/  SHF.R.U32.HI R3, RZ, UR4, R3 ;  /* 0x00000004ff037c19 */ /* 0x000fe20008011603 */
[----:B------:R-:W-:-:S03]  /*2e5a0*/  ULDC UR4, c[0x0][0x8b0] ;  /* 0x00022c0000047ab9 */ /* 0x000fc60000000800 */
[--C-:B------:R-:W-:Y:S02]  /*2e5b0*/  SHF.R.U32.HI R2, RZ, UR4, R3.reuse ;  /* 0x00000004ff027c19 */ /* 0x100fe40008011603 */
[----:B------:R-:W-:Y:S01]  /*2e5c0*/  SHF.R.U64 R13, R12, UR4, R3 ;  /* 0x000000040c0d7c19 */ /* 0x000fe20008001203 */
[----:B------:R-:W-:Y:S02]  /*2e5d0*/  ULDC UR4, c[0x0][0x900] ;  /* 0x0002400000047ab9 */ /* 0x000fe40000000800 */
[--C-:B------:R-:W-:Y:S02]  /*2e5e0*/  SHF.R.U32.HI R15, RZ, UR4, R2.reuse ;  /* 0x00000004ff0f7c19 */ /* 0x100fe40008011602 */
[----:B------:R-:W-:-:S03]  /*2e5f0*/  SHF.R.U64 R14, R13, UR4, R2 ;  /* 0x000000040d0e7c19 */ /* 0x000fc60008001202 */
[----:B------:R-:W-:Y:S01]  /*2e600*/  IMAD.MOV.U32 R3, RZ, RZ, R15 ;  /* 0x000000ffff037224 */ /* 0x000fe200078e000f */
        /* <DEDUP_REMOVED lines=12> */
.L_x_361:
[----:B------:R-:W-:Y:S01]  /*2e6d0*/  ULDC UR4, c[0x0][0x8f0] ;  /* 0x00023c0000047ab9 */ /* 0x000fe20000000800 */
[----:B------:R-:W-:Y:S02]  /*2e6e0*/  LOP3.LUT R13, R13, UR16, RZ, 0xc0, !PT ;  /* 0x000000100d0d7c12 */ /* 0x000fe4000f8ec0ff */
[----:B------:R-:W-:Y:S01]  /*2e6f0*/  SHF.R.U64 R2, R2, UR4, R3 ;  /* 0x0000000402027c19 */ /* 0x000fe20008001203 */
[----:B------:R-:W-:-:S03]  /*2e700*/  ULDC UR4, c[0x0][0x8e0] ;  /* 0x0002380000047ab9 */ /* 0x000fc60000000800 */
[C---:B------:R-:W-:Y:S01]  /*2e710*/  IADD3 R3, -R2.reuse, RZ, RZ ;  /* 0x000000ff02037210 */ /* 0x040fe20007ffe1ff */
[----:B------:R-:W-:-:S04]  /*2e720*/  IMAD R4, R2, UR17, R13 ;  /* 0x0000001102047c24 */ /* 0x000fc8000f8e020d */
[----:B------:R-:W-:Y:S01]  /*2e730*/  IMAD R14, R3, UR4, R14 ;  /* 0x00000004030e7c24 */ /* 0x000fe2000f8e020e */
[----:B------:R-:W-:Y:S01]  /*2e740*/  ULDC UR4, c[0x0][0x8b8] ;  /* 0x00022e0000047ab9 */ /* 0x000fe20000000800 */
[----:B------:R-:W-:Y:S01]  /*2e750*/  LOP3.LUT R3, R12, UR15, RZ, 0xc0, !PT ;  /* 0x0000000f0c037c12 */ /* 0x000fe2000f8ec0ff */
[----:B------:R-:W-:Y:S01]  /*2e760*/  IMAD R9, R4, UR4, R9 ;  /* 0x0000000404097c24 */ /* 0x000fe2000f8e0209 */
[----:B------:R-:W-:Y:S01]  /*2e770*/  ULDC UR4, c[0x0][0x8a8] ;  /* 0x00022a0000047ab9 */ /* 0x000fe20000000800 */
[----:B------:R-:W-:Y:S02]  /*2e780*/  MOV R4, 0x1 ;  /* 0x0000000100047802 */ /* 0x000fe40000000f00 */
[----:B------:R-:W-:-:S05]  /*2e790*/  IMAD R14, R14, UR4, R3 ;  /* 0x000000040e0e7c24 */ /* 0x000fca000f8e0203 */
[----:B------:R-:W-:Y:S02]  /*2e7a0*/  SEL R2, R14, R9, !P4 ;  /* 0x000000090e027207 */ /* 0x000fe40006000000 */
[----:B------:R-:W-:-:S07]  /*2e7b0*/  SEL R3, R9, R14, !P4 ;  /* 0x0000000e09037207 */ /* 0x000fce0006000000 */
.L_x_359:
[----:B------:R-:W-:Y:S05]  /*2e7c0*/  BSYNC B1 ;  /* 0x0000000000017941 */ /* 0x000fea0003800000 */
.L_x_358:
[----:B------:R-:W-:-:S13]  /*2e7d0*/  LOP3.LUT P1, RZ, R4, 0xff, RZ, 0xc0, !PT ;  /* 0x000000ff04ff7812 */ /* 0x000fda000782c0ff */
[----:B------:R-:W-:Y:S05]  /*2e7e0*/  @P1 BRA `(.L_x_362) ;  /* 0xfffffff400381947 */ /* 0x000fea000383ffff */
[----:B------:R-:W-:Y:S05]  /*2e7f0*/  BSYNC B0 ;  /* 0x0000000000007941 */ /* 0x000fea0003800000 */
.L_x_350:
[----:B------:R-:W-:-:S03]  /*2e800*/  UMOV UR4, 0xffffffff ;  /* 0xffffffff00047882 */ /* 0x000fc60000000000 */
[----:B------:R-:W-:Y:S05]  /*2e810*/  BRA.DIV UR4, `(.L_x_363) ;  /* 0x00000012040c7947 */ /* 0x000fea000b800000 */
[----:B------:R-:W-:-:S13]  /*2e820*/  ELECT P6, URZ, PT ;  /* 0x00000000003f782f */ /* 0x000fda00038c0000 */
.L_x_409:
[----:B------:R-:W-:Y:S05]  /*2e830*/  @!P6 BRA `(.L_x_10) ;  /* 0x000000000084e947 */ /* 0x000fea0003800000 */
[----:B------:R-:W2:Y:S02]  /*2e840*/  LDL.LU R2, [R1+0x208] ;  /* 0x0002080001027983 */ /* 0x000ea40000300800 */
[----:B--2---:R-:W-:-:S04]  /*2e850*/  LOP3.LUT R2, R2, 0x2, RZ, 0xfc, !PT ;  /* 0x0000000202027812 */ /* 0x004fc800078efcff */
[----:B------:R-:W-:-:S13]  /*2e860*/  ISETP.NE.AND P0, PT, R2, 0x3, PT ;  /* 0x000000030200780c */ /* 0x000fda0003f05270 */
[----:B------:R-:W-:Y:S05]  /*2e870*/  @!P0 BRA `(.L_x_364) ;  /* 0x0000000000048947 */ /* 0x000fea0003800000 */
[----:B------:R-:W-:Y:S01]  /*2e880*/  BPT.TRAP 0x1 ;  /* 0x000000040000795c */ /* 0x000fe20000300000 */
.L_x_364:
[----:B------:R-:W2:Y:S01]  /*2e890*/  S2R R3, SR_CgaCtaId ;  /* 0x0000000000037919 */ /* 0x000ea20000008800 */
[----:B------:R-:W-:-:S04]  /*2e8a0*/  MOV R2, 0x400 ;  /* 0x0000040000027802 */ /* 0x000fc80000000f00 */
[----:B--2---:R-:W-:Y:S02]  /*2e8b0*/  LEA R3, R3, R2, 0x18 ;  /* 0x0000000203037211 */ /* 0x004fe400078ec0ff */
[----:B------:R-:W-:-:S03]  /*2e8c0*/  SHF.L.U32 R2, R0, 0x1f, RZ ;  /* 0x0000001f00027819 */ /* 0x000fc600000006ff */
[----:B------:R-:W-:-:S05]  /*2e8d0*/  VIADD R3, R3, 0x18 ;  /* 0x0000001803037836 */ /* 0x000fca0000000000 */
[----:B------:R-:W-:-:S04]  /*2e8e0*/  LEA R5, R6, R3, 0x3 ;  /* 0x0000000306057211 */ /* 0x000fc800078e18ff */
[----:B------:R-:W2:Y:S02]  /*2e8f0*/  SYNCS.PHASECHK.TRANS64.TRYWAIT P0, [R5+URZ], R2 ;  /* 0x00000002050075a7 */ /* 0x000ea4000800017f */
[----:B--2---:R-:W-:Y:S05]  /*2e900*/  @!P0 BRA `(.L_x_365) ;  /* 0x0000000c00f08947 */ /* 0x004fea0003800000 */
.L_x_410:
[----:B------:R-:W-:-:S04]  /*2e910*/  IADD3 R6, R6, 0x1, RZ ;  /* 0x0000000106067810 */ /* 0x000fc80007ffe0ff */
[----:B------:R-:W-:-:S04]  /*2e920*/  ISETP.NE.AND P0, PT, R6, 0x3, PT ;  /* 0x000000030600780c */ /* 0x000fc80003f05270 */
[----:B--2---:R-:W-:Y:S02]  /*2e930*/  SEL R5, RZ, 0x1, P0 ;  /* 0x00000001ff057807 */ /* 0x004fe40000000000 */
[----:B------:R-:W-:Y:S02]  /*2e940*/  SEL R6, R6, RZ, P0 ;  /* 0x000000ff06067207 */ /* 0x000fe40000000000 */
[----:B------:R-:W-:-:S03]  /*2e950*/  LOP3.LUT R5, R0, R5, RZ, 0x3c, !PT ;  /* 0x0000000500057212 */ /* 0x000fc600078e3cff */
[----:B------:R-:W-:Y:S01]  /*2e960*/  IMAD R7, R6, 0x8, R3 ;  /* 0x0000000806077824 */ /* 0x000fe200078e0203 */
[----:B------:R-:W-:-:S04]  /*2e970*/  SHF.L.U32 R0, R5, 0x1f, RZ ;  /* 0x0000001f05007819 */ /* 0x000fc800000006ff */
[----:B------:R-:W2:Y:S02]  /*2e980*/  SYNCS.PHASECHK.TRANS64.TRYWAIT P0, [R7+URZ], R0 ;  /* 0x00000000070075a7 */ /* 0x000ea4000800017f */
[----:B--2---:R-:W-:Y:S05]  /*2e990*/  @!P0 BRA `(.L_x_366) ;  /* 0x0000000c00e08947 */ /* 0x004fea0003800000 */
.L_x_411:
[----:B--2---:R-:W-:-:S04]  /*2e9a0*/  IADD3 R0, R6, 0x1, RZ ;  /* 0x0000000106007810 */ /* 0x004fc80007ffe0ff */
[----:B------:R-:W-:-:S04]  /*2e9b0*/  ISETP.NE.AND P0, PT, R0, 0x3, PT ;  /* 0x000000030000780c */ /* 0x000fc80003f05270 */
[----:B------:R-:W-:Y:S02]  /*2e9c0*/  SEL R2, RZ, 0x1, P0 ;  /* 0x00000001ff027807 */ /* 0x000fe40000000000 */
[----:B------:R-:W-:Y:S02]  /*2e9d0*/  SEL R0, R0, RZ, P0 ;  /* 0x000000ff00007207 */ /* 0x000fe40000000000 */
[----:B------:R-:W-:Y:S02]  /*2e9e0*/  LOP3.LUT R2, R5, R2, RZ, 0x3c, !PT ;  /* 0x0000000205027212 */ /* 0x000fe400078e3cff */
[----:B------:R-:W-:Y:S02]  /*2e9f0*/  LEA R3, R0, R3, 0x3 ;  /* 0x0000000300037211 */ /* 0x000fe400078e18ff */
[----:B------:R-:W-:-:S07]  /*2ea00*/  SHF.L.U32 R0, R2, 0x1f, RZ ;  /* 0x0000001f02007819 */ /* 0x000fce00000006ff */
.L_x_367:
[----:B--2---:R2:W3:Y:S02]  /*2ea10*/  SYNCS.PHASECHK.TRANS64.TRYWAIT P0, [R3+URZ], R0 ;  /* 0x00000000030075a7 */ /* 0x0044e4000800017f */
[----:B---3--:R-:W-:Y:S05]  /*2ea20*/  @!P0 NANOSLEEP.SYNCS 0x989680 ;  /* 0x009896800000895d */ /* 0x008fea0003900000 */
[----:B------:R-:W3:Y:S02]  /*2ea30*/  @!P0 SYNCS.PHASECHK.TRANS64 P0, [R3+URZ], R0 ;  /* 0x00000000030085a7 */ /* 0x000ee4000800007f */
[----:B---3--:R-:W-:Y:S05]  /*2ea40*/  @!P0 BRA `(.L_x_367) ;  /* 0xfffffffc00f08947 */ /* 0x008fea000383ffff */
.L_x_10:
[----:B------:R-:W-:Y:S05]  /*2ea50*/  BSYNC B6 ;  /* 0x0000000000067941 */ /* 0x000fea0003800000 */
.L_x_8:
[----:B------:R-:W-:Y:S05]  /*2ea60*/  EXIT ;  /* 0x000000000000794d */ /* 0x000fea0003800000 */
.L_x_23:
[----:B--2---:R2:W3:Y:S02]  /*2ea70*/  SYNCS.PHASECHK.TRANS64.TRYWAIT P1, [R3+URZ], R0 ;  /* 0x00000000030075a7 */ /* 0x0044e4000802017f */
[----:B---3--:R-:W-:Y:S05]  /*2ea80*/  @!P1 NANOSLEEP.SYNCS 0x989680 ;  /* 0x009896800000995d */ /* 0x008fea0003900000 */
[----:B------:R-:W3:Y:S02]  /*2ea90*/  @!P1 SYNCS.PHASECHK.TRANS64 P1, [R3+URZ], R0 ;  /* 0x00000000030095a7 */ /* 0x000ee4000802007f */
[----:B---3--:R-:W-:Y:S05]  /*2eaa0*/  @!P1 BRA `(.L_x_23) ;  /* 0xfffffffc00f09947 */ /* 0x008fea000383ffff */
[----:B------:R-:W-:Y:S05]  /*2eab0*/  BRA `(.L_x_22) ;  /* 0xfffffd2c00607947 */ /* 0x000fea000383ffff */
.L_x_28:
[----:B--2---:R-:W-:-:S04]  /*2eac0*/  IMAD.U32 R4, RZ, RZ, UR4 ;  /* 0x00000004ff047e24 */ /* 0x004fc8000f8e00ff */
[----:B------:R2:W3:Y:S03]  /*2ead0*/  SYNCS.PHASECHK.TRANS64.TRYWAIT P1, [R4+URZ], R3 ;  /* 0x00000003040075a7 */ /* 0x0004e6000802017f */
[----:B---3--:R-:W-:Y:S05]  /*2eae0*/  @!P1 NANOSLEEP.SYNCS 0x989680 ;  /* 0x009896800000995d */ /* 0x008fea0003900000 */
[----:B------:R-:W3:Y:S02]  /*2eaf0*/  @!P1 SYNCS.PHASECHK.TRANS64 P1, [R4+URZ], R3 ;  /* 0x00000003040095a7 */ /* 0x000ee4000802007f */
[----:B---3--:R-:W-:Y:S05]  /*2eb00*/  @!P1 BRA `(.L_x_28) ;  /* 0xfffffffc00ec9947 */ /* 0x008fea000383ffff */
[----:B------:R-:W-:Y:S05]  /*2eb10*/  BRA `(.L_x_27) ;  /* 0xfffffd6000e87947 */ /* 0x000fea000383ffff */
.L_x_49:
[----:B-12---:R-:W-:-:S04]  /*2eb20*/  MOV R3, UR49 ;  /* 0x0000003100037c02 */ /* 0x006fc80008000f00 */
[----:B------:R1:W2:Y:S03]  /*2eb30*/  SYNCS.PHASECHK.TRANS64.TRYWAIT P2, [R3+URZ+0x30], R0 ;  /* 0x00003000030075a7 */ /* 0x0002a6000804017f */
[----:B--2---:R-:W-:Y:S05]  /*2eb40*/  @!P2 NANOSLEEP.SYNCS 0x989680 ;  /* 0x009896800000a95d */ /* 0x004fea0003900000 */
[----:B------:R-:W2:Y:S02]  /*2eb50*/  @!P2 SYNCS.PHASECHK.TRANS64 P2, [R3+URZ+0x30], R0 ;  /* 0x000030000300a5a7 */ /* 0x000ea4000804007f */
[----:B--2---:R-:W-:Y:S05]  /*2eb60*/  @!P2 BRA `(.L_x_49) ;  /* 0xfffffffc00eca947 */ /* 0x004fea000383ffff */
[----:B------:R-:W-:Y:S05]  /*2eb70*/  BRA `(.L_x_368) ;  /* 0xfffffdac00a07947 */ /* 0x000fea000383ffff */
.L_x_60:
[----:B-1----:R1:W2:Y:S02]  /*2eb80*/  SYNCS.PHASECHK.TRANS64.TRYWAIT P3, [R6+URZ+0x30], R7 ;  /* 0x00003007060075a7 */ /* 0x0022a4000806017f */
[----:B--2---:R-:W-:Y:S05]  /*2eb90*/  @!P3 NANOSLEEP.SYNCS 0x989680 ;  /* 0x009896800000b95d */ /* 0x004fea0003900000 */
[----:B------:R-:W2:Y:S02]  /*2eba0*/  @!P3 SYNCS.PHASECHK.TRANS64 P3, [R6+URZ+0x30], R7 ;  /* 0x000030070600b5a7 */ /* 0x000ea4000806007f */
[----:B--2---:R-:W-:Y:S05]  /*2ebb0*/  @!P3 BRA `(.L_x_60) ;  /* 0xfffffffc00f0b947 */ /* 0x004fea000383ffff */
[----:B------:R-:W-:Y:S05]  /*2ebc0*/  BRA `(.L_x_369) ;  /* 0xfffffdd000607947 */ /* 0x000fea000383ffff */
.L_x_71:
[----:B--2---:R2:W3:Y:S02]  /*2ebd0*/  SYNCS.PHASECHK.TRANS64.TRYWAIT P3, [R6+URZ+0x30], R7 ;  /* 0x00003007060075a7 */ /* 0x0044e4000806017f */
[----:B---3--:R-:W-:Y:S05]  /*2ebe0*/  @!P3 NANOSLEEP.SYNCS 0x989680 ;  /* 0x009896800000b95d */ /* 0x008fea0003900000 */
[----:B------:R-:W3:Y:S02]  /*2ebf0*/  @!P3 SYNCS.PHASECHK.TRANS64 P3, [R6+URZ+0x30], R7 ;  /* 0x000030070600b5a7 */ /* 0x000ee4000806007f */
[----:B---3--:R-:W-:Y:S05]  /*2ec00*/  @!P3 BRA `(.L_x_71) ;  /* 0xfffffffc00f0b947 */ /* 0x008fea000383ffff */
[----:B------:R-:W-:Y:S05]  /*2ec10*/  BRA `(.L_x_370) ;  /* 0xfffffdf000547947 */ /* 0x000fea000383ffff */
.L_x_82:
[----:B-1----:R1:W2:Y:S02]  /*2ec20*/  SYNCS.PHASECHK.TRANS64.TRYWAIT P3, [R7+URZ+0x30], R24 ;  /* 0x00003018070075a7 */ /* 0x0022a4000806017f */
[----:B--2---:R-:W-:Y:S05]  /*2ec30*/  @!P3 NANOSLEEP.SYNCS 0x989680 ;  /* 0x009896800000b95d */ /* 0x004fea0003900000 */
[----:B------:R-:W2:Y:S02]  /*2ec40*/  @!P3 SYNCS.PHASECHK.TRANS64 P3, [R7+URZ+0x30], R24 ;  /* 0x000030180700b5a7 */ /* 0x000ea4000806007f */
[----:B--2---:R-:W-:Y:S05]  /*2ec50*/  @!P3 BRA `(.L_x_82) ;  /* 0xfffffffc00f0b947 */ /* 0x004fea000383ffff */
[----:B------:R-:W-:Y:S05]  /*2ec60*/  BRA `(.L_x_371) ;  /* 0xfffffe1000907947 */ /* 0x000fea000383ffff */
.L_x_93:
[----:B-1----:R1:W2:Y:S02]  /*2ec70*/  SYNCS.PHASECHK.TRANS64.TRYWAIT P3, [R24+URZ+0x30], R25 ;  /* 0x00003019180075a7 */ /* 0x0022a4000806017f */
[----:B--2---:R-:W-:Y:S05]  /*2ec80*/  @!P3 NANOSLEEP.SYNCS 0x989680 ;  /* 0x009896800000b95d */ /* 0x004fea0003900000 */
[----:B------:R-:W2:Y:S02]  /*2ec90*/  @!P3 SYNCS.PHASECHK.TRANS64 P3, [R24+URZ+0x30], R25 ;  /* 0x000030191800b5a7 */ /* 0x000ea4000806007f */
[----:B--2---:R-:W-:Y:S05]  /*2eca0*/  @!P3 BRA `(.L_x_93) ;  /* 0xfffffffc00f0b947 */ /* 0x004fea000383ffff */
[----:B------:R-:W-:Y:S05]  /*2ecb0*/  BRA `(.L_x_372) ;  /* 0xfffffe3000907947 */ /* 0x000fea000383ffff */
.L_x_104:
[----:B-1----:R1:W2:Y:S02]  /*2ecc0*/  SYNCS.PHASECHK.TRANS64.TRYWAIT P5, [R25+URZ+0x30], R26 ;  /* 0x0000301a190075a7 */ /* 0x0022a400080a017f */
[----:B--2---:R-:W-:Y:S05]  /*2ecd0*/  @!P5 NANOSLEEP.SYNCS 0x989680 ;  /* 0x009896800000d95d */ /* 0x004fea0003900000 */
[----:B------:R-:W2:Y:S02]  /*2ece0*/  @!P5 SYNCS.PHASECHK.TRANS64 P5, [R25+URZ+0x30], R26 ;  /* 0x0000301a1900d5a7 */ /* 0x000ea400080a007f */
[----:B--2---:R-:W-:Y:S05]  /*2ecf0*/  @!P5 BRA `(.L_x_104) ;  /* 0xfffffffc00f0d947 */ /* 0x004fea000383ffff */
[----:B------:R-:W-:Y:S05]  /*2ed00*/  BRA `(.L_x_373) ;  /* 0xfffffe5000d07947 */ /* 0x000fea000383ffff */
.L_x_115:
[----:B-1----:R1:W2:Y:S02]  /*2ed10*/  SYNCS.PHASECHK.TRANS64.TRYWAIT P5, [R24+URZ+0x30], R25 ;  /* 0x00003019180075a7 */ /* 0x0022a400080a017f */
[----:B--2---:R-:W-:Y:S05]  /*2ed20*/  @!P5 NANOSLEEP.SYNCS 0x989680 ;  /* 0x009896800000d95d */ /* 0x004fea0003900000 */
[----:B------:R-:W2:Y:S02]  /*2ed30*/  @!P5 SYNCS.PHASECHK.TRANS64 P5, [R24+URZ+0x30], R25 ;  /* 0x000030191800d5a7 */ /* 0x000ea400080a007f */
[----:B--2---:R-:W-:Y:S05]  /*2ed40*/  @!P5 BRA `(.L_x_115) ;  /* 0xfffffffc00f0d947 */ /* 0x004fea000383ffff */
[----:B------:R-:W-:Y:S05]  /*2ed50*/  BRA `(.L_x_374) ;  /* 0xfffffe7000cc7947 */ /* 0x000fea000383ffff */
.L_x_126:
[----:B-1----:R1:W2:Y:S02]  /*2ed60*/  SYNCS.PHASECHK.TRANS64.TRYWAIT P5, [R24+URZ+0x30], R25 ;  /* 0x00003019180075a7 */ /* 0x0022a400080a017f */
[----:B--2---:R-:W-:Y:S05]  /*2ed70*/  @!P5 NANOSLEEP.SYNCS 0x989680 ;  /* 0x009896800000d95d */ /* 0x004fea0003900000 */
[----:B------:R-:W2:Y:S02]  /*2ed80*/  @!P5 SYNCS.PHASECHK.TRANS64 P5, [R24+URZ+0x30], R25 ;  /* 0x000030191800d5a7 */ /* 0x000ea400080a007f */
[----:B--2---:R-:W-:Y:S05]  /*2ed90*/  @!P5 BRA `(.L_x_126) ;  /* 0xfffffffc00f0d947 */ /* 0x004fea000383ffff */
[----:B------:R-:W-:Y:S05]  /*2eda0*/  BRA `(.L_x_375) ;  /* 0xfffffe9400047947 */ /* 0x000fea000383ffff */
.L_x_137:
[----:B-1----:R1:W2:Y:S02]  /*2edb0*/  SYNCS.PHASECHK.TRANS64.TRYWAIT P5, [R24+URZ+0x30], R25 ;  /* 0x00003019180075a7 */ /* 0x0022a400080a017f */
[----:B--2---:R-:W-:Y:S05]  /*2edc0*/  @!P5 NANOSLEEP.SYNCS 0x989680 ;  /* 0x009896800000d95d */ /* 0x004fea0003900000 */
[----:B------:R-:W2:Y:S02]  /*2edd0*/  @!P5 SYNCS.PHASECHK.TRANS64 P5, [R24+URZ+0x30], R25 ;  /* 0x000030191800d5a7 */ /* 0x000ea400080a007f */
[----:B--2---:R-:W-:Y:S05]  /*2ede0*/  @!P5 BRA `(.L_x_137) ;  /* 0xfffffffc00f0d947 */ /* 0x004fea000383ffff */
[----:B------:R-:W-:Y:S05]  /*2edf0*/  BRA `(.L_x_376) ;  /* 0xfffffeb000fc7947 */ /* 0x000fea000383ffff */
.L_x_148:
[----:B-1----:R1:W2:Y:S02]  /*2ee00*/  SYNCS.PHASECHK.TRANS64.TRYWAIT P5, [R24+URZ+0x30], R25 ;  /* 0x00003019180075a7 */ /* 0x0022a400080a017f */
[----:B--2---:R-:W-:Y:S05]  /*2ee10*/  @!P5 NANOSLEEP.SYNCS 0x989680 ;  /* 0x009896800000d95d */ /* 0x004fea0003900000 */
[----:B------:R-:W2:Y:S02]  /*2ee20*/  @!P5 SYNCS.PHASECHK.TRANS64 P5, [R24+URZ+0x30], R25 ;  /* 0x000030191800d5a7 */ /* 0x000ea400080a007f */
[----:B--2---:R-:W-:Y:S05]  /*2ee30*/  @!P5 BRA `(.L_x_148) ;  /* 0xfffffffc00f0d947 */ /* 0x004fea000383ffff */
[----:B------:R-:W-:Y:S05]  /*2ee40*/  BRA `(.L_x_377) ;  /* 0xfffffed400347947 */ /* 0x000fea000383ffff */
.L_x_159:
[----:B-1----:R1:W2:Y:S02]  /*2ee50*/  SYNCS.PHASECHK.TRANS64.TRYWAIT P5, [R24+URZ+0x30], R25 ;  /* 0x00003019180075a7 */ /* 0x0022a400080a017f */
[----:B--2---:R-:W-:Y:S05]  /*2ee60*/  @!P5 NANOSLEEP.SYNCS 0x989680 ;  /* 0x009896800000d95d */ /* 0x004fea0003900000 */
[----:B------:R-:W2:Y:S02]  /*2ee70*/  @!P5 SYNCS.PHASECHK.TRANS64 P5, [R24+URZ+0x30], R25 ;  /* 0x000030191800d5a7 */ /* 0x000ea400080a007f */
[----:B--2---:R-:W-:Y:S05]  /*2ee80*/  @!P5 BRA `(.L_x_159) ;  /* 0xfffffffc00f0d947 */ /* 0x004fea000383ffff */
[----:B------:R-:W-:Y:S05]  /*2ee90*/  BRA `(.L_x_378) ;  /* 0xfffffef4002c7947 */ /* 0x000fea000383ffff */
.L_x_170:
[----:B-1----:R1:W2:Y:S02]  /*2eea0*/  SYNCS.PHASECHK.TRANS64.TRYWAIT P5, [R24+URZ+0x30], R25 ;  /* 0x00003019180075a7 */ /* 0x0022a400080a017f */
[----:B--2---:R-:W-:Y:S05]  /*2eeb0*/  @!P5 NANOSLEEP.SYNCS 0x989680 ;  /* 0x009896800000d95d */ /* 0x004fea0003900000 */
[----:B------:R-:W2:Y:S02]  /*2eec0*/  @!P5 SYNCS.PHASECHK.TRANS64 P5, [R24+URZ+0x30], R25 ;  /* 0x000030191800d5a7 */ /* 0x000ea400080a007f */
[----:B--2---:R-:W-:Y:S05]  /*2eed0*/  @!P5 BRA `(.L_x_170) ;  /* 0xfffffffc00f0d947 */ /* 0x004fea000383ffff */
[----:B------:R-:W-:Y:S05]  /*2eee0*/  BRA `(.L_x_379) ;  /* 0xffffff1400647947 */ /* 0x000fea000383ffff */
.L_x_181:
[----:B-1----:R1:W2:Y:S02]  /*2eef0*/  SYNCS.PHASECHK.TRANS64.TRYWAIT P5, [R24+URZ+0x30], R25 ;  /* 0x00003019180075a7 */ /* 0x0022a400080a017f */
[----:B--2---:R-:W-:Y:S05]  /*2ef00*/  @!P5 NANOSLEEP.SYNCS 0x989680 ;  /* 0x009896800000d95d */ /* 0x004fea0003900000 */
[----:B------:R-:W2:Y:S02]  /*2ef10*/  @!P5 SYNCS.PHASECHK.TRANS64 P5, [R24+URZ+0x30], R25 ;  /* 0x000030191800d5a7 */ /* 0x000ea400080a007f */
[----:B--2---:R-:W-:Y:S05]  /*2ef20*/  @!P5 BRA `(.L_x_181) ;  /* 0xfffffffc00f0d947 */ /* 0x004fea000383ffff */
[----:B------:R-:W-:Y:S05]  /*2ef30*/  BRA `(.L_x_380) ;  /* 0xffffff34005c7947 */ /* 0x000fea000383ffff */
.L_x_192:
[----:B-1----:R1:W2:Y:S02]  /*2ef40*/  SYNCS.PHASECHK.TRANS64.TRYWAIT P5, [R24+URZ+0x30], R25 ;  /* 0x00003019180075a7 */ /* 0x0022a400080a017f */
[----:B--2---:R-:W-:Y:S05]  /*2ef50*/  @!P5 NANOSLEEP.SYNCS 0x989680 ;  /* 0x009896800000d95d */ /* 0x004fea0003900000 */
[----:B------:R-:W2:Y:S02]  /*2ef60*/  @!P5 SYNCS.PHASECHK.TRANS64 P5, [R24+URZ+0x30], R25 ;  /* 0x000030191800d5a7 */ /* 0x000ea400080a007f */
[----:B--2---:R-:W-:Y:S05]  /*2ef70*/  @!P5 BRA `(.L_x_192) ;  /* 0xfffffffc00f0d947 */ /* 0x004fea000383ffff */
[----:B------:R-:W-:Y:S05]  /*2ef80*/  BRA `(.L_x_381) ;  /* 0xffffff5400947947 */ /* 0x000fea000383ffff */
.L_x_203:
[----:B-1----:R1:W2:Y:S02]  /*2ef90*/  SYNCS.PHASECHK.TRANS64.TRYWAIT P5, [R24+URZ+0x30], R25 ;  /* 0x00003019180075a7 */ /* 0x0022a400080a017f */
[----:B--2---:R-:W-:Y:S05]  /*2efa0*/  @!P5 NANOSLEEP.SYNCS 0x989680 ;  /* 0x009896800000d95d */ /* 0x004fea0003900000 */
[----:B------:R-:W2:Y:S02]  /*2efb0*/  @!P5 SYNCS.PHASECHK.TRANS64 P5, [R24+URZ+0x30], R25 ;  /* 0x000030191800d5a7 */ /* 0x000ea400080a007f */
[----:B--2---:R-:W-:Y:S05]  /*2efc0*/  @!P5 BRA `(.L_x_203) ;  /* 0xfffffffc00f0d947 */ /* 0x004fea000383ffff */
[----:B------:R-:W-:Y:S05]  /*2efd0*/  BRA `(.L_x_382) ;  /* 0xffffff74008c7947 */ /* 0x000fea000383ffff */
.L_x_214:
[----:B-1----:R1:W2:Y:S02]  /*2efe0*/  SYNCS.PHASECHK.TRANS64.TRYWAIT P3, [R25+URZ+0x30], R6 ;  /* 0x00003006190075a7 */ /* 0x0022a4000806017f */
[----:B--2---:R-:W-:Y:S05]  /*2eff0*/  @!P3 NANOSLEEP.SYNCS 0x989680 ;  /* 0x009896800000b95d */ /* 0x004fea0003900000 */
[----:B------:R-:W2:Y:S02]  /*2f000*/  @!P3 SYNCS.PHASECHK.TRANS64 P3, [R25+URZ+0x30], R6 ;  /* 0x000030061900b5a7 */ /* 0x000ea4000806007f */
[----:B--2---:R-:W-:Y:S05]  /*2f010*/  @!P3 BRA `(.L_x_214) ;  /* 0xfffffffc00f0b947 */ /* 0x004fea000383ffff */
[----:B------:R-:W-:Y:S05]  /*2f020*/  BRA `(.L_x_383) ;  /* 0xffffff9400b87947 */ /* 0x000fea000383ffff */
.L_x_234:
[----:B-1----:R-:W-:-:S04]  /*2f030*/  MOV R5, UR4 ;  /* 0x0000000400057c02 */ /* 0x002fc80008000f00 */
[----:B------:R1:W2:Y:S03]  /*2f040*/  SYNCS.PHASECHK.TRANS64.TRYWAIT P0, [R5+URZ+0x78], R0 ;  /* 0x00007800050075a7 */ /* 0x0002a6000800017f */
[----:B--2---:R-:W-:Y:S05]  /*2f050*/  @!P0 NANOSLEEP.SYNCS 0x989680 ;  /* 0x009896800000895d */ /* 0x004fea0003900000 */
[----:B------:R-:W2:Y:S02]  /*2f060*/  @!P0 SYNCS.PHASECHK.TRANS64 P0, [R5+URZ+0x78], R0 ;  /* 0x00007800050085a7 */ /* 0x000ea4000800007f */
[----:B--2---:R-:W-:Y:S05]  /*2f070*/  @!P0 BRA `(.L_x_234) ;  /* 0xfffffffc00ec8947 */ /* 0x004fea000383ffff */
[----:B------:R-:W-:Y:S05]  /*2f080*/  BRA `(.L_x_233) ;  /* 0xffffffc400a47947 */ /* 0x000fea000383ffff */
.L_x_243:
[----:B-1----:R-:W-:-:S04]  /*2f090*/  IMAD.U32 R3, RZ, RZ, UR13 ;  /* 0x0000000dff037e24 */ /* 0x002fc8000f8e00ff */
[----:B------:R1:W2:Y:S03]  /*2f0a0*/  SYNCS.PHASECHK.TRANS64.TRYWAIT P1, [R3+URZ+0x50], R2 ;  /* 0x00005002030075a7 */ /* 0x0002a6000802017f */
[----:B--2---:R-:W-:Y:S05]  /*2f0b0*/  @!P1 NANOSLEEP.SYNCS 0x989680 ;  /* 0x009896800000995d */ /* 0x004fea0003900000 */
[----:B------:R-:W2:Y:S02]  /*2f0c0*/  @!P1 SYNCS.PHASECHK.TRANS64 P1, [R3+URZ+0x50], R2 ;  /* 0x00005002030095a7 */ /* 0x000ea4000802007f */
[----:B--2---:R-:W-:Y:S05]  /*2f0d0*/  @!P1 BRA `(.L_x_243) ;  /* 0xfffffffc00ec9947 */ /* 0x004fea000383ffff */
[----:B------:R-:W-:Y:S05]  /*2f0e0*/  BRA `(.L_x_384) ;  /* 0xffffffc800907947 */ /* 0x000fea000383ffff */
.L_x_249:
[----:B-12---:R-:W-:-:S04]  /*2f0f0*/  MOV R3, UR13 ;  /* 0x0000000d00037c02 */ /* 0x006fc80008000f00 */
[----:B------:R1:W2:Y:S03]  /*2f100*/  SYNCS.PHASECHK.TRANS64.TRYWAIT P1, [R3+URZ+0x58], R2 ;  /* 0x00005802030075a7 */ /* 0x0002a6000802017f */
[----:B--2---:R-:W-:Y:S05]  /*2f110*/  @!P1 NANOSLEEP.SYNCS 0x989680 ;  /* 0x009896800000995d */ /* 0x004fea0003900000 */
[----:B------:R-:W2:Y:S02]  /*2f120*/  @!P1 SYNCS.PHASECHK.TRANS64 P1, [R3+URZ+0x58], R2 ;  /* 0x00005802030095a7 */ /* 0x000ea4000802007f */
[----:B--2---:R-:W-:Y:S05]  /*2f130*/  @!P1 BRA `(.L_x_249) ;  /* 0xfffffffc00ec9947 */ /* 0x004fea000383ffff */
[----:B------:R-:W-:Y:S05]  /*2f140*/  BRA `(.L_x_385) ;  /* 0xffffffc800d87947 */ /* 0x000fea000383ffff */
.L_x_255:
[----:B-123--:R-:W-:-:S04]  /*2f150*/  MOV R3, UR13 ;  /* 0x0000000d00037c02 */ /* 0x00efc80008000f00 */
[----:B------:R1:W2:Y:S03]  /*2f160*/  SYNCS.PHASECHK.TRANS64.TRYWAIT P1, [R3+URZ+0x60], R2 ;  /* 0x00006002030075a7 */ /* 0x0002a6000802017f */
[----:B--2---:R-:W-:Y:S05]  /*2f170*/  @!P1 NANOSLEEP.SYNCS 0x989680 ;  /* 0x009896800000995d */ /* 0x004fea0003900000 */
[----:B------:R-:W2:Y:S02]  /*2f180*/  @!P1 SYNCS.PHASECHK.TRANS64 P1, [R3+URZ+0x60], R2 ;  /* 0x00006002030095a7 */ /* 0x000ea4000802007f */
[----:B--2---:R-:W-:Y:S05]  /*2f190*/  @!P1 BRA `(.L_x_255) ;  /* 0xfffffffc00ec9947 */ /* 0x004fea000383ffff */
[----:B------:R-:W-:Y:S05]  /*2f1a0*/  BRA `(.L_x_386) ;  /* 0xffffffcc002c7947 */ /* 0x000fea000383ffff */
.L_x_261:
[----:B-1234-:R-:W-:-:S04]  /*2f1b0*/  IMAD.U32 R3, RZ, RZ, UR13 ;  /* 0x0000000dff037e24 */ /* 0x01efc8000f8e00ff */
[----:B------:R1:W2:Y:S03]  /*2f1c0*/  SYNCS.PHASECHK.TRANS64.TRYWAIT P1, [R3+URZ+0x68], R2 ;  /* 0x00006802030075a7 */ /* 0x0002a6000802017f */
[----:B--2---:R-:W-:Y:S05]  /*2f1d0*/  @!P1 NANOSLEEP.SYNCS 0x989680 ;  /* 0x009896800000995d */ /* 0x004fea0003900000 */
[----:B------:R-:W2:Y:S02]  /*2f1e0*/  @!P1 SYNCS.PHASECHK.TRANS64 P1, [R3+URZ+0x68], R2 ;  /* 0x00006802030095a7 */ /* 0x000ea4000802007f */
[----:B--2---:R-:W-:Y:S05]  /*2f1f0*/  @!P1 BRA `(.L_x_261) ;  /* 0xfffffffc00ec9947 */ /* 0x004fea000383ffff */
[----:B------:R-:W-:Y:S05]  /*2f200*/  BRA `(.L_x_387) ;  /* 0xffffffcc00787947 */ /* 0x000fea000383ffff */
.L_x_267:
[----:B-1----:R-:W-:-:S04]  /*2f210*/  MOV R4, UR13 ;  /* 0x0000000d00047c02 */ /* 0x002fc80008000f00 */
[----:B------:R1:W2:Y:S03]  /*2f220*/  SYNCS.PHASECHK.TRANS64.TRYWAIT P1, [R4+URZ+0x50], R3 ;  /* 0x00005003040075a7 */ /* 0x0002a6000802017f */
[----:B--2---:R-:W-:Y:S05]  /*2f230*/  @!P1 NANOSLEEP.SYNCS 0x989680 ;  /* 0x009896800000995d */ /* 0x004fea0003900000 */
[----:B------:R-:W2:Y:S02]  /*2f240*/  @!P1 SYNCS.PHASECHK.TRANS64 P1, [R4+URZ+0x50], R3 ;  /* 0x00005003040095a7 */ /* 0x000ea4000802007f */
[----:B--2---:R-:W-:Y:S05]  /*2f250*/  @!P1 BRA `(.L_x_267) ;  /* 0xfffffffc00ec9947 */ /* 0x004fea000383ffff */
[----:B------:R-:W-:Y:S05]  /*2f260*/  BRA `(.L_x_388) ;  /* 0xffffffcc00cc7947 */ /* 0x000fea000383ffff */
.L_x_273:
[----:B-12---:R-:W-:-:S04]  /*2f270*/  MOV R4, UR13 ;  /* 0x0000000d00047c02 */ /* 0x006fc80008000f00 */
[----:B------:R1:W2:Y:S03]  /*2f280*/  SYNCS.PHASECHK.TRANS64.TRYWAIT P1, [R4+URZ+0x58], R3 ;  /* 0x00005803040075a7 */ /* 0x0002a6000802017f */
[----:B--2---:R-:W-:Y:S05]  /*2f290*/  @!P1 NANOSLEEP.SYNCS 0x989680 ;  /* 0x009896800000995d */ /* 0x004fea0003900000 */
[----:B------:R-:W2:Y:S02]  /*2f2a0*/  @!P1 SYNCS.PHASECHK.TRANS64 P1, [R4+URZ+0x58], R3 ;  /* 0x00005803040095a7 */ /* 0x000ea4000802007f */
[----:B--2---:R-:W-:Y:S05]  /*2f2b0*/  @!P1 BRA `(.L_x_273) ;  /* 0xfffffffc00ec9947 */ /* 0x004fea000383ffff */
[----:B------:R-:W-:Y:S05]  /*2f2c0*/  BRA `(.L_x_389) ;  /* 0xffffffd0000c7947 */ /* 0x000fea000383ffff */
.L_x_279:
[----:B-123--:R-:W-:-:S04]  /*2f2d0*/  IMAD.U32 R4, RZ, RZ, UR13 ;  /* 0x0000000dff047e24 */ /* 0x00efc8000f8e00ff */
[----:B------:R1:W2:Y:S03]  /*2f2e0*/  SYNCS.PHASECHK.TRANS64.TRYWAIT P1, [R4+URZ+0x60], R3 ;  /* 0x00006003040075a7 */ /* 0x0002a6000802017f */
[----:B--2---:R-:W-:Y:S05]  /*2f2f0*/  @!P1 NANOSLEEP.SYNCS 0x989680 ;  /* 0x009896800000995d */ /* 0x004fea0003900000 */
[----:B------:R-:W2:Y:S02]  /*2f300*/  @!P1 SYNCS.PHASECHK.TRANS64 P1, [R4+URZ+0x60], R3 ;  /* 0x00006003040095a7 */ /* 0x000ea4000802007f */
[----:B--2---:R-:W-:Y:S05]  /*2f310*/  @!P1 BRA `(.L_x_279) ;  /* 0xfffffffc00ec9947 */ /* 0x004fea000383ffff */
[----:B------:R-:W-:Y:S05]  /*2f320*/  BRA `(.L_x_390) ;  /* 0xffffffd000547947 */ /* 0x000fea000383ffff */
.L_x_285:
[----:B-1234-:R-:W-:-:S04]  /*2f330*/  MOV R4, UR13 ;  /* 0x0000000d00047c02 */ /* 0x01efc80008000f00 */
[----:B------:R1:W2:Y:S03]  /*2f340*/  SYNCS.PHASECHK.TRANS64.TRYWAIT P1, [R4+URZ+0x68], R3 ;  /* 0x00006803040075a7 */ /* 0x0002a6000802017f */
[----:B--2---:R-:W-:Y:S05]  /*2f350*/  @!P1 NANOSLEEP.SYNCS 0x989680 ;  /* 0x009896800000995d */ /* 0x004fea0003900000 */
[----:B------:R-:W2:Y:S02]  /*2f360*/  @!P1 SYNCS.PHASECHK.TRANS64 P1, [R4+URZ+0x68], R3 ;  /* 0x00006803040095a7 */ /* 0x000ea4000802007f */
[----:B--2---:R-:W-:Y:S05]  /*2f370*/  @!P1 BRA `(.L_x_285) ;  /* 0xfffffffc00ec9947 */ /* 0x004fea000383ffff */
[----:B------:R-:W-:Y:S05]  /*2f380*/  BRA `(.L_x_391) ;  /* 0xffffffd000947947 */ /* 0x000fea000383ffff */
.L_x_291:
[----:B------:R-:W-:-:S04]  /*2f390*/  MOV R5, UR13 ;  /* 0x0000000d00057c02 */ /* 0x000fc80008000f00 */
[----:B------:R1:W1:Y:S03]  /*2f3a0*/  SYNCS.PHASECHK.TRANS64.TRYWAIT P1, [R5+URZ+0x50], R2 ;  /* 0x00005002050075a7 */ /* 0x000266000802017f */
[----:B-1----:R-:W-:Y:S05]  /*2f3b0*/  @!P1 NANOSLEEP.SYNCS 0x989680 ;  /* 0x009896800000995d */ /* 0x002fea0003900000 */
[----:B------:R-:W1:Y:S02]  /*2f3c0*/  @!P1 SYNCS.PHASECHK.TRANS64 P1, [R5+URZ+0x50], R2 ;  /* 0x00005002050095a7 */ /* 0x000e64000802007f */
[----:B-1----:R-:W-:Y:S05]  /*2f3d0*/  @!P1 BRA `(.L_x_291) ;  /* 0xfffffffc00ec9947 */ /* 0x002fea000383ffff */
[----:B------:R-:W-:Y:S05]  /*2f3e0*/  BRA `(.L_x_392) ;  /* 0xffffffd000dc7947 */ /* 0x000fea000383ffff */
.L_x_297:
[----:B------:R-:W-:-:S04]  /*2f3f0*/  IMAD.U32 R5, RZ, RZ, UR13 ;  /* 0x0000000dff057e24 */ /* 0x000fc8000f8e00ff */
[----:B------:R1:W1:Y:S03]  /*2f400*/  SYNCS.PHASECHK.TRANS64.TRYWAIT P1, [R5+URZ+0x58], R2 ;  /* 0x00005802050075a7 */ /* 0x000266000802017f */
[----:B-1----:R-:W-:Y:S05]  /*2f410*/  @!P1 NANOSLEEP.SYNCS 0x989680 ;  /* 0x009896800000995d */ /* 0x002fea0003900000 */
[----:B------:R-:W1:Y:S02]  /*2f420*/  @!P1 SYNCS.PHASECHK.TRANS64 P1, [R5+URZ+0x58], R2 ;  /* 0x00005802050095a7 */ /* 0x000e64000802007f */
[----:B-1----:R-:W-:Y:S05]  /*2f430*/  @!P1 BRA `(.L_x_297) ;  /* 0xfffffffc00ec9947 */ /* 0x002fea000383ffff */
[----:B------:R-:W-:Y:S05]  /*2f440*/  BRA `(.L_x_393) ;  /* 0xffffffd400207947 */ /* 0x000fea000383ffff */
.L_x_303:
[----:B------:R-:W-:-:S04]  /*2f450*/  MOV R5, UR13 ;  /* 0x0000000d00057c02 */ /* 0x000fc80008000f00 */
[----:B------:R1:W1:Y:S03]  /*2f460*/  SYNCS.PHASECHK.TRANS64.TRYWAIT P1, [R5+URZ+0x60], R2 ;  /* 0x00006002050075a7 */ /* 0x000266000802017f */
[----:B-1----:R-:W-:Y:S05]  /*2f470*/  @!P1 NANOSLEEP.SYNCS 0x989680 ;  /* 0x009896800000995d */ /* 0x002fea0003900000 */
[----:B------:R-:W1:Y:S02]  /*2f480*/  @!P1 SYNCS.PHASECHK.TRANS64 P1, [R5+URZ+0x60], R2 ;  /* 0x00006002050095a7 */ /* 0x000e64000802007f */
[----:B-1----:R-:W-:Y:S05]  /*2f490*/  @!P1 BRA `(.L_x_303) ;  /* 0xfffffffc00ec9947 */ /* 0x002fea000383ffff */
[----:B------:R-:W-:Y:S05]  /*2f4a0*/  BRA `(.L_x_394) ;  /* 0xffffffd400687947 */ /* 0x000fea000383ffff */
.L_x_309:
[----:B------:R-:W-:-:S04]  /*2f4b0*/  MOV R5, UR13 ;  /* 0x0000000d00057c02 */ /* 0x000fc80008000f00 */
[----:B------:R1:W1:Y:S03]  /*2f4c0*/  SYNCS.PHASECHK.TRANS64.TRYWAIT P1, [R5+URZ+0x68], R2 ;  /* 0x00006802050075a7 */ /* 0x000266000802017f */
[----:B-1----:R-:W-:Y:S05]  /*2f4d0*/  @!P1 NANOSLEEP.SYNCS 0x989680 ;  /* 0x009896800000995d */ /* 0x002fea0003900000 */
[----:B------:R-:W1:Y:S02]  /*2f4e0*/  @!P1 SYNCS.PHASECHK.TRANS64 P1, [R5+URZ+0x68], R2 ;  /* 0x00006802050095a7 */ /* 0x000e64000802007f */
[----:B-1----:R-:W-:Y:S05]  /*2f4f0*/  @!P1 BRA `(.L_x_309) ;  /* 0xfffffffc00ec9947 */ /* 0x002fea000383ffff */
[----:B------:R-:W-:Y:S05]  /*2f500*/  BRA `(.L_x_395) ;  /* 0xffffffd400ac7947 */ /* 0x000fea000383ffff */
.L_x_315:
[----:B-1----:R-:W-:-:S04]  /*2f510*/  IMAD.U32 R2, RZ, RZ, UR13 ;  /* 0x0000000dff027e24 */ /* 0x002fc8000f8e00ff */
[----:B------:R1:W1:Y:S03]  /*2f520*/  SYNCS.PHASECHK.TRANS64.TRYWAIT P1, [R2+URZ+0x50], R3 ;  /* 0x00005003020075a7 */ /* 0x000266000802017f */
[----:B-1----:R-:W-:Y:S05]  /*2f530*/  @!P1 NANOSLEEP.SYNCS 0x989680 ;  /* 0x009896800000995d */ /* 0x002fea0003900000 */
[----:B------:R-:W1:Y:S02]  /*2f540*/  @!P1 SYNCS.PHASECHK.TRANS64 P1, [R2+URZ+0x50], R3 ;  /* 0x00005003020095a7 */ /* 0x000e64000802007f */
[----:B-1----:R-:W-:Y:S05]  /*2f550*/  @!P1 BRA `(.L_x_315) ;  /* 0xfffffffc00ec9947 */ /* 0x002fea000383ffff */
[----:B------:R-:W-:Y:S05]  /*2f560*/  BRA `(.L_x_396) ;  /* 0xffffffd400f47947 */ /* 0x000fea000383ffff */
.L_x_321:
[----:B-1----:R-:W-:-:S04]  /*2f570*/  MOV R2, UR13 ;  /* 0x0000000d00027c02 */ /* 0x002fc80008000f00 */
[----:B------:R1:W1:Y:S03]  /*2f580*/  SYNCS.PHASECHK.TRANS64.TRYWAIT P1, [R2+URZ+0x58], R3 ;  /* 0x00005803020075a7 */ /* 0x000266000802017f */
[----:B-1----:R-:W-:Y:S05]  /*2f590*/  @!P1 NANOSLEEP.SYNCS 0x989680 ;  /* 0x009896800000995d */ /* 0x002fea0003900000 */
[----:B------:R-:W1:Y:S02]  /*2f5a0*/  @!P1 SYNCS.PHASECHK.TRANS64 P1, [R2+URZ+0x58], R3 ;  /* 0x00005803020095a7 */ /* 0x000e64000802007f */
[----:B-1----:R-:W-:Y:S05]  /*2f5b0*/  @!P1 BRA `(.L_x_321) ;  /* 0xfffffffc00ec9947 */ /* 0x002fea000383ffff */
[----:B------:R-:W-:Y:S05]  /*2f5c0*/  BRA `(.L_x_397) ;  /* 0xffffffd800387947 */ /* 0x000fea000383ffff */
.L_x_327:
[----:B-1----:R-:W-:-:S04]  /*2f5d0*/  MOV R2, UR13 ;  /* 0x0000000d00027c02 */ /* 0x002fc80008000f00 */
[----:B------:R1:W1:Y:S03]  /*2f5e0*/  SYNCS.PHASECHK.TRANS64.TRYWAIT P1, [R2+URZ+0x60], R3 ;  /* 0x00006003020075a7 */ /* 0x000266000802017f */
[----:B-1----:R-:W-:Y:S05]  /*2f5f0*/  @!P1 NANOSLEEP.SYNCS 0x989680 ;  /* 0x009896800000995d */ /* 0x002fea0003900000 */
[----:B------:R-:W1:Y:S02]  /*2f600*/  @!P1 SYNCS.PHASECHK.TRANS64 P1, [R2+URZ+0x60], R3 ;  /* 0x00006003020095a7 */ /* 0x000e64000802007f */
[----:B-1----:R-:W-:Y:S05]  /*2f610*/  @!P1 BRA `(.L_x_327) ;  /* 0xfffffffc00ec9947 */ /* 0x002fea000383ffff */
[----:B------:R-:W-:Y:S05]  /*2f620*/  BRA `(.L_x_398) ;  /* 0xffffffd800807947 */ /* 0x000fea000383ffff */
.L_x_333:
[----:B-1----:R-:W-:-:S04]  /*2f630*/  IMAD.U32 R2, RZ, RZ, UR13 ;  /* 0x0000000dff027e24 */ /* 0x002fc8000f8e00ff */
[----:B------:R1:W1:Y:S03]  /*2f640*/  SYNCS.PHASECHK.TRANS64.TRYWAIT P1, [R2+URZ+0x68], R3 ;  /* 0x00006803020075a7 */ /* 0x000266000802017f */
[----:B-1----:R-:W-:Y:S05]  /*2f650*/  @!P1 NANOSLEEP.SYNCS 0x989680 ;  /* 0x009896800000995d */ /* 0x002fea0003900000 */
[----:B------:R-:W1:Y:S02]  /*2f660*/  @!P1 SYNCS.PHASECHK.TRANS64 P1, [R2+URZ+0x68], R3 ;  /* 0x00006803020095a7 */ /* 0x000e64000802007f */
[----:B-1----:R-:W-:Y:S05]  /*2f670*/  @!P1 BRA `(.L_x_333) ;  /* 0xfffffffc00ec9947 */ /* 0x002fea000383ffff */
[----:B------:R-:W-:Y:S05]  /*2f680*/  BRA `(.L_x_399) ;  /* 0xffffffd800c47947 */ /* 0x000fea000383ffff */
.L_x_343:
[----:B---3--:R3:W4:Y:S02]  /*2f690*/  SYNCS.PHASECHK.TRANS64.TRYWAIT P0, [R0+URZ+0x50], R3 ;  /* 0x00005003000075a7 */ /* 0x008724000800017f */
[----:B----4-:R-:W-:Y:S05]  /*2f6a0*/  @!P0 NANOSLEEP.SYNCS 0x989680 ;  /* 0x009896800000895d */ /* 0x010fea0003900000 */
[----:B------:R-:W4:Y:S02]  /*2f6b0*/  @!P0 SYNCS.PHASECHK.TRANS64 P0, [R0+URZ+0x50], R3 ;  /* 0x00005003000085a7 */ /* 0x000f24000800007f */
[----:B----4-:R-:W-:Y:S05]  /*2f6c0*/  @!P0 BRA `(.L_x_343) ;  /* 0xfffffffc00f08947 */ /* 0x010fea000383ffff */
[----:B------:R-:W-:Y:S05]  /*2f6d0*/  BRA `(.L_x_400) ;  /* 0xffffffe000c47947 */ /* 0x000fea000383ffff */
.L_x_345:
[----:B----4-:R4:W1:Y:S02]  /*2f6e0*/  SYNCS.PHASECHK.TRANS64.TRYWAIT P0, [R0+URZ+0x58], R3 ;  /* 0x00005803000075a7 */ /* 0x010864000800017f */
[----:B-1----:R-:W-:Y:S05]  /*2f6f0*/  @!P0 NANOSLEEP.SYNCS 0x989680 ;  /* 0x009896800000895d */ /* 0x002fea0003900000 */
[----:B------:R-:W1:Y:S02]  /*2f700*/  @!P0 SYNCS.PHASECHK.TRANS64 P0, [R0+URZ+0x58], R3 ;  /* 0x00005803000085a7 */ /* 0x000e64000800007f */
[----:B-1----:R-:W-:Y:S05]  /*2f710*/  @!P0 BRA `(.L_x_345) ;  /* 0xfffffffc00f08947 */ /* 0x002fea000383ffff */
[----:B------:R-:W-:Y:S05]  /*2f720*/  BRA `(.L_x_401) ;  /* 0xffffffe000c07947 */ /* 0x000fea000383ffff */
.L_x_347:
[----:B------:R1:W1:Y:S02]  /*2f730*/  SYNCS.PHASECHK.TRANS64.TRYWAIT P0, [R0+URZ+0x60], R3 ;  /* 0x00006003000075a7 */ /* 0x000264000800017f */
[----:B-1----:R-:W-:Y:S05]  /*2f740*/  @!P0 NANOSLEEP.SYNCS 0x989680 ;  /* 0x009896800000895d */ /* 0x002fea0003900000 */
[----:B------:R-:W1:Y:S02]  /*2f750*/  @!P0 SYNCS.PHASECHK.TRANS64 P0, [R0+URZ+0x60], R3 ;  /* 0x00006003000085a7 */ /* 0x000e64000800007f */
[----:B-1----:R-:W-:Y:S05]  /*2f760*/  @!P0 BRA `(.L_x_347) ;  /* 0xfffffffc00f08947 */ /* 0x002fea000383ffff */
[----:B------:R-:W-:Y:S05]  /*2f770*/  BRA `(.L_x_402) ;  /* 0xffffffe000bc7947 */ /* 0x000fea000383ffff */
.L_x_351:
[----:B------:R-:W-:Y:S01]  /*2f780*/  BSSY B1, `(.L_x_403) ;  /* 0x0000006000017945 */ /* 0x000fe20003800000 */
[----:B------:R-:W-:-:S07]  /*2f790*/  MOV R15, 0xffffffff ;  /* 0xffffffff000f7802 */ /* 0x000fce0000000f00 */
[----:B------:R-:W-:Y:S05]  /*2f7a0*/  WARPSYNC.COLLECTIVE R15, `(.L_x_404) ;  /* 0x000000000f0c7348 */ /* 0x000fea0003c00000 */
[----:B------:R-:W-:Y:S02]  /*2f7b0*/  ELECT P6, UR62, PT ;  /* 0x00000000003e782f */ /* 0x000fe400038c0000 */
[----:B------:R-:W-:Y:S01]  /*2f7c0*/  MOV R14, UR62 ;  /* 0x0000003e000e7c02 */ /* 0x000fe20008000f00 */
[----:B------:R-:W-:Y:S10]  /*2f7d0*/  ENDCOLLECTIVE ;  /* 0x000000000000791b */ /* 0x000ff40003800000 */
.L_x_404:
[----:B------:R-:W-:Y:S05]  /*2f7e0*/  BSYNC B1 ;  /* 0x0000000000017941 */ /* 0x000fea0003800000 */
.L_x_403:
[----:B------:R-:W-:Y:S05]  /*2f7f0*/  BRA `(.L_x_405) ;  /* 0xffffffe400407947 */ /* 0x000fea000383ffff */
.L_x_354:
[----:B-1----:R1:W2:Y:S02]  /*2f800*/  SYNCS.PHASECHK.TRANS64.TRYWAIT P1, [R13+URZ+0x18], R18 ;  /* 0x000018120d0075a7 */ /* 0x0022a4000802017f */
[----:B--2---:R-:W-:Y:S05]  /*2f810*/  @!P1 NANOSLEEP.SYNCS 0x989680 ;  /* 0x009896800000995d */ /* 0x004fea0003900000 */
[----:B------:R-:W2:Y:S02]  /*2f820*/  @!P1 SYNCS.PHASECHK.TRANS64 P1, [R13+URZ+0x18], R18 ;  /* 0x000018120d0095a7 */ /* 0x000ea4000802007f */
[----:B--2---:R-:W-:Y:S05]  /*2f830*/  @!P1 BRA `(.L_x_354) ;  /* 0xfffffffc00f09947 */ /* 0x004fea000383ffff */
[----:B------:R-:W-:Y:S05]  /*2f840*/  BRA `(.L_x_406) ;  /* 0xffffffe400707947 */ /* 0x000fea000383ffff */
.L_x_363:
[----:B------:R-:W-:Y:S01]  /*2f850*/  BSSY B0, `(.L_x_407) ;  /* 0x0000006000007945 */ /* 0x000fe20003800000 */
[----:B------:R-:W-:-:S07]  /*2f860*/  MOV R15, 0xffffffff ;  /* 0xffffffff000f7802 */ /* 0x000fce0000000f00 */
[----:B-1----:R-:W-:Y:S05]  /*2f870*/  WARPSYNC.COLLECTIVE R15, `(.L_x_408) ;  /* 0x000000000f0c7348 */ /* 0x002fea0003c00000 */
[----:B------:R-:W-:Y:S02]  /*2f880*/  ELECT P6, UR62, PT ;  /* 0x00000000003e782f */ /* 0x000fe400038c0000 */
[----:B------:R-:W-:Y:S01]  /*2f890*/  MOV R14, UR62 ;  /* 0x0000003e000e7c02 */ /* 0x000fe20008000f00 */
[----:B-1----:R-:W-:Y:S10]  /*2f8a0*/  ENDCOLLECTIVE ;  /* 0x000000000000791b */ /* 0x002ff40003800000 */
.L_x_408:
[----:B------:R-:W-:Y:S05]  /*2f8b0*/  BSYNC B0 ;  /* 0x0000000000007941 */ /* 0x000fea0003800000 */
.L_x_407:
[----:B------:R-:W-:Y:S05]  /*2f8c0*/  BRA `(.L_x_409) ;  /* 0xffffffec00d87947 */ /* 0x000fea000383ffff */
.L_x_365:
[----:B--2---:R2:W3:Y:S02]  /*2f8d0*/  SYNCS.PHASECHK.TRANS64.TRYWAIT P0, [R5+URZ], R2 ;  /* 0x00000002050075a7 */ /* 0x0044e4000800017f */
[----:B---3--:R-:W-:Y:S05]  /*2f8e0*/  @!P0 NANOSLEEP.SYNCS 0x989680 ;  /* 0x009896800000895d */ /* 0x008fea0003900000 */
[----:B------:R-:W3:Y:S02]  /*2f8f0*/  @!P0 SYNCS.PHASECHK.TRANS64 P0, [R5+URZ], R2 ;  /* 0x00000002050085a7 */ /* 0x000ee4000800007f */
[----:B---3--:R-:W-:Y:S05]  /*2f900*/  @!P0 BRA `(.L_x_365) ;  /* 0xfffffffc00f08947 */ /* 0x008fea000383ffff */
[----:B------:R-:W-:Y:S05]  /*2f910*/  BRA `(.L_x_410) ;  /* 0xffffffec00fc7947 */ /* 0x000fea000383ffff */
.L_x_366:
[----:B--2---:R2:W3:Y:S02]  /*2f920*/  SYNCS.PHASECHK.TRANS64.TRYWAIT P0, [R7+URZ], R0 ;  /* 0x00000000070075a7 */ /* 0x0044e4000800017f */
[----:B---3--:R-:W-:Y:S05]  /*2f930*/  @!P0 NANOSLEEP.SYNCS 0x989680 ;  /* 0x009896800000895d */ /* 0x008fea0003900000 */
[----:B------:R-:W3:Y:S02]  /*2f940*/  @!P0 SYNCS.PHASECHK.TRANS64 P0, [R7+URZ], R0 ;  /* 0x00000000070085a7 */ /* 0x000ee4000800007f */
[----:B---3--:R-:W-:Y:S05]  /*2f950*/  @!P0 BRA `(.L_x_366) ;  /* 0xfffffffc00f08947 */ /* 0x008fea000383ffff */
[----:B------:R-:W-:Y:S05]  /*2f960*/  BRA `(.L_x_411) ;  /* 0xfffffff0000c7947 */ /* 0x000fea000383ffff */
.L_x_412:
[----:B------:R-:W-:-:S00]  /*2f970*/  BRA `(.L_x_412) ;  /* 0xfffffffc00fc7947 */ /* 0x000fc0000383ffff */
[----:B------:R-:W-:-:S00]  /*2f980*/  NOP ;  /* 0x0000000000007918 */ /* 0x000fc00000000000 */
[----:B------:R-:W-:-:S00]  /*2f990*/  NOP ;  /* 0x0000000000007918 */ /* 0x000fc00000000000 */
[----:B------:R-:W-:-:S00]  /*2f9a0*/  NOP ;  /* 0x0000000000007918 */ /* 0x000fc00000000000 */
[----:B------:R-:W-:-:S00]  /*2f9b0*/  NOP ;  /* 0x0000000000007918 */ /* 0x000fc00000000000 */
[----:B------:R-:W-:-:S00]  /*2f9c0*/  NOP ;  /* 0x0000000000007918 */ /* 0x000fc00000000000 */
[----:B------:R-:W-:-:S00]  /*2f9d0*/  NOP ;  /* 0x0000000000007918 */ /* 0x000fc00000000000 */
[----:B------:R-:W-:-:S00]  /*2f9e0*/  NOP ;  /* 0x0000000000007918 */ /* 0x000fc00000000000 */
[----:B------:R-:W-:-:S00]  /*2f9f0*/  NOP ;  /* 0x0000000000007918 */ /* 0x000fc00000000000 */
.L_x_413:


//--------------------- .nv.global.init           --------------------------
	.section	.nv.global.init,"aw",@progbits
.nv.global.init:
	.type		$str$22,@object
	.size		$str$22,($str$26 - $str$22)
$str$22:
        /*0000*/ 	.byte	0x6b, 0x5f, 0x74, 0x69, 0x6c, 0x65, 0x5f, 0x63, 0x6f, 0x75, 0x6e, 0x74, 0x20, 0x3e, 0x3d, 0x20
        /*0010*/ 	.byte	0x31, 0x00
	.type		$str$26,@object
	.size		$str$26,($str$27 - $str$26)
$str$26:
        /*0012*/ 	.byte	0x28, 0x61, 0x64, 0x64, 0x72, 0x65, 0x73, 0x73, 0x20, 0x26, 0x20, 0x6d, 0x61, 0x73, 0x6b, 0x29
        /*0022*/ 	.byte	0x20, 0x3d, 0x3d, 0x20, 0x30, 0x00
	.type		$str$27,@object
	.size		$str$27,($str$23 - $str$27)
$str$27:
        /*0028*/ 	.byte	0x2f, 0x74, 0x6d, 0x70, 0x2f, 0x63, 0x75, 0x74, 0x6c, 0x61, 0x73, 0x73, 0x5f, 0x73, 0x77, 0x65
        /*0038*/ 	.byte	0x65, 0x70, 0x5f, 0x73, 0x72, 0x63, 0x2f, 0x69, 0x6e, 0x63, 0x6c, 0x75, 0x64, 0x65, 0x2f, 0x63
        /*0048*/ 	.byte	0x75, 0x74, 0x65, 0x2f, 0x70, 0x6f, 0x69, 0x6e, 0x74, 0x65, 0x72, 0x5f, 0x66, 0x6c, 0x61, 0x67
        /*0058*/ 	.byte	0x67, 0x65, 0x64, 0x2e, 0x68, 0x70, 0x70, 0x00
	.type		$str$23,@object
	.size		$str$23,(__unnamed_2 - $str$23)
$str$23:
        /*0060*/ 	.byte	0x2f, 0x74, 0x6d, 0x70, 0x2f, 0x63, 0x75, 0x74, 0x6c, 0x61, 0x73, 0x73, 0x5f, 0x73, 0x77, 0x65
        /*0070*/ 	.byte	0x65, 0x70, 0x5f, 0x73, 0x72, 0x63, 0x2f, 0x69, 0x6e, 0x63, 0x6c, 0x75, 0x64, 0x65, 0x2f, 0x63
        /*0080*/ 	.byte	0x75, 0x74, 0x6c, 0x61, 0x73, 0x73, 0x2f, 0x67, 0x65, 0x6d, 0x6d, 0x2f, 0x63, 0x6f, 0x6c, 0x6c
        /*0090*/ 	.byte	0x65, 0x63, 0x74, 0x69, 0x76, 0x65, 0x2f, 0x73, 0x6d, 0x39, 0x30, 0x5f, 0x6d, 0x6d, 0x61, 0x5f
        /*00a0*/ 	.byte	0x74, 0x6d, 0x61, 0x5f, 0x67, 0x6d, 0x6d, 0x61, 0x5f, 0x73, 0x73, 0x5f, 0x77, 0x61, 0x72, 0x70
        /*00b0*/ 	.byte	0x73, 0x70, 0x65, 0x63, 0x69, 0x61, 0x6c, 0x69, 0x7a, 0x65, 0x64, 0x2e, 0x68, 0x70, 0x70, 0x00
	.type		__unnamed_2,@object
	.size		__unnamed_2,(__unnamed_1 - __unnamed_2)
__unnamed_2:
        /* <DEDUP_REMOVED lines=28> */
        /*0280*/ 	.byte	0x3c, 0x34, 0x30, 0x39, 0x36, 0x3e, 0x3e, 0x3e, 0x3e, 0x3e, 0x5d, 0x00
	.type		__unnamed_1,@object
	.size		__unnamed_1,(.L_0 - __unnamed_1)
__unnamed_1:
        /* <DEDUP_REMOVED lines=181> */
        /*0ddc*/ 	.byte	0x65, 0x6e, 0x74, 0x69, 0x74, 0x79, 0x5d, 0x00
.L_0:


//--------------------- .nv.shared._ZN7cutlass13device_kernelINS_4gemm6kernel13GemmUniversalIN4cute5tupleIJiiiiEEENS1_10collective13CollectiveMmaINS1_34MainloopSm90TmaGmmaWarpSpecializedILi3ENS5_IJNS4_1CILi1EEESB_SB_EEENS1_35KernelTmaWarpSpecializedCooperativeEEENS5_IJNSA_ILi256EEESF_NSA_ILi64EEEEEENS_10bfloat16_tENS5_IJlSB_lEEESI_SJ_NS4_8TiledMMAINS4_8MMA_AtomIJNS4_4SM904GMMA28MMA_64x256x16_F32BF16BF16_SSILNSN_5MajorE0ELSP_0ELNSN_7ScaleInE1ELSQ_1EEEEEENS4_6LayoutINS5_IJNSA_ILi2EEESB_SB_EEENS5_IJSB_NSA_ILi0EEESW_EEEEENS5_IJNS4_10UnderscoreESZ_SZ_EEEEENS4_13SM90_TMA_LOADENS4_14ComposedLayoutINS4_7SwizzleILi3ELi4ELi3EEENS4_18smem_ptr_flag_bitsILi16EEENST_INS5_IJNSA_ILi8EEESG_EEENS5_IJSG_SB_EEEEEEEvNS4_8identityES12_S1C_vS1D_EENS_8epilogue10collective18CollectiveEpilogueINS1F_22Sm90TmaWarpSpecializedILi4ELi2ELi16ELb1ELb0EEEJSH_NS5_IJNSA_ILi128EEENSA_ILi32EEEEEESI_SJ_SI_SJ_NS1F_6fusion15FusionCallbacksIS1J_NS1N_13LinCombEltActINS1F_6thread4GELUESI_fSI_fLNS_15FloatRoundStyleE2EEESH_S1M_JEEES12_NS13_INS14_ILi2ELi4ELi3EEES17_NST_INS5_IJS18_S1L_EEENS5_IJS1L_SB_EEEEEEENS4_17SM75_U32x4_LDSM_NENS4_14SM90_TMA_STOREES1Z_NS4_17SM90_U32x4_STSM_NENS4_9Copy_AtomIJS22_NS_6half_tEEEEvEEEvvEEEEvNT_6ParamsE --------------------------
	.section	.nv.shared._ZN7cutlass13device_kernelINS_4gemm6kernel13GemmUniversalIN4cute5tupleIJiiiiEEENS1_10collective13CollectiveMmaINS1_34MainloopSm90TmaGmmaWarpSpecializedILi3ENS5_IJNS4_1CILi1EEESB_SB_EEENS1_35KernelTmaWarpSpecializedCooperativeEEENS5_IJNSA_ILi256EEESF_NSA_ILi64EEEEEENS_10bfloat16_tENS5_IJlSB_lEEESI_SJ_NS4_8TiledMMAINS4_8MMA_AtomIJNS4_4SM904GMMA28MMA_64x256x16_F32BF16BF16_SSILNSN_5MajorE0ELSP_0ELNSN_7ScaleInE1ELSQ_1EEEEEENS4_6LayoutINS5_IJNSA_ILi2EEESB_SB_EEENS5_IJSB_NSA_ILi0EEESW_EEEEENS5_IJNS4_10UnderscoreESZ_SZ_EEEEENS4_13SM90_TMA_LOADENS4_14ComposedLayoutINS4_7SwizzleILi3ELi4ELi3EEENS4_18smem_ptr_flag_bitsILi16EEENST_INS5_IJNSA_ILi8EEESG_EEENS5_IJSG_SB_EEEEEEEvNS4_8identityES12_S1C_vS1D_EENS_8epilogue10collective18CollectiveEpilogueINS1F_22Sm90TmaWarpSpecializedILi4ELi2ELi16ELb1ELb0EEEJSH_NS5_IJNSA_ILi128EEENSA_ILi32EEEEEESI_SJ_SI_SJ_NS1F_6fusion15FusionCallbacksIS1J_NS1N_13LinCombEltActINS1F_6thread4GELUESI_fSI_fLNS_15FloatRoundStyleE2EEESH_S1M_JEEES12_NS13_INS14_ILi2ELi4ELi3EEES17_NST_INS5_IJS18_S1L_EEENS5_IJS1L_SB_EEEEEEENS4_17SM75_U32x4_LDSM_NENS4_14SM90_TMA_STOREES1Z_NS4_17SM90_U32x4_STSM_NENS4_9Copy_AtomIJS22_NS_6half_tEEEEvEEEvvEEEEvNT_6ParamsE,"aw",@nobits
	.sectionflags	@""
	.align	16
	.zero		1024


//--------------------- .nv.shared.reserved.0     --------------------------
	.section	.nv.shared.reserved.0,"aw",@nobits
	.weak		__nv_reservedSMEM_offset_0_alias
	.size		__nv_reservedSMEM_offset_0_alias, 0, 0
	.other		__nv_reservedSMEM_offset_0_alias,@"STO_CUDA_RESERVED_SHARED STV_DEFAULT"
__nv_reservedSMEM_offset_0_alias:
	.zero		0


//--------------------- .nv.global                --------------------------
	.section	.nv.global,"aw",@nobits
.nv.global:
	.type		_ZN39_INTERNAL_ea9347ca_4_k_cu_06426af8_27874cute1_E,@object
	.size		_ZN39_INTERNAL_ea9347ca_4_k_cu_06426af8_27874cute1_E,(_ZN39_INTERNAL_ea9347ca_4_k_cu_06426af8_27874cuda3std3__45__cpo6cbeginE - _ZN39_INTERNAL_ea9347ca_4_k_cu_06426af8_27874cute1_E)
_ZN39_INTERNAL_ea9347ca_4_k_cu_06426af8_27874cute1_E:
	.zero		1
	.type		_ZN39_INTERNAL_ea9347ca_4_k_cu_06426af8_27874cuda3std3__45__cpo6cbeginE,@object
	.size		_ZN39_INTERNAL_ea9347ca_4_k_cu_06426af8_27874cuda3std3__45__cpo6cbeginE,(_ZN39_INTERNAL_ea9347ca_4_k_cu_06426af8_27874cuda3std3__48in_placeE - _ZN39_INTERNAL_ea9347ca_4_k_cu_06426af8_27874cuda3std3__45__cpo6cbeginE)
_ZN39_INTERNAL_ea9347ca_4_k_cu_06426af8_27874cuda3std3__45__cpo6cbeginE:
	.zero		1
	.type		_ZN39_INTERNAL_ea9347ca_4_k_cu_06426af8_27874cuda3std3__48in_placeE,@object
	.size		_ZN39_INTERNAL_ea9347ca_4_k_cu_06426af8_27874cuda3std3__48in_placeE,(_ZN39_INTERNAL_ea9347ca_4_k_cu_06426af8_27874cuda3std6ranges3__45__cpo9iter_moveE - _ZN39_INTERNAL_ea9347ca_4_k_cu_06426af8_27874cuda3std3__48in_placeE)
_ZN39_INTERNAL_ea9347ca_4_k_cu_06426af8_27874cuda3std3__48in_placeE:
	.zero		1
	.type		_ZN39_INTERNAL_ea9347ca_4_k_cu_06426af8_27874cuda3std6ranges3__45__cpo9iter_moveE,@object
	.size		_ZN39_INTERNAL_ea9347ca_4_k_cu_06426af8_27874cuda3std6ranges3__45__cpo9iter_moveE,(_ZN39_INTERNAL_ea9347ca_4_k_cu_06426af8_27874cuda3std3__45__cpo5beginE - _ZN39_INTERNAL_ea9347ca_4_k_cu_06426af8_27874cuda3std6ranges3__45__cpo9iter_moveE)
_ZN39_INTERNAL_ea9347ca_4_k_cu_06426af8_27874cuda3std6ranges3__45__cpo9iter_moveE:
	.zero		1
	.type		_ZN39_INTERNAL_ea9347ca_4_k_cu_06426af8_27874cuda3std3__45__cpo5beginE,@object
	.size		_ZN39_INTERNAL_ea9347ca_4_k_cu_06426af8_27874cuda3std3__45__cpo5beginE,(_ZN39_INTERNAL_ea9347ca_4_k_cu_06426af8_27874cuda3std3__441_GLOBAL__N__ea9347ca_4_k_cu_06426af8_27876ignoreE - _ZN39_INTERNAL_ea9347ca_4_k_cu_06426af8_27874cuda3std3__45__cpo5beginE)
_ZN39_INTERNAL_ea9347ca_4_k_cu_06426af8_27874cuda3std3__45__cpo5beginE:
	.zero		1
	.type		_ZN39_INTERNAL_ea9347ca_4_k_cu_06426af8_27874cuda3std3__441_GLOBAL__N__ea9347ca_4_k_cu_06426af8_27876ignoreE,@object
	.size		_ZN39_INTERNAL_ea9347ca_4_k_cu_06426af8_27874cuda3std3__441_GLOBAL__N__ea9347ca_4_k_cu_06426af8_27876ignoreE,(_ZN39_INTERNAL_ea9347ca_4_k_cu_06426af8_27874cute7productE - _ZN39_INTERNAL_ea9347ca_4_k_cu_06426af8_27874cuda3std3__441_GLOBAL__N__ea9347ca_4_k_cu_06426af8_27876ignoreE)
_ZN39_INTERNAL_ea9347ca_4_k_cu_06426af8_27874cuda3std3__441_GLOBAL__N__ea9347ca_4_k_cu_06426af8_27876ignoreE:
	.zero		1
	.type		_ZN39_INTERNAL_ea9347ca_4_k_cu_06426af8_27874cute7productE,@object
	.size		_ZN39_INTERNAL_ea9347ca_4_k_cu_06426af8_27874cute7productE,(_ZN39_INTERNAL_ea9347ca_4_k_cu_06426af8_27874cuda3std3__45__cpo3endE - _ZN39_INTERNAL_ea9347ca_4_k_cu_06426af8_27874cute7productE)
_ZN39_INTERNAL_ea9347ca_4_k_cu_06426af8_27874cute7productE:
	.zero		1
	.type		_ZN39_INTERNAL_ea9347ca_4_k_cu_06426af8_27874cuda3std3__45__cpo3endE,@object
	.size		_ZN39_INTERNAL_ea9347ca_4_k_cu_06426af8_27874cuda3std3__45__cpo3endE,(_ZN39_INTERNAL_ea9347ca_4_k_cu_06426af8_27874cuda3std3__419piecewise_constructE - _ZN39_INTERNAL_ea9347ca_4_k_cu_06426af8_27874cuda3std3__45__cpo3endE)
_ZN39_INTERNAL_ea9347ca_4_k_cu_06426af8_27874cuda3std3__45__cpo3endE:
	.zero		1
	.type		_ZN39_INTERNAL_ea9347ca_4_k_cu_06426af8_27874cuda3std3__419piecewise_constructE,@object
	.size		_ZN39_INTERNAL_ea9347ca_4_k_cu_06426af8_27874cuda3std3__419piecewise_constructE,(_ZN39_INTERNAL_ea9347ca_4_k_cu_06426af8_27874cuda3std3__45__cpo4cendE - _ZN39_INTERNAL_ea9347ca_4_k_cu_06426af8_27874cuda3std3__419piecewise_constructE)
_ZN39_INTERNAL_ea9347ca_4_k_cu_06426af8_27874cuda3std3__419piecewise_constructE:
	.zero		1
	.type		_ZN39_INTERNAL_ea9347ca_4_k_cu_06426af8_27874cuda3std3__45__cpo4cendE,@object
	.size		_ZN39_INTERNAL_ea9347ca_4_k_cu_06426af8_27874cuda3std3__45__cpo4cendE,(_ZN39_INTERNAL_ea9347ca_4_k_cu_06426af8_27874cuda3std6ranges3__45__cpo4swapE - _ZN39_INTERNAL_ea9347ca_4_k_cu_06426af8_27874cuda3std3__45__cpo4cendE)
_ZN39_INTERNAL_ea9347ca_4_k_cu_06426af8_27874cuda3std3__45__cpo4cendE:
	.zero		1
	.type		_ZN39_INTERNAL_ea9347ca_4_k_cu_06426af8_27874cuda3std6ranges3__45__cpo4swapE,@object
	.size		_ZN39_INTERNAL_ea9347ca_4_k_cu_06426af8_27874cuda3std6ranges3__45__cpo4swapE,(.L_9 - _ZN39_INTERNAL_ea9347ca_4_k_cu_06426af8_27874cuda3std6ranges3__45__cpo4swapE)
_ZN39_INTERNAL_ea9347ca_4_k_cu_06426af8_27874cuda3std6ranges3__45__cpo4swapE:
	.zero		1
.L_9:


//--------------------- .nv.constant0._ZN7cutlass13device_kernelINS_4gemm6kernel13GemmUniversalIN4cute5tupleIJiiiiEEENS1_10collective13CollectiveMmaINS1_34MainloopSm90TmaGmmaWarpSpecializedILi3ENS5_IJNS4_1CILi1EEESB_SB_EEENS1_35KernelTmaWarpSpecializedCooperativeEEENS5_IJNSA_ILi256EEESF_NSA_ILi64EEEEEENS_10bfloat16_tENS5_IJlSB_lEEESI_SJ_NS4_8TiledMMAINS4_8MMA_AtomIJNS4_4SM904GMMA28MMA_64x256x16_F32BF16BF16_SSILNSN_5MajorE0ELSP_0ELNSN_7ScaleInE1ELSQ_1EEEEEENS4_6LayoutINS5_IJNSA_ILi2EEESB_SB_EEENS5_IJSB_NSA_ILi0EEESW_EEEEENS5_IJNS4_10UnderscoreESZ_SZ_EEEEENS4_13SM90_TMA_LOADENS4_14ComposedLayoutINS4_7SwizzleILi3ELi4ELi3EEENS4_18smem_ptr_flag_bitsILi16EEENST_INS5_IJNSA_ILi8EEESG_EEENS5_IJSG_SB_EEEEEEEvNS4_8identityES12_S1C_vS1D_EENS_8epilogue10collective18CollectiveEpilogueINS1F_22Sm90TmaWarpSpecializedILi4ELi2ELi16ELb1ELb0EEEJSH_NS5_IJNSA_ILi128EEENSA_ILi32EEEEEESI_SJ_SI_SJ_NS1F_6fusion15FusionCallbacksIS1J_NS1N_13LinCombEltActINS1F_6thread4GELUESI_fSI_fLNS_15FloatRoundStyleE2EEESH_S1M_JEEES12_NS13_INS14_ILi2ELi4ELi3EEES17_NST_INS5_IJS18_S1L_EEENS5_IJS1L_SB_EEEEEEENS4_17SM75_U32x4_LDSM_NENS4_14SM90_TMA_STOREES1Z_NS4_17SM90_U32x4_STSM_NENS4_9Copy_AtomIJS22_NS_6half_tEEEEvEEEvvEEEEvNT_6ParamsE --------------------------
	.section	.nv.constant0._ZN7cutlass13device_kernelINS_4gemm6kernel13GemmUniversalIN4cute5tupleIJiiiiEEENS1_10collective13CollectiveMmaINS1_34MainloopSm90TmaGmmaWarpSpecializedILi3ENS5_IJNS4_1CILi1EEESB_SB_EEENS1_35KernelTmaWarpSpecializedCooperativeEEENS5_IJNSA_ILi256EEESF_NSA_ILi64EEEEEENS_10bfloat16_tENS5_IJlSB_lEEESI_SJ_NS4_8TiledMMAINS4_8MMA_AtomIJNS4_4SM904GMMA28MMA_64x256x16_F32BF16BF16_SSILNSN_5MajorE0ELSP_0ELNSN_7ScaleInE1ELSQ_1EEEEEENS4_6LayoutINS5_IJNSA_ILi2EEESB_SB_EEENS5_IJSB_NSA_ILi0EEESW_EEEEENS5_IJNS4_10UnderscoreESZ_SZ_EEEEENS4_13SM90_TMA_LOADENS4_14ComposedLayoutINS4_7SwizzleILi3ELi4ELi3EEENS4_18smem_ptr_flag_bitsILi16EEENST_INS5_IJNSA_ILi8EEESG_EEENS5_IJSG_SB_EEEEEEEvNS4_8identityES12_S1C_vS1D_EENS_8epilogue10collective18CollectiveEpilogueINS1F_22Sm90TmaWarpSpecializedILi4ELi2ELi16ELb1ELb0EEEJSH_NS5_IJNSA_ILi128EEENSA_ILi32EEEEEESI_SJ_SI_SJ_NS1F_6fusion15FusionCallbacksIS1J_NS1N_13LinCombEltActINS1F_6thread4GELUESI_fSI_fLNS_15FloatRoundStyleE2EEESH_S1M_JEEES12_NS13_INS14_ILi2ELi4ELi3EEES17_NST_INS5_IJS18_S1L_EEENS5_IJS1L_SB_EEEEEEENS4_17SM75_U32x4_LDSM_NENS4_14SM90_TMA_STOREES1Z_NS4_17SM90_U32x4_STSM_NENS4_9Copy_AtomIJS22_NS_6half_tEEEEvEEEvvEEEEvNT_6ParamsE,"a",@progbits
	.sectionflags	@""
	.align	4
.nv.constant0._ZN7cutlass13device_kernelINS_4gemm6kernel13GemmUniversalIN4cute5tupleIJiiiiEEENS1_10collective13CollectiveMmaINS1_34MainloopSm90TmaGmmaWarpSpecializedILi3ENS5_IJNS4_1CILi1EEESB_SB_EEENS1_35KernelTmaWarpSpecializedCooperativeEEENS5_IJNSA_ILi256EEESF_NSA_ILi64EEEEEENS_10bfloat16_tENS5_IJlSB_lEEESI_SJ_NS4_8TiledMMAINS4_8MMA_AtomIJNS4_4SM904GMMA28MMA_64x256x16_F32BF16BF16_SSILNSN_5MajorE0ELSP_0ELNSN_7ScaleInE1ELSQ_1EEEEEENS4_6LayoutINS5_IJNSA_ILi2EEESB_SB_EEENS5_IJSB_NSA_ILi0EEESW_EEEEENS5_IJNS4_10UnderscoreESZ_SZ_EEEEENS4_13SM90_TMA_LOADENS4_14ComposedLayoutINS4_7SwizzleILi3ELi4ELi3EEENS4_18smem_ptr_flag_bitsILi16EEENST_INS5_IJNSA_ILi8EEESG_EEENS5_IJSG_SB_EEEEEEEvNS4_8identityES12_S1C_vS1D_EENS_8epilogue10collective18CollectiveEpilogueINS1F_22Sm90TmaWarpSpecializedILi4ELi2ELi16ELb1ELb0EEEJSH_NS5_IJNSA_ILi128EEENSA_ILi32EEEEEESI_SJ_SI_SJ_NS1F_6fusion15FusionCallbacksIS1J_NS1N_13LinCombEltActINS1F_6thread4GELUESI_fSI_fLNS_15FloatRoundStyleE2EEESH_S1M_JEEES12_NS13_INS14_ILi2ELi4ELi3EEES17_NST_INS5_IJS18_S1L_EEENS5_IJS1L_SB_EEEEEEENS4_17SM75_U32x4_LDSM_NENS4_14SM90_TMA_STOREES1Z_NS4_17SM90_U32x4_STSM_NENS4_9Copy_AtomIJS22_NS_6half_tEEEEvEEEvvEEEEvNT_6ParamsE:
	.zero		2432


//--------------------- SYMBOLS --------------------------

	.type		.nv.reservedSmem.offset0,@object
	.size		.nv.reservedSmem.offset0,0x4
	.type		__assertfail,@function
